//
// Generated by NVIDIA NVVM Compiler
//
// Compiler Build ID: CL-36424714
// Cuda compilation tools, release 13.0, V13.0.88
// Based on NVVM 20.0.0
//

.version 9.0
.target sm_100
.address_size 64

	// .globl	_Z5cInv2P6float2S0_ii
// _ZZ6bChol2P6float2iiE14sharedDiagonal has been demoted
.global .align 4 .b8 __cudart_i2opi_f[24] = {65, 144, 67, 60, 153, 149, 98, 219, 192, 221, 52, 245, 209, 87, 39, 252, 41, 21, 68, 78, 110, 131, 249, 162};

.visible .entry _Z5cInv2P6float2S0_ii(
	.param .u64 .ptr .align 1 _Z5cInv2P6float2S0_ii_param_0,
	.param .u64 .ptr .align 1 _Z5cInv2P6float2S0_ii_param_1,
	.param .u32 _Z5cInv2P6float2S0_ii_param_2,
	.param .u32 _Z5cInv2P6float2S0_ii_param_3
)
{
	.reg .pred 	%p<44>;
	.reg .b32 	%r<126>;
	.reg .b32 	%f<100>;
	.reg .b64 	%rd<36>;

	ld.param.u64 	%rd4, [_Z5cInv2P6float2S0_ii_param_1];
	ld.param.u32 	%r65, [_Z5cInv2P6float2S0_ii_param_2];
	ld.param.u32 	%r66, [_Z5cInv2P6float2S0_ii_param_3];
	cvta.to.global.u64 	%rd1, %rd4;
	not.b32 	%r67, %r65;
	add.s32 	%r1, %r66, %r67;
	mov.u32 	%r2, %ntid.x;
	mov.u32 	%r3, %nctaid.x;
	mul.lo.s32 	%r4, %r2, %r3;
	cvt.rn.f32.s32 	%f1, %r1;
	cvt.rn.f32.s32 	%f2, %r4;
	div.rn.f32 	%f3, %f1, %f2;
	cvt.rpi.f32.f32 	%f4, %f3;
	cvt.rzi.s32.f32 	%r5, %f4;
	mov.u32 	%r6, %ntid.y;
	mov.u32 	%r7, %nctaid.y;
	mul.lo.s32 	%r8, %r6, %r7;
	mov.u32 	%r9, %tid.y;
	mov.u32 	%r10, %ctaid.y;
	mad.lo.s32 	%r11, %r6, %r10, %r9;
	setp.lt.s32 	%p1, %r5, 1;
	@%p1 bra 	$L__BB0_24;
	mov.u32 	%r69, %tid.x;
	cvt.rn.f32.u32 	%f5, %r8;
	cvt.rn.f32.s32 	%f6, %r66;
	div.rn.f32 	%f7, %f6, %f5;
	cvt.rpi.f32.f32 	%f8, %f7;
	cvt.rzi.s32.f32 	%r12, %f8;
	add.s32 	%r70, %r7, %r10;
	mad.lo.s32 	%r13, %r6, %r70, %r9;
	add.s32 	%r71, %r69, %r65;
	mad.lo.s32 	%r14, %r66, %r13, %r71;
	shl.b32 	%r72, %r7, 1;
	add.s32 	%r73, %r10, %r72;
	mad.lo.s32 	%r15, %r6, %r73, %r9;
	mad.lo.s32 	%r16, %r66, %r15, %r71;
	mad.lo.s32 	%r74, %r7, 3, %r10;
	mad.lo.s32 	%r17, %r6, %r74, %r9;
	mad.lo.s32 	%r18, %r66, %r17, %r71;
	mad.lo.s32 	%r19, %r66, %r11, %r71;
	mov.b32 	%r111, 0;
$L__BB0_2:
	setp.lt.s32 	%p2, %r12, 1;
	@%p2 bra 	$L__BB0_23;
	ld.param.u64 	%rd35, [_Z5cInv2P6float2S0_ii_param_0];
	setp.lt.u32 	%p3, %r12, 4;
	mov.u32 	%r21, %ctaid.x;
	mov.u32 	%r76, %tid.x;
	mad.lo.s32 	%r77, %r2, %r21, %r76;
	mad.lo.s32 	%r22, %r111, %r4, %r77;
	add.s32 	%r78, %r65, %r22;
	add.s32 	%r23, %r78, 1;
	mad.lo.s32 	%r79, %r66, %r65, %r23;
	cvta.to.global.u64 	%rd5, %rd35;
	mul.wide.s32 	%rd6, %r79, 8;
	add.s64 	%rd2, %rd5, %rd6;
	mov.b32 	%r125, 0;
	@%p3 bra 	$L__BB0_14;
	mad.lo.s32 	%r80, %r66, %r11, %r65;
	add.s32 	%r112, %r80, 1;
	mad.lo.s32 	%r81, %r66, %r17, %r65;
	add.s32 	%r116, %r81, 1;
	mad.lo.s32 	%r82, %r66, %r15, %r65;
	add.s32 	%r119, %r82, 1;
	mad.lo.s32 	%r83, %r66, %r13, %r65;
	add.s32 	%r122, %r83, 1;
	and.b32  	%r84, %r12, 2147483644;
	neg.s32 	%r124, %r84;
	mad.lo.s32 	%r85, %r3, %r111, %r21;
	mul.lo.s32 	%r86, %r2, %r85;
	add.s32 	%r121, %r14, %r86;
	add.s32 	%r118, %r16, %r86;
	add.s32 	%r115, %r18, %r86;
	add.s32 	%r113, %r19, %r86;
	mov.u32 	%r114, %r11;
	mov.u32 	%r117, %r17;
	mov.u32 	%r120, %r15;
	mov.u32 	%r123, %r13;
$L__BB0_5:
	setp.gt.s32 	%p4, %r22, %r1;
	setp.gt.s32 	%p5, %r114, %r66;
	or.pred  	%p6, %p4, %p5;
	setp.lt.s32 	%p7, %r23, %r114;
	or.pred  	%p8, %p6, %p7;
	@%p8 bra 	$L__BB0_7;
	add.s32 	%r87, %r113, 1;
	mul.wide.s32 	%rd7, %r87, 8;
	add.s64 	%rd8, %rd1, %rd7;
	ld.global.v2.f32 	{%f9, %f10}, [%rd8];
	add.s32 	%r88, %r112, -1;
	mul.wide.s32 	%rd9, %r88, 8;
	add.s64 	%rd10, %rd1, %rd9;
	ld.global.v2.f32 	{%f11, %f12}, [%rd10];
	ld.global.v2.f32 	{%f13, %f14}, [%rd2];
	mul.f32 	%f15, %f11, %f13;
	mul.f32 	%f16, %f12, %f14;
	sub.f32 	%f17, %f15, %f16;
	mul.f32 	%f18, %f11, %f14;
	fma.rn.f32 	%f19, %f12, %f13, %f18;
	sub.f32 	%f20, %f9, %f17;
	sub.f32 	%f21, %f10, %f19;
	st.global.v2.f32 	[%rd8], {%f20, %f21};
$L__BB0_7:
	setp.gt.s32 	%p10, %r123, %r66;
	or.pred  	%p11, %p4, %p10;
	setp.lt.s32 	%p12, %r23, %r123;
	or.pred  	%p13, %p11, %p12;
	@%p13 bra 	$L__BB0_9;
	add.s32 	%r89, %r121, 1;
	mul.wide.s32 	%rd11, %r89, 8;
	add.s64 	%rd12, %rd1, %rd11;
	ld.global.v2.f32 	{%f22, %f23}, [%rd12];
	add.s32 	%r90, %r122, -1;
	mul.wide.s32 	%rd13, %r90, 8;
	add.s64 	%rd14, %rd1, %rd13;
	ld.global.v2.f32 	{%f24, %f25}, [%rd14];
	ld.global.v2.f32 	{%f26, %f27}, [%rd2];
	mul.f32 	%f28, %f24, %f26;
	mul.f32 	%f29, %f25, %f27;
	sub.f32 	%f30, %f28, %f29;
	mul.f32 	%f31, %f24, %f27;
	fma.rn.f32 	%f32, %f25, %f26, %f31;
	sub.f32 	%f33, %f22, %f30;
	sub.f32 	%f34, %f23, %f32;
	st.global.v2.f32 	[%rd12], {%f33, %f34};
$L__BB0_9:
	setp.gt.s32 	%p15, %r120, %r66;
	or.pred  	%p16, %p4, %p15;
	setp.lt.s32 	%p17, %r23, %r120;
	or.pred  	%p18, %p16, %p17;
	@%p18 bra 	$L__BB0_11;
	add.s32 	%r91, %r118, 1;
	mul.wide.s32 	%rd15, %r91, 8;
	add.s64 	%rd16, %rd1, %rd15;
	ld.global.v2.f32 	{%f35, %f36}, [%rd16];
	add.s32 	%r92, %r119, -1;
	mul.wide.s32 	%rd17, %r92, 8;
	add.s64 	%rd18, %rd1, %rd17;
	ld.global.v2.f32 	{%f37, %f38}, [%rd18];
	ld.global.v2.f32 	{%f39, %f40}, [%rd2];
	mul.f32 	%f41, %f37, %f39;
	mul.f32 	%f42, %f38, %f40;
	sub.f32 	%f43, %f41, %f42;
	mul.f32 	%f44, %f37, %f40;
	fma.rn.f32 	%f45, %f38, %f39, %f44;
	sub.f32 	%f46, %f35, %f43;
	sub.f32 	%f47, %f36, %f45;
	st.global.v2.f32 	[%rd16], {%f46, %f47};
$L__BB0_11:
	setp.gt.s32 	%p20, %r117, %r66;
	or.pred  	%p21, %p4, %p20;
	setp.lt.s32 	%p22, %r23, %r117;
	or.pred  	%p23, %p21, %p22;
	@%p23 bra 	$L__BB0_13;
	add.s32 	%r93, %r115, 1;
	mul.wide.s32 	%rd19, %r93, 8;
	add.s64 	%rd20, %rd1, %rd19;
	ld.global.v2.f32 	{%f48, %f49}, [%rd20];
	add.s32 	%r94, %r116, -1;
	mul.wide.s32 	%rd21, %r94, 8;
	add.s64 	%rd22, %rd1, %rd21;
	ld.global.v2.f32 	{%f50, %f51}, [%rd22];
	ld.global.v2.f32 	{%f52, %f53}, [%rd2];
	mul.f32 	%f54, %f50, %f52;
	mul.f32 	%f55, %f51, %f53;
	sub.f32 	%f56, %f54, %f55;
	mul.f32 	%f57, %f50, %f53;
	fma.rn.f32 	%f58, %f51, %f52, %f57;
	sub.f32 	%f59, %f48, %f56;
	sub.f32 	%f60, %f49, %f58;
	st.global.v2.f32 	[%rd20], {%f59, %f60};
$L__BB0_13:
	and.b32  	%r125, %r12, 2147483644;
	add.s32 	%r124, %r124, 4;
	shl.b32 	%r95, %r8, 2;
	add.s32 	%r123, %r123, %r95;
	mul.lo.s32 	%r96, %r8, %r66;
	shl.b32 	%r97, %r96, 2;
	add.s32 	%r122, %r122, %r97;
	add.s32 	%r121, %r121, %r97;
	add.s32 	%r120, %r120, %r95;
	add.s32 	%r119, %r119, %r97;
	add.s32 	%r118, %r118, %r97;
	add.s32 	%r117, %r117, %r95;
	add.s32 	%r116, %r116, %r97;
	add.s32 	%r115, %r115, %r97;
	add.s32 	%r114, %r114, %r95;
	add.s32 	%r113, %r113, %r97;
	add.s32 	%r112, %r112, %r97;
	setp.ne.s32 	%p24, %r124, 0;
	@%p24 bra 	$L__BB0_5;
$L__BB0_14:
	and.b32  	%r98, %r12, 3;
	setp.eq.s32 	%p25, %r98, 0;
	@%p25 bra 	$L__BB0_23;
	setp.gt.s32 	%p26, %r22, %r1;
	mad.lo.s32 	%r61, %r125, %r8, %r11;
	setp.gt.s32 	%p27, %r61, %r66;
	or.pred  	%p28, %p26, %p27;
	setp.lt.s32 	%p29, %r23, %r61;
	or.pred  	%p30, %p28, %p29;
	@%p30 bra 	$L__BB0_17;
	mul.lo.s32 	%r100, %r61, %r66;
	add.s32 	%r101, %r23, %r100;
	mul.wide.s32 	%rd23, %r101, 8;
	add.s64 	%rd24, %rd1, %rd23;
	ld.global.v2.f32 	{%f61, %f62}, [%rd24];
	add.s32 	%r102, %r100, %r65;
	mul.wide.s32 	%rd25, %r102, 8;
	add.s64 	%rd26, %rd1, %rd25;
	ld.global.v2.f32 	{%f63, %f64}, [%rd26];
	ld.global.v2.f32 	{%f65, %f66}, [%rd2];
	mul.f32 	%f67, %f63, %f65;
	mul.f32 	%f68, %f64, %f66;
	sub.f32 	%f69, %f67, %f68;
	mul.f32 	%f70, %f63, %f66;
	fma.rn.f32 	%f71, %f64, %f65, %f70;
	sub.f32 	%f72, %f61, %f69;
	sub.f32 	%f73, %f62, %f71;
	st.global.v2.f32 	[%rd24], {%f72, %f73};
$L__BB0_17:
	setp.eq.s32 	%p31, %r98, 1;
	@%p31 bra 	$L__BB0_23;
	setp.gt.s32 	%p32, %r22, %r1;
	add.s32 	%r62, %r61, %r8;
	setp.gt.s32 	%p33, %r62, %r66;
	or.pred  	%p34, %p32, %p33;
	setp.lt.s32 	%p35, %r23, %r62;
	or.pred  	%p36, %p34, %p35;
	@%p36 bra 	$L__BB0_20;
	mul.lo.s32 	%r104, %r62, %r66;
	add.s32 	%r105, %r23, %r104;
	mul.wide.s32 	%rd27, %r105, 8;
	add.s64 	%rd28, %rd1, %rd27;
	ld.global.v2.f32 	{%f74, %f75}, [%rd28];
	add.s32 	%r106, %r104, %r65;
	mul.wide.s32 	%rd29, %r106, 8;
	add.s64 	%rd30, %rd1, %rd29;
	ld.global.v2.f32 	{%f76, %f77}, [%rd30];
	ld.global.v2.f32 	{%f78, %f79}, [%rd2];
	mul.f32 	%f80, %f76, %f78;
	mul.f32 	%f81, %f77, %f79;
	sub.f32 	%f82, %f80, %f81;
	mul.f32 	%f83, %f76, %f79;
	fma.rn.f32 	%f84, %f77, %f78, %f83;
	sub.f32 	%f85, %f74, %f82;
	sub.f32 	%f86, %f75, %f84;
	st.global.v2.f32 	[%rd28], {%f85, %f86};
$L__BB0_20:
	setp.eq.s32 	%p37, %r98, 2;
	@%p37 bra 	$L__BB0_23;
	setp.gt.s32 	%p38, %r22, %r1;
	add.s32 	%r63, %r62, %r8;
	setp.gt.s32 	%p39, %r63, %r66;
	or.pred  	%p40, %p38, %p39;
	setp.lt.s32 	%p41, %r23, %r63;
	or.pred  	%p42, %p40, %p41;
	@%p42 bra 	$L__BB0_23;
	mul.lo.s32 	%r108, %r63, %r66;
	add.s32 	%r109, %r23, %r108;
	mul.wide.s32 	%rd31, %r109, 8;
	add.s64 	%rd32, %rd1, %rd31;
	ld.global.v2.f32 	{%f87, %f88}, [%rd32];
	add.s32 	%r110, %r108, %r65;
	mul.wide.s32 	%rd33, %r110, 8;
	add.s64 	%rd34, %rd1, %rd33;
	ld.global.v2.f32 	{%f89, %f90}, [%rd34];
	ld.global.v2.f32 	{%f91, %f92}, [%rd2];
	mul.f32 	%f93, %f89, %f91;
	mul.f32 	%f94, %f90, %f92;
	sub.f32 	%f95, %f93, %f94;
	mul.f32 	%f96, %f89, %f92;
	fma.rn.f32 	%f97, %f90, %f91, %f96;
	sub.f32 	%f98, %f87, %f95;
	sub.f32 	%f99, %f88, %f97;
	st.global.v2.f32 	[%rd32], {%f98, %f99};
$L__BB0_23:
	add.s32 	%r111, %r111, 1;
	setp.ne.s32 	%p43, %r111, %r5;
	@%p43 bra 	$L__BB0_2;
$L__BB0_24:
	ret;

}
	// .globl	_Z5cInv1P6float2S0_ii
.visible .entry _Z5cInv1P6float2S0_ii(
	.param .u64 .ptr .align 1 _Z5cInv1P6float2S0_ii_param_0,
	.param .u64 .ptr .align 1 _Z5cInv1P6float2S0_ii_param_1,
	.param .u32 _Z5cInv1P6float2S0_ii_param_2,
	.param .u32 _Z5cInv1P6float2S0_ii_param_3
)
{
	.reg .pred 	%p<16>;
	.reg .b32 	%r<121>;
	.reg .b32 	%f<115>;
	.reg .b64 	%rd<46>;

	ld.param.u64 	%rd2, [_Z5cInv1P6float2S0_ii_param_0];
	ld.param.u32 	%r63, [_Z5cInv1P6float2S0_ii_param_2];
	add.s32 	%r1, %r63, 1;
	mov.u32 	%r2, %ntid.x;
	mov.u32 	%r3, %nctaid.x;
	mul.lo.s32 	%r4, %r2, %r3;
	cvt.rn.f32.s32 	%f1, %r1;
	cvt.rn.f32.s32 	%f2, %r4;
	div.rn.f32 	%f3, %f1, %f2;
	cvt.rpi.f32.f32 	%f4, %f3;
	cvt.rzi.s32.f32 	%r5, %f4;
	mov.u32 	%r6, %tid.x;
	mov.u32 	%r7, %ctaid.x;
	mad.lo.s32 	%r103, %r2, %r7, %r6;
	setp.lt.s32 	%p1, %r5, 1;
	@%p1 bra 	$L__BB1_27;
	ld.param.u32 	%r94, [_Z5cInv1P6float2S0_ii_param_3];
	ld.param.u32 	%r86, [_Z5cInv1P6float2S0_ii_param_2];
	cvta.to.global.u64 	%rd4, %rd2;
	mad.lo.s32 	%r66, %r94, %r86, %r86;
	mul.wide.s32 	%rd5, %r66, 8;
	add.s64 	%rd1, %rd4, %rd5;
	and.b32  	%r9, %r5, 3;
	setp.lt.u32 	%p2, %r5, 4;
	mov.b32 	%r116, 0;
	@%p2 bra 	$L__BB1_20;
	ld.param.u32 	%r95, [_Z5cInv1P6float2S0_ii_param_3];
	ld.param.u32 	%r87, [_Z5cInv1P6float2S0_ii_param_2];
	and.b32  	%r116, %r5, 2147483644;
	neg.s32 	%r115, %r116;
	add.s32 	%r67, %r3, %r7;
	mad.lo.s32 	%r114, %r2, %r67, %r6;
	sub.s32 	%r113, %r87, %r114;
	mad.lo.s32 	%r112, %r95, %r114, %r87;
	shl.b32 	%r68, %r3, 1;
	add.s32 	%r69, %r7, %r68;
	mad.lo.s32 	%r111, %r2, %r69, %r6;
	sub.s32 	%r110, %r111, %r87;
	mad.lo.s32 	%r109, %r95, %r111, %r87;
	mad.lo.s32 	%r70, %r3, 3, %r7;
	mad.lo.s32 	%r108, %r2, %r70, %r6;
	sub.s32 	%r107, %r108, %r87;
	mad.lo.s32 	%r106, %r95, %r108, %r87;
	sub.s32 	%r105, %r87, %r103;
	mad.lo.s32 	%r104, %r95, %r103, %r87;
$L__BB1_3:
	setp.gt.s32 	%p3, %r103, %r1;
	@%p3 bra 	$L__BB1_7;
	setp.ne.s32 	%p4, %r105, 0;
	@%p4 bra 	$L__BB1_6;
	ld.param.u32 	%r96, [_Z5cInv1P6float2S0_ii_param_3];
	ld.param.u32 	%r88, [_Z5cInv1P6float2S0_ii_param_2];
	ld.param.u64 	%rd36, [_Z5cInv1P6float2S0_ii_param_1];
	cvta.to.global.u64 	%rd6, %rd36;
	mad.lo.s32 	%r71, %r96, %r88, %r88;
	mul.wide.s32 	%rd7, %r71, 8;
	add.s64 	%rd8, %rd6, %rd7;
	mov.b32 	%r72, 1065353216;
	st.global.u32 	[%rd8], %r72;
$L__BB1_6:
	ld.param.u64 	%rd37, [_Z5cInv1P6float2S0_ii_param_1];
	cvta.to.global.u64 	%rd9, %rd37;
	mul.wide.s32 	%rd10, %r104, 8;
	add.s64 	%rd11, %rd9, %rd10;
	ld.global.v2.f32 	{%f5, %f6}, [%rd11];
	ld.global.v2.f32 	{%f7, %f8}, [%rd1];
	abs.f32 	%f9, %f7;
	abs.f32 	%f10, %f8;
	add.f32 	%f11, %f9, %f10;
	rcp.rn.f32 	%f12, %f11;
	mul.f32 	%f13, %f5, %f12;
	mul.f32 	%f14, %f6, %f12;
	mul.f32 	%f15, %f7, %f12;
	mul.f32 	%f16, %f8, %f12;
	mul.f32 	%f17, %f16, %f16;
	fma.rn.f32 	%f18, %f15, %f15, %f17;
	rcp.rn.f32 	%f19, %f18;
	mul.f32 	%f20, %f14, %f16;
	fma.rn.f32 	%f21, %f13, %f15, %f20;
	mul.f32 	%f22, %f21, %f19;
	mul.f32 	%f23, %f14, %f15;
	mul.f32 	%f24, %f13, %f16;
	sub.f32 	%f25, %f23, %f24;
	mul.f32 	%f26, %f25, %f19;
	st.global.v2.f32 	[%rd11], {%f22, %f26};
$L__BB1_7:
	setp.gt.s32 	%p5, %r114, %r1;
	@%p5 bra 	$L__BB1_11;
	setp.ne.s32 	%p6, %r113, 0;
	@%p6 bra 	$L__BB1_10;
	ld.param.u32 	%r97, [_Z5cInv1P6float2S0_ii_param_3];
	ld.param.u32 	%r89, [_Z5cInv1P6float2S0_ii_param_2];
	ld.param.u64 	%rd38, [_Z5cInv1P6float2S0_ii_param_1];
	cvta.to.global.u64 	%rd12, %rd38;
	mad.lo.s32 	%r73, %r97, %r89, %r89;
	mul.wide.s32 	%rd13, %r73, 8;
	add.s64 	%rd14, %rd12, %rd13;
	mov.b32 	%r74, 1065353216;
	st.global.u32 	[%rd14], %r74;
$L__BB1_10:
	ld.param.u64 	%rd39, [_Z5cInv1P6float2S0_ii_param_1];
	cvta.to.global.u64 	%rd15, %rd39;
	mul.wide.s32 	%rd16, %r112, 8;
	add.s64 	%rd17, %rd15, %rd16;
	ld.global.v2.f32 	{%f27, %f28}, [%rd17];
	ld.global.v2.f32 	{%f29, %f30}, [%rd1];
	abs.f32 	%f31, %f29;
	abs.f32 	%f32, %f30;
	add.f32 	%f33, %f31, %f32;
	rcp.rn.f32 	%f34, %f33;
	mul.f32 	%f35, %f27, %f34;
	mul.f32 	%f36, %f28, %f34;
	mul.f32 	%f37, %f29, %f34;
	mul.f32 	%f38, %f30, %f34;
	mul.f32 	%f39, %f38, %f38;
	fma.rn.f32 	%f40, %f37, %f37, %f39;
	rcp.rn.f32 	%f41, %f40;
	mul.f32 	%f42, %f36, %f38;
	fma.rn.f32 	%f43, %f35, %f37, %f42;
	mul.f32 	%f44, %f43, %f41;
	mul.f32 	%f45, %f36, %f37;
	mul.f32 	%f46, %f35, %f38;
	sub.f32 	%f47, %f45, %f46;
	mul.f32 	%f48, %f47, %f41;
	st.global.v2.f32 	[%rd17], {%f44, %f48};
$L__BB1_11:
	setp.gt.s32 	%p7, %r111, %r1;
	@%p7 bra 	$L__BB1_15;
	setp.ne.s32 	%p8, %r110, 0;
	@%p8 bra 	$L__BB1_14;
	ld.param.u32 	%r98, [_Z5cInv1P6float2S0_ii_param_3];
	ld.param.u32 	%r90, [_Z5cInv1P6float2S0_ii_param_2];
	ld.param.u64 	%rd40, [_Z5cInv1P6float2S0_ii_param_1];
	cvta.to.global.u64 	%rd18, %rd40;
	mad.lo.s32 	%r75, %r98, %r90, %r90;
	mul.wide.s32 	%rd19, %r75, 8;
	add.s64 	%rd20, %rd18, %rd19;
	mov.b32 	%r76, 1065353216;
	st.global.u32 	[%rd20], %r76;
$L__BB1_14:
	ld.param.u64 	%rd41, [_Z5cInv1P6float2S0_ii_param_1];
	cvta.to.global.u64 	%rd21, %rd41;
	mul.wide.s32 	%rd22, %r109, 8;
	add.s64 	%rd23, %rd21, %rd22;
	ld.global.v2.f32 	{%f49, %f50}, [%rd23];
	ld.global.v2.f32 	{%f51, %f52}, [%rd1];
	abs.f32 	%f53, %f51;
	abs.f32 	%f54, %f52;
	add.f32 	%f55, %f53, %f54;
	rcp.rn.f32 	%f56, %f55;
	mul.f32 	%f57, %f49, %f56;
	mul.f32 	%f58, %f50, %f56;
	mul.f32 	%f59, %f51, %f56;
	mul.f32 	%f60, %f52, %f56;
	mul.f32 	%f61, %f60, %f60;
	fma.rn.f32 	%f62, %f59, %f59, %f61;
	rcp.rn.f32 	%f63, %f62;
	mul.f32 	%f64, %f58, %f60;
	fma.rn.f32 	%f65, %f57, %f59, %f64;
	mul.f32 	%f66, %f65, %f63;
	mul.f32 	%f67, %f58, %f59;
	mul.f32 	%f68, %f57, %f60;
	sub.f32 	%f69, %f67, %f68;
	mul.f32 	%f70, %f69, %f63;
	st.global.v2.f32 	[%rd23], {%f66, %f70};
$L__BB1_15:
	setp.gt.s32 	%p9, %r108, %r1;
	@%p9 bra 	$L__BB1_19;
	setp.ne.s32 	%p10, %r107, 0;
	@%p10 bra 	$L__BB1_18;
	ld.param.u32 	%r99, [_Z5cInv1P6float2S0_ii_param_3];
	ld.param.u32 	%r91, [_Z5cInv1P6float2S0_ii_param_2];
	ld.param.u64 	%rd42, [_Z5cInv1P6float2S0_ii_param_1];
	cvta.to.global.u64 	%rd24, %rd42;
	mad.lo.s32 	%r77, %r99, %r91, %r91;
	mul.wide.s32 	%rd25, %r77, 8;
	add.s64 	%rd26, %rd24, %rd25;
	mov.b32 	%r78, 1065353216;
	st.global.u32 	[%rd26], %r78;
$L__BB1_18:
	ld.param.u64 	%rd43, [_Z5cInv1P6float2S0_ii_param_1];
	cvta.to.global.u64 	%rd27, %rd43;
	mul.wide.s32 	%rd28, %r106, 8;
	add.s64 	%rd29, %rd27, %rd28;
	ld.global.v2.f32 	{%f71, %f72}, [%rd29];
	ld.global.v2.f32 	{%f73, %f74}, [%rd1];
	abs.f32 	%f75, %f73;
	abs.f32 	%f76, %f74;
	add.f32 	%f77, %f75, %f76;
	rcp.rn.f32 	%f78, %f77;
	mul.f32 	%f79, %f71, %f78;
	mul.f32 	%f80, %f72, %f78;
	mul.f32 	%f81, %f73, %f78;
	mul.f32 	%f82, %f74, %f78;
	mul.f32 	%f83, %f82, %f82;
	fma.rn.f32 	%f84, %f81, %f81, %f83;
	rcp.rn.f32 	%f85, %f84;
	mul.f32 	%f86, %f80, %f82;
	fma.rn.f32 	%f87, %f79, %f81, %f86;
	mul.f32 	%f88, %f87, %f85;
	mul.f32 	%f89, %f80, %f81;
	mul.f32 	%f90, %f79, %f82;
	sub.f32 	%f91, %f89, %f90;
	mul.f32 	%f92, %f91, %f85;
	st.global.v2.f32 	[%rd29], {%f88, %f92};
$L__BB1_19:
	ld.param.u32 	%r100, [_Z5cInv1P6float2S0_ii_param_3];
	add.s32 	%r115, %r115, 4;
	shl.b32 	%r79, %r4, 2;
	add.s32 	%r114, %r114, %r79;
	sub.s32 	%r113, %r113, %r79;
	mul.lo.s32 	%r80, %r4, %r100;
	shl.b32 	%r81, %r80, 2;
	add.s32 	%r112, %r112, %r81;
	add.s32 	%r111, %r111, %r79;
	add.s32 	%r110, %r110, %r79;
	add.s32 	%r109, %r109, %r81;
	add.s32 	%r108, %r108, %r79;
	add.s32 	%r107, %r107, %r79;
	add.s32 	%r106, %r106, %r81;
	sub.s32 	%r105, %r105, %r79;
	add.s32 	%r104, %r104, %r81;
	add.s32 	%r103, %r103, %r79;
	setp.ne.s32 	%p11, %r115, 0;
	@%p11 bra 	$L__BB1_3;
$L__BB1_20:
	setp.eq.s32 	%p12, %r9, 0;
	@%p12 bra 	$L__BB1_27;
	ld.param.u32 	%r101, [_Z5cInv1P6float2S0_ii_param_3];
	ld.param.u32 	%r92, [_Z5cInv1P6float2S0_ii_param_2];
	mad.lo.s32 	%r82, %r3, %r116, %r7;
	mad.lo.s32 	%r118, %r2, %r82, %r6;
	mad.lo.s32 	%r120, %r101, %r118, %r92;
	mul.lo.s32 	%r52, %r4, %r101;
	sub.s32 	%r119, %r92, %r118;
	neg.s32 	%r117, %r9;
$L__BB1_22:
	.pragma "nounroll";
	setp.gt.s32 	%p13, %r118, %r1;
	@%p13 bra 	$L__BB1_26;
	setp.ne.s32 	%p14, %r119, 0;
	@%p14 bra 	$L__BB1_25;
	ld.param.u32 	%r102, [_Z5cInv1P6float2S0_ii_param_3];
	ld.param.u32 	%r93, [_Z5cInv1P6float2S0_ii_param_2];
	ld.param.u64 	%rd44, [_Z5cInv1P6float2S0_ii_param_1];
	cvta.to.global.u64 	%rd30, %rd44;
	mad.lo.s32 	%r84, %r102, %r93, %r93;
	mul.wide.s32 	%rd31, %r84, 8;
	add.s64 	%rd32, %rd30, %rd31;
	mov.b32 	%r85, 1065353216;
	st.global.u32 	[%rd32], %r85;
$L__BB1_25:
	ld.param.u64 	%rd45, [_Z5cInv1P6float2S0_ii_param_1];
	cvta.to.global.u64 	%rd33, %rd45;
	mul.wide.s32 	%rd34, %r120, 8;
	add.s64 	%rd35, %rd33, %rd34;
	ld.global.v2.f32 	{%f93, %f94}, [%rd35];
	ld.global.v2.f32 	{%f95, %f96}, [%rd1];
	abs.f32 	%f97, %f95;
	abs.f32 	%f98, %f96;
	add.f32 	%f99, %f97, %f98;
	rcp.rn.f32 	%f100, %f99;
	mul.f32 	%f101, %f93, %f100;
	mul.f32 	%f102, %f94, %f100;
	mul.f32 	%f103, %f95, %f100;
	mul.f32 	%f104, %f96, %f100;
	mul.f32 	%f105, %f104, %f104;
	fma.rn.f32 	%f106, %f103, %f103, %f105;
	rcp.rn.f32 	%f107, %f106;
	mul.f32 	%f108, %f102, %f104;
	fma.rn.f32 	%f109, %f101, %f103, %f108;
	mul.f32 	%f110, %f109, %f107;
	mul.f32 	%f111, %f102, %f103;
	mul.f32 	%f112, %f101, %f104;
	sub.f32 	%f113, %f111, %f112;
	mul.f32 	%f114, %f113, %f107;
	st.global.v2.f32 	[%rd35], {%f110, %f114};
$L__BB1_26:
	add.s32 	%r120, %r120, %r52;
	sub.s32 	%r119, %r119, %r4;
	add.s32 	%r118, %r118, %r4;
	add.s32 	%r117, %r117, 1;
	setp.ne.s32 	%p15, %r117, 0;
	@%p15 bra 	$L__BB1_22;
$L__BB1_27:
	ret;

}
	// .globl	_Z6bChol3P6float2ii
.visible .entry _Z6bChol3P6float2ii(
	.param .u64 .ptr .align 1 _Z6bChol3P6float2ii_param_0,
	.param .u32 _Z6bChol3P6float2ii_param_1,
	.param .u32 _Z6bChol3P6float2ii_param_2
)
{
	.reg .pred 	%p<30>;
	.reg .b32 	%r<170>;
	.reg .b32 	%f<99>;
	.reg .b64 	%rd<33>;

	ld.param.u64 	%rd3, [_Z6bChol3P6float2ii_param_0];
	ld.param.u32 	%r68, [_Z6bChol3P6float2ii_param_1];
	ld.param.u32 	%r69, [_Z6bChol3P6float2ii_param_2];
	cvta.to.global.u64 	%rd1, %rd3;
	not.b32 	%r70, %r68;
	add.s32 	%r1, %r69, %r70;
	mov.u32 	%r2, %ntid.x;
	mov.u32 	%r3, %nctaid.x;
	mul.lo.s32 	%r71, %r2, %r3;
	cvt.rn.f32.s32 	%f1, %r1;
	cvt.rn.f32.s32 	%f2, %r71;
	div.rn.f32 	%f3, %f1, %f2;
	cvt.rpi.f32.f32 	%f4, %f3;
	cvt.rzi.s32.f32 	%r4, %f4;
	mov.u32 	%r5, %ntid.y;
	mov.u32 	%r6, %nctaid.y;
	mul.lo.s32 	%r7, %r5, %r6;
	add.s32 	%r8, %r68, 1;
	mov.u32 	%r9, %tid.y;
	mov.u32 	%r10, %ctaid.y;
	mul.lo.s32 	%r11, %r5, %r10;
	setp.lt.s32 	%p1, %r4, 1;
	@%p1 bra 	$L__BB2_24;
	ld.param.u32 	%r153, [_Z6bChol3P6float2ii_param_1];
	mov.u32 	%r73, %tid.x;
	cvt.rn.f32.u32 	%f5, %r7;
	div.rn.f32 	%f6, %f1, %f5;
	cvt.rpi.f32.f32 	%f7, %f6;
	cvt.rzi.s32.f32 	%r12, %f7;
	mul.lo.s32 	%r13, %r69, %r153;
	add.s32 	%r74, %r6, %r10;
	mul.lo.s32 	%r75, %r5, %r74;
	add.s32 	%r76, %r9, %r75;
	add.s32 	%r77, %r13, %r153;
	add.s32 	%r14, %r76, %r77;
	add.s32 	%r78, %r73, %r153;
	add.s32 	%r79, %r9, %r153;
	add.s32 	%r80, %r79, %r75;
	mad.lo.s32 	%r81, %r69, %r80, %r69;
	add.s32 	%r15, %r78, %r81;
	shl.b32 	%r82, %r6, 1;
	add.s32 	%r83, %r10, %r82;
	mul.lo.s32 	%r84, %r5, %r83;
	add.s32 	%r85, %r9, %r84;
	add.s32 	%r16, %r85, %r77;
	add.s32 	%r86, %r79, %r84;
	mad.lo.s32 	%r87, %r69, %r86, %r69;
	add.s32 	%r17, %r78, %r87;
	mad.lo.s32 	%r88, %r6, 3, %r10;
	mul.lo.s32 	%r89, %r5, %r88;
	add.s32 	%r90, %r9, %r89;
	add.s32 	%r18, %r90, %r77;
	add.s32 	%r91, %r79, %r89;
	mad.lo.s32 	%r92, %r69, %r91, %r69;
	add.s32 	%r19, %r78, %r92;
	add.s32 	%r93, %r79, %r11;
	mad.lo.s32 	%r94, %r69, %r93, %r69;
	add.s32 	%r20, %r78, %r94;
	mov.b32 	%r155, 0;
$L__BB2_2:
	setp.lt.s32 	%p2, %r12, 1;
	@%p2 bra 	$L__BB2_23;
	setp.lt.u32 	%p3, %r12, 4;
	mul.lo.s32 	%r96, %r2, %r3;
	mov.u32 	%r22, %ctaid.x;
	mov.u32 	%r97, %tid.x;
	mad.lo.s32 	%r98, %r2, %r22, %r97;
	mad.lo.s32 	%r23, %r155, %r96, %r98;
	add.s32 	%r24, %r23, %r8;
	add.s32 	%r99, %r24, %r13;
	mul.wide.s32 	%rd4, %r99, 8;
	add.s64 	%rd2, %rd1, %rd4;
	mov.b32 	%r169, 0;
	@%p3 bra 	$L__BB2_14;
	ld.param.u32 	%r154, [_Z6bChol3P6float2ii_param_1];
	mov.u32 	%r100, %tid.y;
	mov.u32 	%r101, %ntid.y;
	mov.u32 	%r102, %ctaid.y;
	mov.u32 	%r103, %nctaid.y;
	shl.b32 	%r104, %r103, 1;
	add.s32 	%r105, %r102, %r104;
	mad.lo.s32 	%r106, %r101, %r105, %r100;
	add.s32 	%r162, %r106, 1;
	mad.lo.s32 	%r107, %r103, 3, %r102;
	mad.lo.s32 	%r108, %r101, %r107, %r100;
	add.s32 	%r159, %r108, 1;
	add.s32 	%r109, %r103, %r102;
	mad.lo.s32 	%r110, %r101, %r109, %r100;
	add.s32 	%r165, %r110, 1;
	mad.lo.s32 	%r111, %r154, %r69, %r154;
	mad.lo.s32 	%r112, %r101, %r102, %r100;
	add.s32 	%r157, %r112, %r111;
	and.b32  	%r113, %r12, 2147483644;
	neg.s32 	%r168, %r113;
	add.s32 	%r158, %r112, 1;
	min.s32 	%r31, %r23, %r1;
	mad.lo.s32 	%r114, %r3, %r155, %r22;
	mul.lo.s32 	%r115, %r2, %r114;
	add.s32 	%r166, %r15, %r115;
	add.s32 	%r163, %r17, %r115;
	add.s32 	%r160, %r19, %r115;
	add.s32 	%r156, %r20, %r115;
	mov.u32 	%r161, %r18;
	mov.u32 	%r164, %r16;
	mov.u32 	%r167, %r14;
$L__BB2_5:
	setp.gt.s32 	%p4, %r23, %r1;
	add.s32 	%r116, %r158, -1;
	setp.gt.s32 	%p5, %r116, %r31;
	or.pred  	%p6, %p5, %p4;
	@%p6 bra 	$L__BB2_7;
	add.s32 	%r117, %r157, 1;
	mul.wide.s32 	%rd5, %r117, 8;
	add.s64 	%rd6, %rd1, %rd5;
	ld.global.v2.f32 	{%f8, %f9}, [%rd6];
	add.s32 	%r118, %r156, 1;
	mul.wide.s32 	%rd7, %r118, 8;
	add.s64 	%rd8, %rd1, %rd7;
	ld.global.v2.f32 	{%f10, %f11}, [%rd8];
	ld.global.v2.f32 	{%f12, %f13}, [%rd2];
	mul.f32 	%f14, %f9, %f13;
	fma.rn.f32 	%f15, %f8, %f12, %f14;
	mul.f32 	%f16, %f8, %f13;
	mul.f32 	%f17, %f9, %f12;
	sub.f32 	%f18, %f16, %f17;
	sub.f32 	%f19, %f10, %f15;
	sub.f32 	%f20, %f11, %f18;
	st.global.v2.f32 	[%rd8], {%f19, %f20};
$L__BB2_7:
	add.s32 	%r119, %r165, -1;
	setp.gt.s32 	%p8, %r119, %r31;
	or.pred  	%p9, %p8, %p4;
	@%p9 bra 	$L__BB2_9;
	add.s32 	%r120, %r167, 1;
	mul.wide.s32 	%rd9, %r120, 8;
	add.s64 	%rd10, %rd1, %rd9;
	ld.global.v2.f32 	{%f21, %f22}, [%rd10];
	add.s32 	%r121, %r166, 1;
	mul.wide.s32 	%rd11, %r121, 8;
	add.s64 	%rd12, %rd1, %rd11;
	ld.global.v2.f32 	{%f23, %f24}, [%rd12];
	ld.global.v2.f32 	{%f25, %f26}, [%rd2];
	mul.f32 	%f27, %f22, %f26;
	fma.rn.f32 	%f28, %f21, %f25, %f27;
	mul.f32 	%f29, %f21, %f26;
	mul.f32 	%f30, %f22, %f25;
	sub.f32 	%f31, %f29, %f30;
	sub.f32 	%f32, %f23, %f28;
	sub.f32 	%f33, %f24, %f31;
	st.global.v2.f32 	[%rd12], {%f32, %f33};
$L__BB2_9:
	add.s32 	%r122, %r162, -1;
	setp.gt.s32 	%p11, %r122, %r31;
	or.pred  	%p12, %p11, %p4;
	@%p12 bra 	$L__BB2_11;
	add.s32 	%r123, %r164, 1;
	mul.wide.s32 	%rd13, %r123, 8;
	add.s64 	%rd14, %rd1, %rd13;
	ld.global.v2.f32 	{%f34, %f35}, [%rd14];
	add.s32 	%r124, %r163, 1;
	mul.wide.s32 	%rd15, %r124, 8;
	add.s64 	%rd16, %rd1, %rd15;
	ld.global.v2.f32 	{%f36, %f37}, [%rd16];
	ld.global.v2.f32 	{%f38, %f39}, [%rd2];
	mul.f32 	%f40, %f35, %f39;
	fma.rn.f32 	%f41, %f34, %f38, %f40;
	mul.f32 	%f42, %f34, %f39;
	mul.f32 	%f43, %f35, %f38;
	sub.f32 	%f44, %f42, %f43;
	sub.f32 	%f45, %f36, %f41;
	sub.f32 	%f46, %f37, %f44;
	st.global.v2.f32 	[%rd16], {%f45, %f46};
$L__BB2_11:
	add.s32 	%r125, %r159, -1;
	setp.gt.s32 	%p14, %r125, %r31;
	or.pred  	%p15, %p14, %p4;
	@%p15 bra 	$L__BB2_13;
	add.s32 	%r126, %r161, 1;
	mul.wide.s32 	%rd17, %r126, 8;
	add.s64 	%rd18, %rd1, %rd17;
	ld.global.v2.f32 	{%f47, %f48}, [%rd18];
	add.s32 	%r127, %r160, 1;
	mul.wide.s32 	%rd19, %r127, 8;
	add.s64 	%rd20, %rd1, %rd19;
	ld.global.v2.f32 	{%f49, %f50}, [%rd20];
	ld.global.v2.f32 	{%f51, %f52}, [%rd2];
	mul.f32 	%f53, %f48, %f52;
	fma.rn.f32 	%f54, %f47, %f51, %f53;
	mul.f32 	%f55, %f47, %f52;
	mul.f32 	%f56, %f48, %f51;
	sub.f32 	%f57, %f55, %f56;
	sub.f32 	%f58, %f49, %f54;
	sub.f32 	%f59, %f50, %f57;
	st.global.v2.f32 	[%rd20], {%f58, %f59};
$L__BB2_13:
	and.b32  	%r169, %r12, 2147483644;
	add.s32 	%r168, %r168, 4;
	shl.b32 	%r128, %r7, 2;
	add.s32 	%r167, %r167, %r128;
	mul.lo.s32 	%r129, %r7, %r69;
	shl.b32 	%r130, %r129, 2;
	add.s32 	%r166, %r166, %r130;
	add.s32 	%r165, %r165, %r128;
	add.s32 	%r164, %r164, %r128;
	add.s32 	%r163, %r163, %r130;
	add.s32 	%r162, %r162, %r128;
	add.s32 	%r161, %r161, %r128;
	add.s32 	%r160, %r160, %r130;
	add.s32 	%r159, %r159, %r128;
	add.s32 	%r158, %r158, %r128;
	add.s32 	%r157, %r157, %r128;
	add.s32 	%r156, %r156, %r130;
	setp.ne.s32 	%p16, %r168, 0;
	@%p16 bra 	$L__BB2_5;
$L__BB2_14:
	and.b32  	%r131, %r12, 3;
	setp.eq.s32 	%p17, %r131, 0;
	@%p17 bra 	$L__BB2_23;
	setp.gt.s32 	%p18, %r23, %r1;
	mov.u32 	%r132, %ntid.y;
	mov.u32 	%r133, %ctaid.y;
	mov.u32 	%r134, %tid.y;
	mad.lo.s32 	%r135, %r132, %r133, %r134;
	mad.lo.s32 	%r64, %r169, %r7, %r135;
	min.s32 	%r136, %r23, %r1;
	setp.lt.s32 	%p19, %r136, %r64;
	or.pred  	%p20, %p19, %p18;
	@%p20 bra 	$L__BB2_17;
	add.s32 	%r137, %r8, %r13;
	add.s32 	%r138, %r64, %r137;
	mul.wide.s32 	%rd21, %r138, 8;
	add.s64 	%rd22, %rd1, %rd21;
	ld.global.v2.f32 	{%f60, %f61}, [%rd22];
	add.s32 	%r139, %r64, %r8;
	mad.lo.s32 	%r140, %r139, %r69, %r24;
	mul.wide.s32 	%rd23, %r140, 8;
	add.s64 	%rd24, %rd1, %rd23;
	ld.global.v2.f32 	{%f62, %f63}, [%rd24];
	ld.global.v2.f32 	{%f64, %f65}, [%rd2];
	mul.f32 	%f66, %f61, %f65;
	fma.rn.f32 	%f67, %f60, %f64, %f66;
	mul.f32 	%f68, %f60, %f65;
	mul.f32 	%f69, %f61, %f64;
	sub.f32 	%f70, %f68, %f69;
	sub.f32 	%f71, %f62, %f67;
	sub.f32 	%f72, %f63, %f70;
	st.global.v2.f32 	[%rd24], {%f71, %f72};
$L__BB2_17:
	setp.eq.s32 	%p21, %r131, 1;
	@%p21 bra 	$L__BB2_23;
	setp.gt.s32 	%p22, %r23, %r1;
	add.s32 	%r65, %r64, %r7;
	setp.lt.s32 	%p23, %r136, %r65;
	or.pred  	%p24, %p23, %p22;
	@%p24 bra 	$L__BB2_20;
	add.s32 	%r143, %r8, %r13;
	add.s32 	%r144, %r65, %r143;
	mul.wide.s32 	%rd25, %r144, 8;
	add.s64 	%rd26, %rd1, %rd25;
	ld.global.v2.f32 	{%f73, %f74}, [%rd26];
	add.s32 	%r145, %r65, %r8;
	mad.lo.s32 	%r146, %r145, %r69, %r24;
	mul.wide.s32 	%rd27, %r146, 8;
	add.s64 	%rd28, %rd1, %rd27;
	ld.global.v2.f32 	{%f75, %f76}, [%rd28];
	ld.global.v2.f32 	{%f77, %f78}, [%rd2];
	mul.f32 	%f79, %f74, %f78;
	fma.rn.f32 	%f80, %f73, %f77, %f79;
	mul.f32 	%f81, %f73, %f78;
	mul.f32 	%f82, %f74, %f77;
	sub.f32 	%f83, %f81, %f82;
	sub.f32 	%f84, %f75, %f80;
	sub.f32 	%f85, %f76, %f83;
	st.global.v2.f32 	[%rd28], {%f84, %f85};
$L__BB2_20:
	setp.eq.s32 	%p25, %r131, 2;
	@%p25 bra 	$L__BB2_23;
	setp.gt.s32 	%p26, %r23, %r1;
	add.s32 	%r66, %r65, %r7;
	setp.lt.s32 	%p27, %r136, %r66;
	or.pred  	%p28, %p27, %p26;
	@%p28 bra 	$L__BB2_23;
	add.s32 	%r149, %r8, %r13;
	add.s32 	%r150, %r66, %r149;
	mul.wide.s32 	%rd29, %r150, 8;
	add.s64 	%rd30, %rd1, %rd29;
	ld.global.v2.f32 	{%f86, %f87}, [%rd30];
	add.s32 	%r151, %r66, %r8;
	mad.lo.s32 	%r152, %r151, %r69, %r24;
	mul.wide.s32 	%rd31, %r152, 8;
	add.s64 	%rd32, %rd1, %rd31;
	ld.global.v2.f32 	{%f88, %f89}, [%rd32];
	ld.global.v2.f32 	{%f90, %f91}, [%rd2];
	mul.f32 	%f92, %f87, %f91;
	fma.rn.f32 	%f93, %f86, %f90, %f92;
	mul.f32 	%f94, %f86, %f91;
	mul.f32 	%f95, %f87, %f90;
	sub.f32 	%f96, %f94, %f95;
	sub.f32 	%f97, %f88, %f93;
	sub.f32 	%f98, %f89, %f96;
	st.global.v2.f32 	[%rd32], {%f97, %f98};
$L__BB2_23:
	add.s32 	%r155, %r155, 1;
	setp.ne.s32 	%p29, %r155, %r4;
	@%p29 bra 	$L__BB2_2;
$L__BB2_24:
	ret;

}
	// .globl	_Z6bChol2P6float2ii
.visible .entry _Z6bChol2P6float2ii(
	.param .u64 .ptr .align 1 _Z6bChol2P6float2ii_param_0,
	.param .u32 _Z6bChol2P6float2ii_param_1,
	.param .u32 _Z6bChol2P6float2ii_param_2
)
{
	.local .align 4 .b8 	__local_depot3[28];
	.reg .b64 	%SP;
	.reg .b64 	%SPL;
	.reg .pred 	%p<31>;
	.reg .b32 	%r<91>;
	.reg .b32 	%f<115>;
	.reg .b64 	%rd<43>;
	.reg .b64 	%fd<5>;
	// demoted variable
	.shared .align 8 .b8 _ZZ6bChol2P6float2iiE14sharedDiagonal[8];
	mov.u64 	%SPL, __local_depot3;
	ld.param.u64 	%rd17, [_Z6bChol2P6float2ii_param_0];
	ld.param.u32 	%r30, [_Z6bChol2P6float2ii_param_1];
	ld.param.u32 	%r31, [_Z6bChol2P6float2ii_param_2];
	cvta.to.global.u64 	%rd18, %rd17;
	add.u64 	%rd1, %SPL, 0;
	mov.u32 	%r32, %tid.x;
	mov.u32 	%r33, %ntid.x;
	mov.u32 	%r34, %ctaid.x;
	mad.lo.s32 	%r35, %r33, %r34, %r32;
	add.s32 	%r36, %r30, %r35;
	mad.lo.s32 	%r37, %r31, %r30, %r36;
	setp.ne.s32 	%p1, %r35, 0;
	sub.s32 	%r38, %r31, %r30;
	setp.ge.s32 	%p2, %r35, %r38;
	mul.wide.s32 	%rd20, %r37, 8;
	add.s64 	%rd2, %rd18, %rd20;
	or.pred  	%p3, %p1, %p2;
	@%p3 bra 	$L__BB3_18;
	ld.global.v2.f32 	{%f12, %f13}, [%rd2];
	abs.f32 	%f14, %f12;
	abs.f32 	%f15, %f13;
	setp.gt.f32 	%p4, %f14, %f15;
	selp.f32 	%f16, %f14, %f15, %p4;
	selp.f32 	%f17, %f15, %f14, %p4;
	div.rn.f32 	%f19, %f17, %f16;
	fma.rn.f32 	%f20, %f19, %f19, 0f3F800000;
	sqrt.rn.f32 	%f21, %f20;
	mul.f32 	%f22, %f21, %f16;
	setp.eq.f32 	%p5, %f16, 0f00000000;
	max.f32 	%f23, %f16, %f17;
	setp.gt.f32 	%p6, %f23, 0f7F7FFFFF;
	add.f32 	%f24, %f14, %f15;
	selp.f32 	%f25, %f24, %f22, %p5;
	selp.f32 	%f1, %f24, %f25, %p6;
	setp.gt.f32 	%p7, %f15, %f14;
	selp.f32 	%f26, %f15, %f14, %p7;
	selp.f32 	%f27, %f14, %f15, %p7;
	div.rn.f32 	%f28, %f27, %f26;
	mul.f32 	%f29, %f28, %f28;
	fma.rn.f32 	%f30, %f29, 0f3B33710B, 0fBC807748;
	fma.rn.f32 	%f31, %f30, %f29, 0f3D2CDAB2;
	fma.rn.f32 	%f32, %f31, %f29, 0fBD992D10;
	fma.rn.f32 	%f33, %f32, %f29, 0f3DD9EA6C;
	fma.rn.f32 	%f34, %f33, %f29, 0fBE117CB1;
	fma.rn.f32 	%f35, %f34, %f29, 0f3E4CBCE0;
	fma.rn.f32 	%f36, %f35, %f29, 0fBEAAAA7D;
	mul.f32 	%f37, %f29, %f36;
	fma.rn.f32 	%f38, %f37, %f28, %f28;
	neg.f32 	%f39, %f38;
	fma.rn.f32 	%f40, 0f3F6EE581, 0f3FD774EB, %f39;
	selp.f32 	%f41, %f40, %f38, %p7;
	selp.f32 	%f42, 0f3F6EE581, 0f3FEEE581, %p7;
	selp.f32 	%f43, %f38, %f39, %p7;
	mov.b32 	%r39, %f12;
	fma.rn.f32 	%f44, %f42, 0f3FD774EB, %f43;
	setp.lt.s32 	%p8, %r39, 0;
	selp.f32 	%f45, %f44, %f41, %p8;
	setp.eq.f32 	%p9, %f26, 0f00000000;
	selp.f32 	%f46, 0f40490FDB, 0f00000000, %p8;
	setp.eq.f32 	%p10, %f14, %f15;
	selp.f32 	%f47, 0f4016CBE4, 0f3F490FDB, %p8;
	selp.f32 	%f48, %f47, %f45, %p10;
	selp.f32 	%f49, %f46, %f48, %p9;
	abs.f32 	%f50, %f24;
	setp.nan.f32 	%p11, %f50, %f50;
	copysign.f32 	%f51, %f13, %f49;
	selp.f32 	%f52, %f24, %f51, %p11;
	mul.f32 	%f2, %f52, 0f3F000000;
	mul.f32 	%f53, %f2, 0f3F22F983;
	cvt.rni.s32.f32 	%r90, %f53;
	cvt.rn.f32.s32 	%f54, %r90;
	fma.rn.f32 	%f55, %f54, 0fBFC90FDA, %f2;
	fma.rn.f32 	%f56, %f54, 0fB3A22168, %f55;
	fma.rn.f32 	%f114, %f54, 0fA7C234C5, %f56;
	abs.f32 	%f4, %f2;
	setp.ltu.f32 	%p12, %f4, 0f47CE4780;
	mov.u32 	%r86, %r90;
	mov.f32 	%f113, %f114;
	@%p12 bra 	$L__BB3_9;
	setp.neu.f32 	%p13, %f4, 0f7F800000;
	@%p13 bra 	$L__BB3_4;
	mov.f32 	%f59, 0f00000000;
	mul.rn.f32 	%f113, %f2, %f59;
	mov.b32 	%r86, 0;
	bra.uni 	$L__BB3_9;
$L__BB3_4:
	mov.b32 	%r4, %f2;
	shl.b32 	%r41, %r4, 8;
	or.b32  	%r5, %r41, -2147483648;
	mov.b64 	%rd39, 0;
	mov.b32 	%r83, 0;
	mov.u64 	%rd37, __cudart_i2opi_f;
	mov.u64 	%rd38, %rd1;
$L__BB3_5:
	.pragma "nounroll";
	ld.global.nc.u32 	%r42, [%rd37];
	mad.wide.u32 	%rd23, %r42, %r5, %rd39;
	shr.u64 	%rd39, %rd23, 32;
	st.local.u32 	[%rd38], %rd23;
	add.s32 	%r83, %r83, 1;
	add.s64 	%rd38, %rd38, 4;
	add.s64 	%rd37, %rd37, 4;
	setp.ne.s32 	%p14, %r83, 6;
	@%p14 bra 	$L__BB3_5;
	shr.u32 	%r43, %r4, 23;
	st.local.u32 	[%rd1+24], %rd39;
	and.b32  	%r8, %r43, 31;
	and.b32  	%r44, %r43, 224;
	add.s32 	%r45, %r44, -128;
	shr.u32 	%r46, %r45, 5;
	mul.wide.u32 	%rd24, %r46, 4;
	sub.s64 	%rd9, %rd1, %rd24;
	ld.local.u32 	%r84, [%rd9+24];
	ld.local.u32 	%r85, [%rd9+20];
	setp.eq.s32 	%p15, %r8, 0;
	@%p15 bra 	$L__BB3_8;
	shf.l.wrap.b32 	%r84, %r85, %r84, %r8;
	ld.local.u32 	%r47, [%rd9+16];
	shf.l.wrap.b32 	%r85, %r47, %r85, %r8;
$L__BB3_8:
	shr.u32 	%r48, %r84, 30;
	shf.l.wrap.b32 	%r49, %r85, %r84, 2;
	shl.b32 	%r50, %r85, 2;
	shr.u32 	%r51, %r49, 31;
	add.s32 	%r52, %r51, %r48;
	neg.s32 	%r53, %r52;
	setp.lt.s32 	%p16, %r4, 0;
	selp.b32 	%r86, %r53, %r52, %p16;
	xor.b32  	%r54, %r49, %r4;
	shr.s32 	%r55, %r49, 31;
	xor.b32  	%r56, %r55, %r49;
	xor.b32  	%r57, %r55, %r50;
	cvt.u64.u32 	%rd25, %r56;
	shl.b64 	%rd26, %rd25, 32;
	cvt.u64.u32 	%rd27, %r57;
	or.b64  	%rd28, %rd26, %rd27;
	cvt.rn.f64.s64 	%fd1, %rd28;
	mul.f64 	%fd2, %fd1, 0d3BF921FB54442D19;
	cvt.rn.f32.f64 	%f57, %fd2;
	neg.f32 	%f58, %f57;
	setp.lt.s32 	%p17, %r54, 0;
	selp.f32 	%f113, %f58, %f57, %p17;
$L__BB3_9:
	setp.ltu.f32 	%p18, %f4, 0f47CE4780;
	add.s32 	%r59, %r86, 1;
	mul.rn.f32 	%f60, %f113, %f113;
	and.b32  	%r60, %r86, 1;
	setp.eq.b32 	%p19, %r60, 1;
	selp.f32 	%f61, %f113, 0f3F800000, %p19;
	fma.rn.f32 	%f62, %f60, %f61, 0f00000000;
	fma.rn.f32 	%f63, %f60, 0f37CBAC00, 0fBAB607ED;
	selp.f32 	%f64, 0fB94D4153, %f63, %p19;
	selp.f32 	%f65, 0f3C0885E4, 0f3D2AAABB, %p19;
	fma.rn.f32 	%f66, %f64, %f60, %f65;
	selp.f32 	%f67, 0fBE2AAAA8, 0fBEFFFFFF, %p19;
	fma.rn.f32 	%f68, %f66, %f60, %f67;
	fma.rn.f32 	%f69, %f68, %f62, %f61;
	and.b32  	%r61, %r59, 2;
	setp.eq.s32 	%p20, %r61, 0;
	mov.f32 	%f70, 0f00000000;
	sub.f32 	%f71, %f70, %f69;
	selp.f32 	%f8, %f69, %f71, %p20;
	@%p18 bra 	$L__BB3_17;
	setp.neu.f32 	%p21, %f4, 0f7F800000;
	@%p21 bra 	$L__BB3_12;
	mov.f32 	%f74, 0f00000000;
	mul.rn.f32 	%f114, %f2, %f74;
	mov.b32 	%r90, 0;
	bra.uni 	$L__BB3_17;
$L__BB3_12:
	mov.b32 	%r17, %f2;
	shl.b32 	%r63, %r17, 8;
	or.b32  	%r18, %r63, -2147483648;
	mov.b64 	%rd42, 0;
	mov.b32 	%r87, 0;
	mov.u64 	%rd40, __cudart_i2opi_f;
	mov.u64 	%rd41, %rd1;
$L__BB3_13:
	.pragma "nounroll";
	ld.global.nc.u32 	%r64, [%rd40];
	mad.wide.u32 	%rd31, %r64, %r18, %rd42;
	shr.u64 	%rd42, %rd31, 32;
	st.local.u32 	[%rd41], %rd31;
	add.s32 	%r87, %r87, 1;
	add.s64 	%rd41, %rd41, 4;
	add.s64 	%rd40, %rd40, 4;
	setp.ne.s32 	%p22, %r87, 6;
	@%p22 bra 	$L__BB3_13;
	shr.u32 	%r65, %r17, 23;
	st.local.u32 	[%rd1+24], %rd42;
	and.b32  	%r21, %r65, 31;
	and.b32  	%r66, %r65, 224;
	add.s32 	%r67, %r66, -128;
	shr.u32 	%r68, %r67, 5;
	mul.wide.u32 	%rd32, %r68, 4;
	sub.s64 	%rd16, %rd1, %rd32;
	ld.local.u32 	%r88, [%rd16+24];
	ld.local.u32 	%r89, [%rd16+20];
	setp.eq.s32 	%p23, %r21, 0;
	@%p23 bra 	$L__BB3_16;
	shf.l.wrap.b32 	%r88, %r89, %r88, %r21;
	ld.local.u32 	%r69, [%rd16+16];
	shf.l.wrap.b32 	%r89, %r69, %r89, %r21;
$L__BB3_16:
	shr.u32 	%r70, %r88, 30;
	shf.l.wrap.b32 	%r71, %r89, %r88, 2;
	shl.b32 	%r72, %r89, 2;
	shr.u32 	%r73, %r71, 31;
	add.s32 	%r74, %r73, %r70;
	neg.s32 	%r75, %r74;
	setp.lt.s32 	%p24, %r17, 0;
	selp.b32 	%r90, %r75, %r74, %p24;
	xor.b32  	%r76, %r71, %r17;
	shr.s32 	%r77, %r71, 31;
	xor.b32  	%r78, %r77, %r71;
	xor.b32  	%r79, %r77, %r72;
	cvt.u64.u32 	%rd33, %r78;
	shl.b64 	%rd34, %rd33, 32;
	cvt.u64.u32 	%rd35, %r79;
	or.b64  	%rd36, %rd34, %rd35;
	cvt.rn.f64.s64 	%fd3, %rd36;
	mul.f64 	%fd4, %fd3, 0d3BF921FB54442D19;
	cvt.rn.f32.f64 	%f72, %fd4;
	neg.f32 	%f73, %f72;
	setp.lt.s32 	%p25, %r76, 0;
	selp.f32 	%f114, %f73, %f72, %p25;
$L__BB3_17:
	sqrt.rn.f32 	%f75, %f1;
	mul.rn.f32 	%f76, %f114, %f114;
	and.b32  	%r81, %r90, 1;
	setp.eq.b32 	%p26, %r81, 1;
	selp.f32 	%f77, 0f3F800000, %f114, %p26;
	fma.rn.f32 	%f78, %f76, %f77, 0f00000000;
	fma.rn.f32 	%f79, %f76, 0f37CBAC00, 0fBAB607ED;
	selp.f32 	%f80, %f79, 0fB94D4153, %p26;
	selp.f32 	%f81, 0f3D2AAABB, 0f3C0885E4, %p26;
	fma.rn.f32 	%f82, %f80, %f76, %f81;
	selp.f32 	%f83, 0fBEFFFFFF, 0fBE2AAAA8, %p26;
	fma.rn.f32 	%f84, %f82, %f76, %f83;
	fma.rn.f32 	%f85, %f84, %f78, %f77;
	and.b32  	%r82, %r90, 2;
	setp.eq.s32 	%p27, %r82, 0;
	mov.f32 	%f86, 0f00000000;
	sub.f32 	%f87, %f86, %f85;
	selp.f32 	%f88, %f85, %f87, %p27;
	mul.f32 	%f89, %f75, %f88;
	mul.f32 	%f90, %f75, %f8;
	st.shared.v2.f32 	[_ZZ6bChol2P6float2iiE14sharedDiagonal], {%f90, %f89};
	st.global.v2.f32 	[%rd2], {%f90, %f89};
$L__BB3_18:
	setp.ge.s32 	%p28, %r35, %r38;
	bar.sync 	0;
	setp.eq.s32 	%p29, %r35, 0;
	or.pred  	%p30, %p29, %p28;
	@%p30 bra 	$L__BB3_20;
	ld.global.v2.f32 	{%f91, %f92}, [%rd2];
	ld.shared.v2.f32 	{%f93, %f94}, [_ZZ6bChol2P6float2iiE14sharedDiagonal];
	abs.f32 	%f95, %f93;
	abs.f32 	%f96, %f94;
	add.f32 	%f97, %f95, %f96;
	rcp.rn.f32 	%f98, %f97;
	mul.f32 	%f99, %f91, %f98;
	mul.f32 	%f100, %f92, %f98;
	mul.f32 	%f101, %f93, %f98;
	mul.f32 	%f102, %f94, %f98;
	mul.f32 	%f103, %f102, %f102;
	fma.rn.f32 	%f104, %f101, %f101, %f103;
	rcp.rn.f32 	%f105, %f104;
	mul.f32 	%f106, %f100, %f102;
	fma.rn.f32 	%f107, %f99, %f101, %f106;
	mul.f32 	%f108, %f107, %f105;
	mul.f32 	%f109, %f100, %f101;
	mul.f32 	%f110, %f99, %f102;
	sub.f32 	%f111, %f109, %f110;
	mul.f32 	%f112, %f111, %f105;
	st.global.v2.f32 	[%rd2], {%f108, %f112};
$L__BB3_20:
	ret;

}
	// .globl	_Z5bCholP6float2ii
.visible .entry _Z5bCholP6float2ii(
	.param .u64 .ptr .align 1 _Z5bCholP6float2ii_param_0,
	.param .u32 _Z5bCholP6float2ii_param_1,
	.param .u32 _Z5bCholP6float2ii_param_2
)
{
	.local .align 4 .b8 	__local_depot4[28];
	.reg .b64 	%SP;
	.reg .b64 	%SPL;
	.reg .pred 	%p<25>;
	.reg .b32 	%r<83>;
	.reg .b32 	%f<93>;
	.reg .b64 	%rd<43>;
	.reg .b64 	%fd<5>;

	mov.u64 	%SPL, __local_depot4;
	ld.param.u64 	%rd17, [_Z5bCholP6float2ii_param_0];
	ld.param.u32 	%r28, [_Z5bCholP6float2ii_param_1];
	ld.param.u32 	%r29, [_Z5bCholP6float2ii_param_2];
	cvta.to.global.u64 	%rd18, %rd17;
	add.u64 	%rd1, %SPL, 0;
	mad.lo.s32 	%r30, %r29, %r28, %r28;
	mul.wide.s32 	%rd20, %r30, 8;
	add.s64 	%rd2, %rd18, %rd20;
	ld.global.v2.f32 	{%f12, %f13}, [%rd2];
	abs.f32 	%f14, %f12;
	abs.f32 	%f15, %f13;
	setp.gt.f32 	%p1, %f14, %f15;
	selp.f32 	%f16, %f14, %f15, %p1;
	selp.f32 	%f17, %f15, %f14, %p1;
	div.rn.f32 	%f19, %f17, %f16;
	fma.rn.f32 	%f20, %f19, %f19, 0f3F800000;
	sqrt.rn.f32 	%f21, %f20;
	mul.f32 	%f22, %f21, %f16;
	setp.eq.f32 	%p2, %f16, 0f00000000;
	max.f32 	%f23, %f16, %f17;
	setp.gt.f32 	%p3, %f23, 0f7F7FFFFF;
	add.f32 	%f24, %f14, %f15;
	selp.f32 	%f25, %f24, %f22, %p2;
	selp.f32 	%f1, %f24, %f25, %p3;
	setp.gt.f32 	%p4, %f15, %f14;
	selp.f32 	%f26, %f15, %f14, %p4;
	selp.f32 	%f27, %f14, %f15, %p4;
	div.rn.f32 	%f28, %f27, %f26;
	mul.f32 	%f29, %f28, %f28;
	fma.rn.f32 	%f30, %f29, 0f3B33710B, 0fBC807748;
	fma.rn.f32 	%f31, %f30, %f29, 0f3D2CDAB2;
	fma.rn.f32 	%f32, %f31, %f29, 0fBD992D10;
	fma.rn.f32 	%f33, %f32, %f29, 0f3DD9EA6C;
	fma.rn.f32 	%f34, %f33, %f29, 0fBE117CB1;
	fma.rn.f32 	%f35, %f34, %f29, 0f3E4CBCE0;
	fma.rn.f32 	%f36, %f35, %f29, 0fBEAAAA7D;
	mul.f32 	%f37, %f29, %f36;
	fma.rn.f32 	%f38, %f37, %f28, %f28;
	neg.f32 	%f39, %f38;
	fma.rn.f32 	%f40, 0f3F6EE581, 0f3FD774EB, %f39;
	selp.f32 	%f41, %f40, %f38, %p4;
	selp.f32 	%f42, 0f3F6EE581, 0f3FEEE581, %p4;
	selp.f32 	%f43, %f38, %f39, %p4;
	mov.b32 	%r31, %f12;
	fma.rn.f32 	%f44, %f42, 0f3FD774EB, %f43;
	setp.lt.s32 	%p5, %r31, 0;
	selp.f32 	%f45, %f44, %f41, %p5;
	setp.eq.f32 	%p6, %f26, 0f00000000;
	selp.f32 	%f46, 0f40490FDB, 0f00000000, %p5;
	setp.eq.f32 	%p7, %f14, %f15;
	selp.f32 	%f47, 0f4016CBE4, 0f3F490FDB, %p5;
	selp.f32 	%f48, %f47, %f45, %p7;
	selp.f32 	%f49, %f46, %f48, %p6;
	abs.f32 	%f50, %f24;
	setp.nan.f32 	%p8, %f50, %f50;
	copysign.f32 	%f51, %f13, %f49;
	selp.f32 	%f52, %f24, %f51, %p8;
	mul.f32 	%f2, %f52, 0f3F000000;
	mul.f32 	%f53, %f2, 0f3F22F983;
	cvt.rni.s32.f32 	%r82, %f53;
	cvt.rn.f32.s32 	%f54, %r82;
	fma.rn.f32 	%f55, %f54, 0fBFC90FDA, %f2;
	fma.rn.f32 	%f56, %f54, 0fB3A22168, %f55;
	fma.rn.f32 	%f92, %f54, 0fA7C234C5, %f56;
	abs.f32 	%f4, %f2;
	setp.ltu.f32 	%p9, %f4, 0f47CE4780;
	mov.u32 	%r78, %r82;
	mov.f32 	%f91, %f92;
	@%p9 bra 	$L__BB4_8;
	setp.neu.f32 	%p10, %f4, 0f7F800000;
	@%p10 bra 	$L__BB4_3;
	mov.f32 	%f59, 0f00000000;
	mul.rn.f32 	%f91, %f2, %f59;
	mov.b32 	%r78, 0;
	bra.uni 	$L__BB4_8;
$L__BB4_3:
	mov.b32 	%r2, %f2;
	shl.b32 	%r33, %r2, 8;
	or.b32  	%r3, %r33, -2147483648;
	mov.b64 	%rd39, 0;
	mov.b32 	%r75, 0;
	mov.u64 	%rd37, __cudart_i2opi_f;
	mov.u64 	%rd38, %rd1;
$L__BB4_4:
	.pragma "nounroll";
	ld.global.nc.u32 	%r34, [%rd37];
	mad.wide.u32 	%rd23, %r34, %r3, %rd39;
	shr.u64 	%rd39, %rd23, 32;
	st.local.u32 	[%rd38], %rd23;
	add.s32 	%r75, %r75, 1;
	add.s64 	%rd38, %rd38, 4;
	add.s64 	%rd37, %rd37, 4;
	setp.ne.s32 	%p11, %r75, 6;
	@%p11 bra 	$L__BB4_4;
	shr.u32 	%r35, %r2, 23;
	st.local.u32 	[%rd1+24], %rd39;
	and.b32  	%r6, %r35, 31;
	and.b32  	%r36, %r35, 224;
	add.s32 	%r37, %r36, -128;
	shr.u32 	%r38, %r37, 5;
	mul.wide.u32 	%rd24, %r38, 4;
	sub.s64 	%rd9, %rd1, %rd24;
	ld.local.u32 	%r76, [%rd9+24];
	ld.local.u32 	%r77, [%rd9+20];
	setp.eq.s32 	%p12, %r6, 0;
	@%p12 bra 	$L__BB4_7;
	shf.l.wrap.b32 	%r76, %r77, %r76, %r6;
	ld.local.u32 	%r39, [%rd9+16];
	shf.l.wrap.b32 	%r77, %r39, %r77, %r6;
$L__BB4_7:
	shr.u32 	%r40, %r76, 30;
	shf.l.wrap.b32 	%r41, %r77, %r76, 2;
	shl.b32 	%r42, %r77, 2;
	shr.u32 	%r43, %r41, 31;
	add.s32 	%r44, %r43, %r40;
	neg.s32 	%r45, %r44;
	setp.lt.s32 	%p13, %r2, 0;
	selp.b32 	%r78, %r45, %r44, %p13;
	xor.b32  	%r46, %r41, %r2;
	shr.s32 	%r47, %r41, 31;
	xor.b32  	%r48, %r47, %r41;
	xor.b32  	%r49, %r47, %r42;
	cvt.u64.u32 	%rd25, %r48;
	shl.b64 	%rd26, %rd25, 32;
	cvt.u64.u32 	%rd27, %r49;
	or.b64  	%rd28, %rd26, %rd27;
	cvt.rn.f64.s64 	%fd1, %rd28;
	mul.f64 	%fd2, %fd1, 0d3BF921FB54442D19;
	cvt.rn.f32.f64 	%f57, %fd2;
	neg.f32 	%f58, %f57;
	setp.lt.s32 	%p14, %r46, 0;
	selp.f32 	%f91, %f58, %f57, %p14;
$L__BB4_8:
	setp.ltu.f32 	%p15, %f4, 0f47CE4780;
	add.s32 	%r51, %r78, 1;
	mul.rn.f32 	%f60, %f91, %f91;
	and.b32  	%r52, %r78, 1;
	setp.eq.b32 	%p16, %r52, 1;
	selp.f32 	%f61, %f91, 0f3F800000, %p16;
	fma.rn.f32 	%f62, %f60, %f61, 0f00000000;
	fma.rn.f32 	%f63, %f60, 0f37CBAC00, 0fBAB607ED;
	selp.f32 	%f64, 0fB94D4153, %f63, %p16;
	selp.f32 	%f65, 0f3C0885E4, 0f3D2AAABB, %p16;
	fma.rn.f32 	%f66, %f64, %f60, %f65;
	selp.f32 	%f67, 0fBE2AAAA8, 0fBEFFFFFF, %p16;
	fma.rn.f32 	%f68, %f66, %f60, %f67;
	fma.rn.f32 	%f69, %f68, %f62, %f61;
	and.b32  	%r53, %r51, 2;
	setp.eq.s32 	%p17, %r53, 0;
	mov.f32 	%f70, 0f00000000;
	sub.f32 	%f71, %f70, %f69;
	selp.f32 	%f8, %f69, %f71, %p17;
	@%p15 bra 	$L__BB4_16;
	setp.neu.f32 	%p18, %f4, 0f7F800000;
	@%p18 bra 	$L__BB4_11;
	mov.f32 	%f74, 0f00000000;
	mul.rn.f32 	%f92, %f2, %f74;
	mov.b32 	%r82, 0;
	bra.uni 	$L__BB4_16;
$L__BB4_11:
	mov.b32 	%r15, %f2;
	shl.b32 	%r55, %r15, 8;
	or.b32  	%r16, %r55, -2147483648;
	mov.b64 	%rd42, 0;
	mov.b32 	%r79, 0;
	mov.u64 	%rd40, __cudart_i2opi_f;
	mov.u64 	%rd41, %rd1;
$L__BB4_12:
	.pragma "nounroll";
	ld.global.nc.u32 	%r56, [%rd40];
	mad.wide.u32 	%rd31, %r56, %r16, %rd42;
	shr.u64 	%rd42, %rd31, 32;
	st.local.u32 	[%rd41], %rd31;
	add.s32 	%r79, %r79, 1;
	add.s64 	%rd41, %rd41, 4;
	add.s64 	%rd40, %rd40, 4;
	setp.ne.s32 	%p19, %r79, 6;
	@%p19 bra 	$L__BB4_12;
	shr.u32 	%r57, %r15, 23;
	st.local.u32 	[%rd1+24], %rd42;
	and.b32  	%r19, %r57, 31;
	and.b32  	%r58, %r57, 224;
	add.s32 	%r59, %r58, -128;
	shr.u32 	%r60, %r59, 5;
	mul.wide.u32 	%rd32, %r60, 4;
	sub.s64 	%rd16, %rd1, %rd32;
	ld.local.u32 	%r80, [%rd16+24];
	ld.local.u32 	%r81, [%rd16+20];
	setp.eq.s32 	%p20, %r19, 0;
	@%p20 bra 	$L__BB4_15;
	shf.l.wrap.b32 	%r80, %r81, %r80, %r19;
	ld.local.u32 	%r61, [%rd16+16];
	shf.l.wrap.b32 	%r81, %r61, %r81, %r19;
$L__BB4_15:
	shr.u32 	%r62, %r80, 30;
	shf.l.wrap.b32 	%r63, %r81, %r80, 2;
	shl.b32 	%r64, %r81, 2;
	shr.u32 	%r65, %r63, 31;
	add.s32 	%r66, %r65, %r62;
	neg.s32 	%r67, %r66;
	setp.lt.s32 	%p21, %r15, 0;
	selp.b32 	%r82, %r67, %r66, %p21;
	xor.b32  	%r68, %r63, %r15;
	shr.s32 	%r69, %r63, 31;
	xor.b32  	%r70, %r69, %r63;
	xor.b32  	%r71, %r69, %r64;
	cvt.u64.u32 	%rd33, %r70;
	shl.b64 	%rd34, %rd33, 32;
	cvt.u64.u32 	%rd35, %r71;
	or.b64  	%rd36, %rd34, %rd35;
	cvt.rn.f64.s64 	%fd3, %rd36;
	mul.f64 	%fd4, %fd3, 0d3BF921FB54442D19;
	cvt.rn.f32.f64 	%f72, %fd4;
	neg.f32 	%f73, %f72;
	setp.lt.s32 	%p22, %r68, 0;
	selp.f32 	%f92, %f73, %f72, %p22;
$L__BB4_16:
	sqrt.rn.f32 	%f75, %f1;
	mul.rn.f32 	%f76, %f92, %f92;
	and.b32  	%r73, %r82, 1;
	setp.eq.b32 	%p23, %r73, 1;
	selp.f32 	%f77, 0f3F800000, %f92, %p23;
	fma.rn.f32 	%f78, %f76, %f77, 0f00000000;
	fma.rn.f32 	%f79, %f76, 0f37CBAC00, 0fBAB607ED;
	selp.f32 	%f80, %f79, 0fB94D4153, %p23;
	selp.f32 	%f81, 0f3D2AAABB, 0f3C0885E4, %p23;
	fma.rn.f32 	%f82, %f80, %f76, %f81;
	selp.f32 	%f83, 0fBEFFFFFF, 0fBE2AAAA8, %p23;
	fma.rn.f32 	%f84, %f82, %f76, %f83;
	fma.rn.f32 	%f85, %f84, %f78, %f77;
	and.b32  	%r74, %r82, 2;
	setp.eq.s32 	%p24, %r74, 0;
	mov.f32 	%f86, 0f00000000;
	sub.f32 	%f87, %f86, %f85;
	selp.f32 	%f88, %f85, %f87, %p24;
	mul.f32 	%f89, %f75, %f88;
	mul.f32 	%f90, %f75, %f8;
	st.global.v2.f32 	[%rd2], {%f90, %f89};
	ret;

}
	// .globl	_Z19hermitian_transposePK6float2PS_ii
.visible .entry _Z19hermitian_transposePK6float2PS_ii(
	.param .u64 .ptr .align 1 _Z19hermitian_transposePK6float2PS_ii_param_0,
	.param .u64 .ptr .align 1 _Z19hermitian_transposePK6float2PS_ii_param_1,
	.param .u32 _Z19hermitian_transposePK6float2PS_ii_param_2,
	.param .u32 _Z19hermitian_transposePK6float2PS_ii_param_3
)
{
	.reg .pred 	%p<30>;
	.reg .b32 	%r<105>;
	.reg .b32 	%f<30>;
	.reg .b64 	%rd<33>;

	ld.param.u64 	%rd3, [_Z19hermitian_transposePK6float2PS_ii_param_0];
	ld.param.u64 	%rd4, [_Z19hermitian_transposePK6float2PS_ii_param_1];
	ld.param.u32 	%r64, [_Z19hermitian_transposePK6float2PS_ii_param_2];
	ld.param.u32 	%r65, [_Z19hermitian_transposePK6float2PS_ii_param_3];
	cvta.to.global.u64 	%rd1, %rd4;
	cvta.to.global.u64 	%rd2, %rd3;
	mov.u32 	%r1, %ntid.x;
	mov.u32 	%r2, %nctaid.x;
	mul.lo.s32 	%r3, %r1, %r2;
	cvt.rn.f32.s32 	%f1, %r65;
	cvt.rn.f32.s32 	%f2, %r3;
	div.rn.f32 	%f3, %f1, %f2;
	cvt.rpi.f32.f32 	%f4, %f3;
	cvt.rzi.s32.f32 	%r4, %f4;
	mov.u32 	%r5, %ntid.y;
	mov.u32 	%r6, %nctaid.y;
	mul.lo.s32 	%r7, %r5, %r6;
	mov.u32 	%r8, %tid.y;
	mov.u32 	%r9, %ctaid.y;
	mad.lo.s32 	%r10, %r5, %r9, %r8;
	setp.lt.s32 	%p1, %r4, 1;
	@%p1 bra 	$L__BB5_24;
	mov.u32 	%r67, %tid.x;
	cvt.rn.f32.u32 	%f5, %r7;
	cvt.rn.f32.s32 	%f6, %r64;
	div.rn.f32 	%f7, %f6, %f5;
	cvt.rpi.f32.f32 	%f8, %f7;
	cvt.rzi.s32.f32 	%r11, %f8;
	add.s32 	%r68, %r6, %r9;
	mad.lo.s32 	%r12, %r5, %r68, %r8;
	mad.lo.s32 	%r13, %r65, %r12, %r67;
	mul.lo.s32 	%r69, %r7, %r65;
	shl.b32 	%r14, %r69, 2;
	shl.b32 	%r70, %r6, 1;
	add.s32 	%r71, %r9, %r70;
	mad.lo.s32 	%r15, %r5, %r71, %r8;
	mad.lo.s32 	%r72, %r6, 3, %r9;
	mad.lo.s32 	%r16, %r5, %r72, %r8;
	mad.lo.s32 	%r17, %r65, %r10, %r67;
	mov.b32 	%r90, 0;
$L__BB5_2:
	setp.lt.s32 	%p2, %r11, 1;
	@%p2 bra 	$L__BB5_23;
	setp.lt.u32 	%p3, %r11, 4;
	mov.u32 	%r19, %ctaid.x;
	mov.u32 	%r74, %tid.x;
	mad.lo.s32 	%r75, %r1, %r19, %r74;
	mad.lo.s32 	%r20, %r90, %r3, %r75;
	mul.lo.s32 	%r21, %r20, %r64;
	mov.b32 	%r104, 0;
	@%p3 bra 	$L__BB5_14;
	and.b32  	%r76, %r11, 2147483644;
	neg.s32 	%r103, %r76;
	mad.lo.s32 	%r77, %r2, %r90, %r19;
	mul.lo.s32 	%r78, %r1, %r77;
	add.s32 	%r101, %r13, %r78;
	add.s32 	%r100, %r12, %r21;
	mad.lo.s32 	%r80, %r65, %r15, %r74;
	add.s32 	%r98, %r80, %r78;
	add.s32 	%r97, %r15, %r21;
	mad.lo.s32 	%r81, %r65, %r16, %r74;
	add.s32 	%r95, %r81, %r78;
	add.s32 	%r94, %r16, %r21;
	add.s32 	%r93, %r17, %r78;
	add.s32 	%r92, %r10, %r21;
	mov.u32 	%r91, %r10;
	mov.u32 	%r96, %r16;
	mov.u32 	%r99, %r15;
	mov.u32 	%r102, %r12;
$L__BB5_5:
	setp.ge.s32 	%p4, %r20, %r65;
	setp.ge.s32 	%p5, %r91, %r64;
	or.pred  	%p6, %p4, %p5;
	@%p6 bra 	$L__BB5_7;
	mul.wide.s32 	%rd5, %r93, 8;
	add.s64 	%rd6, %rd2, %rd5;
	ld.global.v2.f32 	{%f9, %f10}, [%rd6];
	mul.wide.s32 	%rd7, %r92, 8;
	add.s64 	%rd8, %rd1, %rd7;
	neg.f32 	%f11, %f10;
	st.global.v2.f32 	[%rd8], {%f9, %f11};
$L__BB5_7:
	setp.ge.s32 	%p8, %r102, %r64;
	or.pred  	%p9, %p4, %p8;
	@%p9 bra 	$L__BB5_9;
	mul.wide.s32 	%rd9, %r101, 8;
	add.s64 	%rd10, %rd2, %rd9;
	ld.global.v2.f32 	{%f12, %f13}, [%rd10];
	mul.wide.s32 	%rd11, %r100, 8;
	add.s64 	%rd12, %rd1, %rd11;
	neg.f32 	%f14, %f13;
	st.global.v2.f32 	[%rd12], {%f12, %f14};
$L__BB5_9:
	setp.ge.s32 	%p11, %r99, %r64;
	or.pred  	%p12, %p4, %p11;
	@%p12 bra 	$L__BB5_11;
	mul.wide.s32 	%rd13, %r98, 8;
	add.s64 	%rd14, %rd2, %rd13;
	ld.global.v2.f32 	{%f15, %f16}, [%rd14];
	mul.wide.s32 	%rd15, %r97, 8;
	add.s64 	%rd16, %rd1, %rd15;
	neg.f32 	%f17, %f16;
	st.global.v2.f32 	[%rd16], {%f15, %f17};
$L__BB5_11:
	setp.ge.s32 	%p14, %r96, %r64;
	or.pred  	%p15, %p4, %p14;
	@%p15 bra 	$L__BB5_13;
	mul.wide.s32 	%rd17, %r95, 8;
	add.s64 	%rd18, %rd2, %rd17;
	ld.global.v2.f32 	{%f18, %f19}, [%rd18];
	mul.wide.s32 	%rd19, %r94, 8;
	add.s64 	%rd20, %rd1, %rd19;
	neg.f32 	%f20, %f19;
	st.global.v2.f32 	[%rd20], {%f18, %f20};
$L__BB5_13:
	and.b32  	%r104, %r11, 2147483644;
	add.s32 	%r103, %r103, 4;
	shl.b32 	%r82, %r7, 2;
	add.s32 	%r102, %r102, %r82;
	add.s32 	%r101, %r101, %r14;
	add.s32 	%r100, %r100, %r82;
	add.s32 	%r99, %r99, %r82;
	add.s32 	%r98, %r98, %r14;
	add.s32 	%r97, %r97, %r82;
	add.s32 	%r96, %r96, %r82;
	add.s32 	%r95, %r95, %r14;
	add.s32 	%r94, %r94, %r82;
	add.s32 	%r93, %r93, %r14;
	add.s32 	%r92, %r92, %r82;
	add.s32 	%r91, %r91, %r82;
	setp.ne.s32 	%p16, %r103, 0;
	@%p16 bra 	$L__BB5_5;
$L__BB5_14:
	and.b32  	%r59, %r11, 3;
	setp.eq.s32 	%p17, %r59, 0;
	@%p17 bra 	$L__BB5_23;
	setp.ge.s32 	%p18, %r20, %r65;
	mad.lo.s32 	%r60, %r104, %r7, %r10;
	setp.ge.s32 	%p19, %r60, %r64;
	or.pred  	%p20, %p18, %p19;
	@%p20 bra 	$L__BB5_17;
	mad.lo.s32 	%r84, %r60, %r65, %r20;
	add.s32 	%r85, %r60, %r21;
	mul.wide.s32 	%rd21, %r84, 8;
	add.s64 	%rd22, %rd2, %rd21;
	ld.global.v2.f32 	{%f21, %f22}, [%rd22];
	mul.wide.s32 	%rd23, %r85, 8;
	add.s64 	%rd24, %rd1, %rd23;
	neg.f32 	%f23, %f22;
	st.global.v2.f32 	[%rd24], {%f21, %f23};
$L__BB5_17:
	setp.eq.s32 	%p21, %r59, 1;
	@%p21 bra 	$L__BB5_23;
	setp.ge.s32 	%p22, %r20, %r65;
	add.s32 	%r61, %r60, %r7;
	setp.ge.s32 	%p23, %r61, %r64;
	or.pred  	%p24, %p22, %p23;
	@%p24 bra 	$L__BB5_20;
	mad.lo.s32 	%r86, %r61, %r65, %r20;
	add.s32 	%r87, %r61, %r21;
	mul.wide.s32 	%rd25, %r86, 8;
	add.s64 	%rd26, %rd2, %rd25;
	ld.global.v2.f32 	{%f24, %f25}, [%rd26];
	mul.wide.s32 	%rd27, %r87, 8;
	add.s64 	%rd28, %rd1, %rd27;
	neg.f32 	%f26, %f25;
	st.global.v2.f32 	[%rd28], {%f24, %f26};
$L__BB5_20:
	setp.eq.s32 	%p25, %r59, 2;
	@%p25 bra 	$L__BB5_23;
	setp.ge.s32 	%p26, %r20, %r65;
	add.s32 	%r62, %r61, %r7;
	setp.ge.s32 	%p27, %r62, %r64;
	or.pred  	%p28, %p26, %p27;
	@%p28 bra 	$L__BB5_23;
	mad.lo.s32 	%r88, %r62, %r65, %r20;
	add.s32 	%r89, %r62, %r21;
	mul.wide.s32 	%rd29, %r88, 8;
	add.s64 	%rd30, %rd2, %rd29;
	ld.global.v2.f32 	{%f27, %f28}, [%rd30];
	mul.wide.s32 	%rd31, %r89, 8;
	add.s64 	%rd32, %rd1, %rd31;
	neg.f32 	%f29, %f28;
	st.global.v2.f32 	[%rd32], {%f27, %f29};
$L__BB5_23:
	add.s32 	%r90, %r90, 1;
	setp.ne.s32 	%p29, %r90, %r4;
	@%p29 bra 	$L__BB5_2;
$L__BB5_24:
	ret;

}
	// .globl	_Z19complex_matrix_multPK6float2S1_PS_iii
.visible .entry _Z19complex_matrix_multPK6float2S1_PS_iii(
	.param .u64 .ptr .align 1 _Z19complex_matrix_multPK6float2S1_PS_iii_param_0,
	.param .u64 .ptr .align 1 _Z19complex_matrix_multPK6float2S1_PS_iii_param_1,
	.param .u64 .ptr .align 1 _Z19complex_matrix_multPK6float2S1_PS_iii_param_2,
	.param .u32 _Z19complex_matrix_multPK6float2S1_PS_iii_param_3,
	.param .u32 _Z19complex_matrix_multPK6float2S1_PS_iii_param_4,
	.param .u32 _Z19complex_matrix_multPK6float2S1_PS_iii_param_5
)
{
	.reg .pred 	%p<45>;
	.reg .b32 	%r<88>;
	.reg .b32 	%f<218>;
	.reg .b64 	%rd<67>;

	ld.param.u64 	%rd7, [_Z19complex_matrix_multPK6float2S1_PS_iii_param_0];
	ld.param.u64 	%rd8, [_Z19complex_matrix_multPK6float2S1_PS_iii_param_1];
	ld.param.u64 	%rd9, [_Z19complex_matrix_multPK6float2S1_PS_iii_param_2];
	ld.param.u32 	%r42, [_Z19complex_matrix_multPK6float2S1_PS_iii_param_3];
	ld.param.u32 	%r43, [_Z19complex_matrix_multPK6float2S1_PS_iii_param_4];
	ld.param.u32 	%r44, [_Z19complex_matrix_multPK6float2S1_PS_iii_param_5];
	cvta.to.global.u64 	%rd1, %rd8;
	cvta.to.global.u64 	%rd2, %rd7;
	cvta.to.global.u64 	%rd3, %rd9;
	mov.u32 	%r45, %ntid.x;
	mov.u32 	%r46, %nctaid.x;
	mul.lo.s32 	%r1, %r45, %r46;
	cvt.rn.f32.s32 	%f25, %r42;
	cvt.rn.f32.s32 	%f26, %r1;
	div.rn.f32 	%f27, %f25, %f26;
	cvt.rpi.f32.f32 	%f28, %f27;
	cvt.rzi.s32.f32 	%r2, %f28;
	mov.u32 	%r47, %ntid.y;
	mov.u32 	%r48, %nctaid.y;
	mul.lo.s32 	%r3, %r47, %r48;
	cvt.rn.f32.s32 	%f29, %r44;
	cvt.rn.f32.u32 	%f30, %r3;
	div.rn.f32 	%f31, %f29, %f30;
	cvt.rpi.f32.f32 	%f32, %f31;
	cvt.rzi.s32.f32 	%r4, %f32;
	mov.u32 	%r49, %tid.x;
	mov.u32 	%r50, %ctaid.x;
	mad.lo.s32 	%r5, %r45, %r50, %r49;
	mov.u32 	%r51, %tid.y;
	mov.u32 	%r52, %ctaid.y;
	mad.lo.s32 	%r6, %r47, %r52, %r51;
	setp.lt.s32 	%p1, %r2, 1;
	@%p1 bra 	$L__BB6_25;
	setp.gt.s32 	%p2, %r43, 0;
	@%p2 bra 	$L__BB6_26;
	and.b32  	%r7, %r4, 3;
	and.b32  	%r8, %r4, 2147483644;
	mov.b32 	%r85, 0;
$L__BB6_3:
	setp.lt.s32 	%p3, %r4, 1;
	@%p3 bra 	$L__BB6_24;
	setp.lt.u32 	%p4, %r4, 4;
	mad.lo.s32 	%r30, %r85, %r1, %r5;
	mov.b32 	%r87, 0;
	@%p4 bra 	$L__BB6_15;
	mov.b32 	%r86, 0;
$L__BB6_6:
	setp.ge.s32 	%p5, %r30, %r42;
	mad.lo.s32 	%r32, %r86, %r3, %r6;
	setp.ge.s32 	%p6, %r32, %r44;
	or.pred  	%p7, %p5, %p6;
	@%p7 bra 	$L__BB6_8;
	mad.lo.s32 	%r56, %r32, %r42, %r30;
	mul.wide.s32 	%rd10, %r56, 8;
	add.s64 	%rd11, %rd3, %rd10;
	mov.f32 	%f33, 0f00000000;
	st.global.v2.f32 	[%rd11], {%f33, %f33};
$L__BB6_8:
	setp.ge.s32 	%p8, %r30, %r42;
	add.s32 	%r33, %r32, %r3;
	setp.ge.s32 	%p9, %r33, %r44;
	or.pred  	%p10, %p8, %p9;
	@%p10 bra 	$L__BB6_10;
	mad.lo.s32 	%r57, %r33, %r42, %r30;
	mul.wide.s32 	%rd12, %r57, 8;
	add.s64 	%rd13, %rd3, %rd12;
	mov.f32 	%f34, 0f00000000;
	st.global.v2.f32 	[%rd13], {%f34, %f34};
$L__BB6_10:
	setp.ge.s32 	%p11, %r30, %r42;
	add.s32 	%r34, %r33, %r3;
	setp.ge.s32 	%p12, %r34, %r44;
	or.pred  	%p13, %p11, %p12;
	@%p13 bra 	$L__BB6_12;
	mad.lo.s32 	%r58, %r34, %r42, %r30;
	mul.wide.s32 	%rd14, %r58, 8;
	add.s64 	%rd15, %rd3, %rd14;
	mov.f32 	%f35, 0f00000000;
	st.global.v2.f32 	[%rd15], {%f35, %f35};
$L__BB6_12:
	setp.ge.s32 	%p14, %r30, %r42;
	add.s32 	%r35, %r34, %r3;
	setp.ge.s32 	%p15, %r35, %r44;
	or.pred  	%p16, %p14, %p15;
	@%p16 bra 	$L__BB6_14;
	mad.lo.s32 	%r59, %r35, %r42, %r30;
	mul.wide.s32 	%rd16, %r59, 8;
	add.s64 	%rd17, %rd3, %rd16;
	mov.f32 	%f36, 0f00000000;
	st.global.v2.f32 	[%rd17], {%f36, %f36};
$L__BB6_14:
	add.s32 	%r86, %r86, 4;
	setp.ne.s32 	%p17, %r86, %r8;
	mov.u32 	%r87, %r8;
	@%p17 bra 	$L__BB6_6;
$L__BB6_15:
	setp.eq.s32 	%p18, %r7, 0;
	@%p18 bra 	$L__BB6_24;
	setp.ge.s32 	%p19, %r30, %r42;
	mad.lo.s32 	%r38, %r87, %r3, %r6;
	setp.ge.s32 	%p20, %r38, %r44;
	or.pred  	%p21, %p19, %p20;
	@%p21 bra 	$L__BB6_18;
	mad.lo.s32 	%r61, %r38, %r42, %r30;
	mul.wide.s32 	%rd18, %r61, 8;
	add.s64 	%rd19, %rd3, %rd18;
	mov.f32 	%f37, 0f00000000;
	st.global.v2.f32 	[%rd19], {%f37, %f37};
$L__BB6_18:
	setp.eq.s32 	%p22, %r7, 1;
	@%p22 bra 	$L__BB6_24;
	setp.ge.s32 	%p23, %r30, %r42;
	add.s32 	%r39, %r38, %r3;
	setp.ge.s32 	%p24, %r39, %r44;
	or.pred  	%p25, %p23, %p24;
	@%p25 bra 	$L__BB6_21;
	mad.lo.s32 	%r62, %r39, %r42, %r30;
	mul.wide.s32 	%rd20, %r62, 8;
	add.s64 	%rd21, %rd3, %rd20;
	mov.f32 	%f38, 0f00000000;
	st.global.v2.f32 	[%rd21], {%f38, %f38};
$L__BB6_21:
	setp.eq.s32 	%p26, %r7, 2;
	@%p26 bra 	$L__BB6_24;
	setp.ge.s32 	%p27, %r30, %r42;
	add.s32 	%r40, %r39, %r3;
	setp.ge.s32 	%p28, %r40, %r44;
	or.pred  	%p29, %p27, %p28;
	@%p29 bra 	$L__BB6_24;
	mad.lo.s32 	%r63, %r40, %r42, %r30;
	mul.wide.s32 	%rd22, %r63, 8;
	add.s64 	%rd23, %rd3, %rd22;
	mov.f32 	%f39, 0f00000000;
	st.global.v2.f32 	[%rd23], {%f39, %f39};
$L__BB6_24:
	add.s32 	%r85, %r85, 1;
	setp.ne.s32 	%p30, %r85, %r2;
	@%p30 bra 	$L__BB6_3;
$L__BB6_25:
	ret;
$L__BB6_26:
	and.b32  	%r9, %r43, 7;
	and.b32  	%r10, %r43, 2147483640;
	shl.b32 	%r11, %r42, 3;
	mov.b32 	%r78, 0;
	mul.wide.s32 	%rd53, %r42, 8;
$L__BB6_27:
	setp.gt.s32 	%p31, %r4, 0;
	@%p31 bra 	$L__BB6_29;
$L__BB6_28:
	add.s32 	%r78, %r78, 1;
	setp.eq.s32 	%p44, %r78, %r2;
	@%p44 bra 	$L__BB6_25;
	bra.uni 	$L__BB6_27;
$L__BB6_29:
	mad.lo.s32 	%r14, %r78, %r1, %r5;
	mov.b32 	%r79, 0;
$L__BB6_30:
	setp.lt.s32 	%p32, %r14, %r42;
	mad.lo.s32 	%r16, %r79, %r3, %r6;
	setp.lt.s32 	%p33, %r16, %r44;
	and.pred  	%p34, %p32, %p33;
	@%p34 bra 	$L__BB6_32;
$L__BB6_31:
	add.s32 	%r79, %r79, 1;
	setp.eq.s32 	%p43, %r79, %r4;
	@%p43 bra 	$L__BB6_28;
	bra.uni 	$L__BB6_30;
$L__BB6_32:
	setp.lt.u32 	%p35, %r43, 8;
	mul.lo.s32 	%r22, %r16, %r43;
	mov.f32 	%f217, 0f00000000;
	mov.b32 	%r83, 0;
	mov.f32 	%f216, %f217;
	@%p35 bra 	$L__BB6_35;
	and.b32  	%r67, %r43, 2147483640;
	neg.s32 	%r81, %r67;
	mul.wide.u32 	%rd24, %r22, 8;
	add.s64 	%rd25, %rd1, %rd24;
	add.s64 	%rd66, %rd25, 32;
	mov.f32 	%f217, 0f00000000;
	mov.u32 	%r80, %r14;
$L__BB6_34:
	.pragma "nounroll";
	mul.wide.s32 	%rd26, %r80, 8;
	add.s64 	%rd27, %rd2, %rd26;
	ld.global.v2.f32 	{%f43, %f44}, [%rd27];
	ld.global.v2.f32 	{%f45, %f46}, [%rd66+-32];
	mul.f32 	%f47, %f43, %f45;
	mul.f32 	%f48, %f44, %f46;
	sub.f32 	%f49, %f47, %f48;
	mul.f32 	%f50, %f43, %f46;
	fma.rn.f32 	%f51, %f44, %f45, %f50;
	add.f32 	%f52, %f216, %f49;
	add.f32 	%f53, %f217, %f51;
	mul.wide.s32 	%rd28, %r42, 8;
	add.s64 	%rd29, %rd27, %rd28;
	ld.global.v2.f32 	{%f54, %f55}, [%rd29];
	ld.global.v2.f32 	{%f56, %f57}, [%rd66+-24];
	mul.f32 	%f58, %f54, %f56;
	mul.f32 	%f59, %f55, %f57;
	sub.f32 	%f60, %f58, %f59;
	mul.f32 	%f61, %f54, %f57;
	fma.rn.f32 	%f62, %f55, %f56, %f61;
	add.f32 	%f63, %f52, %f60;
	add.f32 	%f64, %f53, %f62;
	add.s64 	%rd30, %rd29, %rd28;
	ld.global.v2.f32 	{%f65, %f66}, [%rd30];
	ld.global.v2.f32 	{%f67, %f68}, [%rd66+-16];
	mul.f32 	%f69, %f65, %f67;
	mul.f32 	%f70, %f66, %f68;
	sub.f32 	%f71, %f69, %f70;
	mul.f32 	%f72, %f65, %f68;
	fma.rn.f32 	%f73, %f66, %f67, %f72;
	add.f32 	%f74, %f63, %f71;
	add.f32 	%f75, %f64, %f73;
	add.s64 	%rd31, %rd30, %rd28;
	ld.global.v2.f32 	{%f76, %f77}, [%rd31];
	ld.global.v2.f32 	{%f78, %f79}, [%rd66+-8];
	mul.f32 	%f80, %f76, %f78;
	mul.f32 	%f81, %f77, %f79;
	sub.f32 	%f82, %f80, %f81;
	mul.f32 	%f83, %f76, %f79;
	fma.rn.f32 	%f84, %f77, %f78, %f83;
	add.f32 	%f85, %f74, %f82;
	add.f32 	%f86, %f75, %f84;
	add.s64 	%rd32, %rd31, %rd28;
	ld.global.v2.f32 	{%f87, %f88}, [%rd32];
	ld.global.v2.f32 	{%f89, %f90}, [%rd66];
	mul.f32 	%f91, %f87, %f89;
	mul.f32 	%f92, %f88, %f90;
	sub.f32 	%f93, %f91, %f92;
	mul.f32 	%f94, %f87, %f90;
	fma.rn.f32 	%f95, %f88, %f89, %f94;
	add.f32 	%f96, %f85, %f93;
	add.f32 	%f97, %f86, %f95;
	add.s64 	%rd33, %rd32, %rd28;
	ld.global.v2.f32 	{%f98, %f99}, [%rd33];
	ld.global.v2.f32 	{%f100, %f101}, [%rd66+8];
	mul.f32 	%f102, %f98, %f100;
	mul.f32 	%f103, %f99, %f101;
	sub.f32 	%f104, %f102, %f103;
	mul.f32 	%f105, %f98, %f101;
	fma.rn.f32 	%f106, %f99, %f100, %f105;
	add.f32 	%f107, %f96, %f104;
	add.f32 	%f108, %f97, %f106;
	add.s64 	%rd34, %rd33, %rd28;
	ld.global.v2.f32 	{%f109, %f110}, [%rd34];
	ld.global.v2.f32 	{%f111, %f112}, [%rd66+16];
	mul.f32 	%f113, %f109, %f111;
	mul.f32 	%f114, %f110, %f112;
	sub.f32 	%f115, %f113, %f114;
	mul.f32 	%f116, %f109, %f112;
	fma.rn.f32 	%f117, %f110, %f111, %f116;
	add.f32 	%f118, %f107, %f115;
	add.f32 	%f119, %f108, %f117;
	add.s64 	%rd35, %rd34, %rd28;
	ld.global.v2.f32 	{%f120, %f121}, [%rd35];
	ld.global.v2.f32 	{%f122, %f123}, [%rd66+24];
	mul.f32 	%f124, %f120, %f122;
	mul.f32 	%f125, %f121, %f123;
	sub.f32 	%f126, %f124, %f125;
	mul.f32 	%f127, %f120, %f123;
	fma.rn.f32 	%f128, %f121, %f122, %f127;
	add.f32 	%f216, %f118, %f126;
	add.f32 	%f217, %f119, %f128;
	add.s32 	%r81, %r81, 8;
	add.s32 	%r80, %r80, %r11;
	add.s64 	%rd66, %rd66, 64;
	setp.eq.s32 	%p36, %r81, 0;
	mov.u32 	%r83, %r10;
	@%p36 bra 	$L__BB6_35;
	bra.uni 	$L__BB6_34;
$L__BB6_35:
	setp.eq.s32 	%p37, %r9, 0;
	@%p37 bra 	$L__BB6_43;
	add.s32 	%r68, %r9, -1;
	setp.lt.u32 	%p38, %r68, 3;
	@%p38 bra 	$L__BB6_38;
	mad.lo.s32 	%r69, %r83, %r42, %r14;
	mul.wide.s32 	%rd36, %r69, 8;
	add.s64 	%rd37, %rd2, %rd36;
	ld.global.v2.f32 	{%f130, %f131}, [%rd37];
	add.s32 	%r70, %r83, %r22;
	mul.wide.u32 	%rd38, %r70, 8;
	add.s64 	%rd39, %rd1, %rd38;
	ld.global.v2.f32 	{%f132, %f133}, [%rd39];
	mul.f32 	%f134, %f130, %f132;
	mul.f32 	%f135, %f131, %f133;
	sub.f32 	%f136, %f134, %f135;
	mul.f32 	%f137, %f130, %f133;
	fma.rn.f32 	%f138, %f131, %f132, %f137;
	add.f32 	%f139, %f216, %f136;
	add.f32 	%f140, %f217, %f138;
	add.s64 	%rd41, %rd37, %rd53;
	ld.global.v2.f32 	{%f141, %f142}, [%rd41];
	cvt.u64.u32 	%rd42, %r22;
	cvt.u64.u32 	%rd43, %r83;
	add.s64 	%rd44, %rd43, %rd42;
	shl.b64 	%rd45, %rd44, 3;
	add.s64 	%rd46, %rd1, %rd45;
	ld.global.v2.f32 	{%f143, %f144}, [%rd46+8];
	mul.f32 	%f145, %f141, %f143;
	mul.f32 	%f146, %f142, %f144;
	sub.f32 	%f147, %f145, %f146;
	mul.f32 	%f148, %f141, %f144;
	fma.rn.f32 	%f149, %f142, %f143, %f148;
	add.f32 	%f150, %f139, %f147;
	add.f32 	%f151, %f140, %f149;
	add.s64 	%rd47, %rd41, %rd53;
	ld.global.v2.f32 	{%f152, %f153}, [%rd47];
	ld.global.v2.f32 	{%f154, %f155}, [%rd46+16];
	mul.f32 	%f156, %f152, %f154;
	mul.f32 	%f157, %f153, %f155;
	sub.f32 	%f158, %f156, %f157;
	mul.f32 	%f159, %f152, %f155;
	fma.rn.f32 	%f160, %f153, %f154, %f159;
	add.f32 	%f161, %f150, %f158;
	add.f32 	%f162, %f151, %f160;
	add.s64 	%rd48, %rd47, %rd53;
	ld.global.v2.f32 	{%f163, %f164}, [%rd48];
	ld.global.v2.f32 	{%f165, %f166}, [%rd46+24];
	mul.f32 	%f167, %f163, %f165;
	mul.f32 	%f168, %f164, %f166;
	sub.f32 	%f169, %f167, %f168;
	mul.f32 	%f170, %f163, %f166;
	fma.rn.f32 	%f171, %f164, %f165, %f170;
	add.f32 	%f216, %f161, %f169;
	add.f32 	%f217, %f162, %f171;
	add.s32 	%r83, %r83, 4;
$L__BB6_38:
	and.b32  	%r71, %r43, 3;
	setp.eq.s32 	%p39, %r71, 0;
	@%p39 bra 	$L__BB6_43;
	setp.eq.s32 	%p40, %r71, 1;
	@%p40 bra 	$L__BB6_41;
	mad.lo.s32 	%r72, %r83, %r42, %r14;
	mul.wide.s32 	%rd49, %r72, 8;
	add.s64 	%rd50, %rd2, %rd49;
	ld.global.v2.f32 	{%f173, %f174}, [%rd50];
	add.s32 	%r73, %r83, %r22;
	mul.wide.u32 	%rd51, %r73, 8;
	add.s64 	%rd52, %rd1, %rd51;
	ld.global.v2.f32 	{%f175, %f176}, [%rd52];
	mul.f32 	%f177, %f173, %f175;
	mul.f32 	%f178, %f174, %f176;
	sub.f32 	%f179, %f177, %f178;
	mul.f32 	%f180, %f173, %f176;
	fma.rn.f32 	%f181, %f174, %f175, %f180;
	add.f32 	%f182, %f216, %f179;
	add.f32 	%f183, %f217, %f181;
	add.s64 	%rd54, %rd50, %rd53;
	ld.global.v2.f32 	{%f184, %f185}, [%rd54];
	cvt.u64.u32 	%rd55, %r22;
	cvt.u64.u32 	%rd56, %r83;
	add.s64 	%rd57, %rd56, %rd55;
	shl.b64 	%rd58, %rd57, 3;
	add.s64 	%rd59, %rd1, %rd58;
	ld.global.v2.f32 	{%f186, %f187}, [%rd59+8];
	mul.f32 	%f188, %f184, %f186;
	mul.f32 	%f189, %f185, %f187;
	sub.f32 	%f190, %f188, %f189;
	mul.f32 	%f191, %f184, %f187;
	fma.rn.f32 	%f192, %f185, %f186, %f191;
	add.f32 	%f216, %f182, %f190;
	add.f32 	%f217, %f183, %f192;
	add.s32 	%r83, %r83, 2;
$L__BB6_41:
	and.b32  	%r74, %r43, 1;
	setp.eq.b32 	%p41, %r74, 1;
	not.pred 	%p42, %p41;
	@%p42 bra 	$L__BB6_43;
	mad.lo.s32 	%r75, %r83, %r42, %r14;
	mul.wide.s32 	%rd60, %r75, 8;
	add.s64 	%rd61, %rd2, %rd60;
	ld.global.v2.f32 	{%f193, %f194}, [%rd61];
	add.s32 	%r76, %r83, %r22;
	mul.wide.u32 	%rd62, %r76, 8;
	add.s64 	%rd63, %rd1, %rd62;
	ld.global.v2.f32 	{%f195, %f196}, [%rd63];
	mul.f32 	%f197, %f193, %f195;
	mul.f32 	%f198, %f194, %f196;
	sub.f32 	%f199, %f197, %f198;
	mul.f32 	%f200, %f193, %f196;
	fma.rn.f32 	%f201, %f194, %f195, %f200;
	add.f32 	%f216, %f216, %f199;
	add.f32 	%f217, %f217, %f201;
$L__BB6_43:
	mad.lo.s32 	%r77, %r16, %r42, %r14;
	mul.wide.s32 	%rd64, %r77, 8;
	add.s64 	%rd65, %rd3, %rd64;
	st.global.v2.f32 	[%rd65], {%f216, %f217};
	bra.uni 	$L__BB6_31;

}
	// .globl	_Z29Ltriangle_complex_matrix_multPK6float2S1_PS_iii
.visible .entry _Z29Ltriangle_complex_matrix_multPK6float2S1_PS_iii(
	.param .u64 .ptr .align 1 _Z29Ltriangle_complex_matrix_multPK6float2S1_PS_iii_param_0,
	.param .u64 .ptr .align 1 _Z29Ltriangle_complex_matrix_multPK6float2S1_PS_iii_param_1,
	.param .u64 .ptr .align 1 _Z29Ltriangle_complex_matrix_multPK6float2S1_PS_iii_param_2,
	.param .u32 _Z29Ltriangle_complex_matrix_multPK6float2S1_PS_iii_param_3,
	.param .u32 _Z29Ltriangle_complex_matrix_multPK6float2S1_PS_iii_param_4,
	.param .u32 _Z29Ltriangle_complex_matrix_multPK6float2S1_PS_iii_param_5
)
{
	.reg .pred 	%p<65>;
	.reg .b32 	%r<87>;
	.reg .b32 	%f<218>;
	.reg .b64 	%rd<67>;

	ld.param.u64 	%rd7, [_Z29Ltriangle_complex_matrix_multPK6float2S1_PS_iii_param_0];
	ld.param.u64 	%rd8, [_Z29Ltriangle_complex_matrix_multPK6float2S1_PS_iii_param_1];
	ld.param.u64 	%rd9, [_Z29Ltriangle_complex_matrix_multPK6float2S1_PS_iii_param_2];
	ld.param.u32 	%r42, [_Z29Ltriangle_complex_matrix_multPK6float2S1_PS_iii_param_3];
	ld.param.u32 	%r43, [_Z29Ltriangle_complex_matrix_multPK6float2S1_PS_iii_param_4];
	ld.param.u32 	%r44, [_Z29Ltriangle_complex_matrix_multPK6float2S1_PS_iii_param_5];
	cvta.to.global.u64 	%rd1, %rd8;
	cvta.to.global.u64 	%rd2, %rd7;
	cvta.to.global.u64 	%rd3, %rd9;
	mov.u32 	%r45, %ntid.x;
	mov.u32 	%r46, %nctaid.x;
	mul.lo.s32 	%r1, %r45, %r46;
	cvt.rn.f32.s32 	%f25, %r42;
	cvt.rn.f32.s32 	%f26, %r1;
	div.rn.f32 	%f27, %f25, %f26;
	cvt.rpi.f32.f32 	%f28, %f27;
	cvt.rzi.s32.f32 	%r2, %f28;
	mov.u32 	%r47, %ntid.y;
	mov.u32 	%r48, %nctaid.y;
	mul.lo.s32 	%r3, %r47, %r48;
	cvt.rn.f32.s32 	%f29, %r44;
	cvt.rn.f32.u32 	%f30, %r3;
	div.rn.f32 	%f31, %f29, %f30;
	cvt.rpi.f32.f32 	%f32, %f31;
	cvt.rzi.s32.f32 	%r4, %f32;
	mov.u32 	%r49, %tid.x;
	mov.u32 	%r50, %ctaid.x;
	mad.lo.s32 	%r5, %r45, %r50, %r49;
	mov.u32 	%r51, %tid.y;
	mov.u32 	%r52, %ctaid.y;
	mad.lo.s32 	%r6, %r47, %r52, %r51;
	setp.lt.s32 	%p1, %r2, 1;
	@%p1 bra 	$L__BB7_25;
	setp.gt.s32 	%p2, %r43, 0;
	@%p2 bra 	$L__BB7_26;
	and.b32  	%r7, %r4, 3;
	and.b32  	%r8, %r4, 2147483644;
	mov.b32 	%r84, 0;
$L__BB7_3:
	setp.lt.s32 	%p3, %r4, 1;
	@%p3 bra 	$L__BB7_24;
	setp.lt.u32 	%p4, %r4, 4;
	mad.lo.s32 	%r30, %r84, %r1, %r5;
	mov.b32 	%r86, 0;
	@%p4 bra 	$L__BB7_15;
	mov.b32 	%r85, 0;
$L__BB7_6:
	setp.ge.s32 	%p5, %r30, %r42;
	mad.lo.s32 	%r32, %r85, %r3, %r6;
	setp.lt.s32 	%p6, %r32, %r44;
	setp.ge.s32 	%p7, %r30, %r32;
	and.pred  	%p8, %p6, %p7;
	not.pred 	%p10, %p8;
	or.pred  	%p11, %p5, %p10;
	@%p11 bra 	$L__BB7_8;
	mad.lo.s32 	%r56, %r32, %r42, %r30;
	mul.wide.s32 	%rd10, %r56, 8;
	add.s64 	%rd11, %rd3, %rd10;
	mov.f32 	%f33, 0f00000000;
	st.global.v2.f32 	[%rd11], {%f33, %f33};
$L__BB7_8:
	setp.ge.s32 	%p12, %r30, %r42;
	add.s32 	%r33, %r32, %r3;
	setp.ge.s32 	%p13, %r33, %r44;
	setp.lt.s32 	%p14, %r30, %r33;
	or.pred  	%p15, %p13, %p12;
	or.pred  	%p16, %p15, %p14;
	@%p16 bra 	$L__BB7_10;
	mad.lo.s32 	%r57, %r33, %r42, %r30;
	mul.wide.s32 	%rd12, %r57, 8;
	add.s64 	%rd13, %rd3, %rd12;
	mov.f32 	%f34, 0f00000000;
	st.global.v2.f32 	[%rd13], {%f34, %f34};
$L__BB7_10:
	setp.ge.s32 	%p17, %r30, %r42;
	add.s32 	%r34, %r33, %r3;
	setp.ge.s32 	%p18, %r34, %r44;
	setp.lt.s32 	%p19, %r30, %r34;
	or.pred  	%p20, %p18, %p17;
	or.pred  	%p21, %p20, %p19;
	@%p21 bra 	$L__BB7_12;
	mad.lo.s32 	%r58, %r34, %r42, %r30;
	mul.wide.s32 	%rd14, %r58, 8;
	add.s64 	%rd15, %rd3, %rd14;
	mov.f32 	%f35, 0f00000000;
	st.global.v2.f32 	[%rd15], {%f35, %f35};
$L__BB7_12:
	setp.ge.s32 	%p22, %r30, %r42;
	add.s32 	%r35, %r34, %r3;
	setp.ge.s32 	%p23, %r35, %r44;
	setp.lt.s32 	%p24, %r30, %r35;
	or.pred  	%p25, %p23, %p22;
	or.pred  	%p26, %p25, %p24;
	@%p26 bra 	$L__BB7_14;
	mad.lo.s32 	%r59, %r35, %r42, %r30;
	mul.wide.s32 	%rd16, %r59, 8;
	add.s64 	%rd17, %rd3, %rd16;
	mov.f32 	%f36, 0f00000000;
	st.global.v2.f32 	[%rd17], {%f36, %f36};
$L__BB7_14:
	add.s32 	%r85, %r85, 4;
	setp.ne.s32 	%p27, %r85, %r8;
	mov.u32 	%r86, %r8;
	@%p27 bra 	$L__BB7_6;
$L__BB7_15:
	setp.eq.s32 	%p28, %r7, 0;
	@%p28 bra 	$L__BB7_24;
	setp.ge.s32 	%p29, %r30, %r42;
	mad.lo.s32 	%r38, %r86, %r3, %r6;
	setp.lt.s32 	%p30, %r38, %r44;
	setp.ge.s32 	%p31, %r30, %r38;
	and.pred  	%p32, %p30, %p31;
	not.pred 	%p34, %p32;
	or.pred  	%p35, %p29, %p34;
	@%p35 bra 	$L__BB7_18;
	mad.lo.s32 	%r60, %r38, %r42, %r30;
	mul.wide.s32 	%rd18, %r60, 8;
	add.s64 	%rd19, %rd3, %rd18;
	mov.f32 	%f37, 0f00000000;
	st.global.v2.f32 	[%rd19], {%f37, %f37};
$L__BB7_18:
	setp.eq.s32 	%p36, %r7, 1;
	@%p36 bra 	$L__BB7_24;
	setp.ge.s32 	%p37, %r30, %r42;
	add.s32 	%r39, %r38, %r3;
	setp.ge.s32 	%p38, %r39, %r44;
	setp.lt.s32 	%p39, %r30, %r39;
	or.pred  	%p40, %p38, %p37;
	or.pred  	%p41, %p40, %p39;
	@%p41 bra 	$L__BB7_21;
	mad.lo.s32 	%r61, %r39, %r42, %r30;
	mul.wide.s32 	%rd20, %r61, 8;
	add.s64 	%rd21, %rd3, %rd20;
	mov.f32 	%f38, 0f00000000;
	st.global.v2.f32 	[%rd21], {%f38, %f38};
$L__BB7_21:
	setp.eq.s32 	%p42, %r7, 2;
	@%p42 bra 	$L__BB7_24;
	setp.ge.s32 	%p43, %r30, %r42;
	add.s32 	%r40, %r39, %r3;
	setp.ge.s32 	%p44, %r40, %r44;
	setp.lt.s32 	%p45, %r30, %r40;
	or.pred  	%p46, %p44, %p43;
	or.pred  	%p47, %p46, %p45;
	@%p47 bra 	$L__BB7_24;
	mad.lo.s32 	%r62, %r40, %r42, %r30;
	mul.wide.s32 	%rd22, %r62, 8;
	add.s64 	%rd23, %rd3, %rd22;
	mov.f32 	%f39, 0f00000000;
	st.global.v2.f32 	[%rd23], {%f39, %f39};
$L__BB7_24:
	add.s32 	%r84, %r84, 1;
	setp.ne.s32 	%p48, %r84, %r2;
	@%p48 bra 	$L__BB7_3;
$L__BB7_25:
	ret;
$L__BB7_26:
	and.b32  	%r9, %r43, 7;
	and.b32  	%r10, %r43, 2147483640;
	shl.b32 	%r11, %r42, 3;
	mov.b32 	%r77, 0;
	mul.wide.s32 	%rd53, %r42, 8;
$L__BB7_27:
	setp.gt.s32 	%p49, %r4, 0;
	@%p49 bra 	$L__BB7_29;
$L__BB7_28:
	add.s32 	%r77, %r77, 1;
	setp.eq.s32 	%p64, %r77, %r2;
	@%p64 bra 	$L__BB7_25;
	bra.uni 	$L__BB7_27;
$L__BB7_29:
	mad.lo.s32 	%r14, %r77, %r1, %r5;
	mov.b32 	%r78, 0;
$L__BB7_30:
	setp.lt.s32 	%p50, %r14, %r42;
	mad.lo.s32 	%r16, %r78, %r3, %r6;
	setp.lt.s32 	%p51, %r16, %r44;
	setp.ge.s32 	%p52, %r14, %r16;
	and.pred  	%p53, %p51, %p50;
	and.pred  	%p54, %p53, %p52;
	@%p54 bra 	$L__BB7_32;
$L__BB7_31:
	add.s32 	%r78, %r78, 1;
	setp.eq.s32 	%p63, %r78, %r4;
	@%p63 bra 	$L__BB7_28;
	bra.uni 	$L__BB7_30;
$L__BB7_32:
	setp.lt.u32 	%p55, %r43, 8;
	mul.lo.s32 	%r22, %r16, %r43;
	mov.f32 	%f217, 0f00000000;
	mov.b32 	%r82, 0;
	mov.f32 	%f216, %f217;
	@%p55 bra 	$L__BB7_35;
	and.b32  	%r66, %r43, 2147483640;
	neg.s32 	%r80, %r66;
	mul.wide.u32 	%rd24, %r22, 8;
	add.s64 	%rd25, %rd1, %rd24;
	add.s64 	%rd66, %rd25, 32;
	mov.f32 	%f217, 0f00000000;
	mov.u32 	%r79, %r14;
$L__BB7_34:
	.pragma "nounroll";
	mul.wide.s32 	%rd26, %r79, 8;
	add.s64 	%rd27, %rd2, %rd26;
	ld.global.v2.f32 	{%f43, %f44}, [%rd27];
	ld.global.v2.f32 	{%f45, %f46}, [%rd66+-32];
	mul.f32 	%f47, %f43, %f45;
	mul.f32 	%f48, %f44, %f46;
	sub.f32 	%f49, %f47, %f48;
	mul.f32 	%f50, %f43, %f46;
	fma.rn.f32 	%f51, %f44, %f45, %f50;
	add.f32 	%f52, %f216, %f49;
	add.f32 	%f53, %f217, %f51;
	mul.wide.s32 	%rd28, %r42, 8;
	add.s64 	%rd29, %rd27, %rd28;
	ld.global.v2.f32 	{%f54, %f55}, [%rd29];
	ld.global.v2.f32 	{%f56, %f57}, [%rd66+-24];
	mul.f32 	%f58, %f54, %f56;
	mul.f32 	%f59, %f55, %f57;
	sub.f32 	%f60, %f58, %f59;
	mul.f32 	%f61, %f54, %f57;
	fma.rn.f32 	%f62, %f55, %f56, %f61;
	add.f32 	%f63, %f52, %f60;
	add.f32 	%f64, %f53, %f62;
	add.s64 	%rd30, %rd29, %rd28;
	ld.global.v2.f32 	{%f65, %f66}, [%rd30];
	ld.global.v2.f32 	{%f67, %f68}, [%rd66+-16];
	mul.f32 	%f69, %f65, %f67;
	mul.f32 	%f70, %f66, %f68;
	sub.f32 	%f71, %f69, %f70;
	mul.f32 	%f72, %f65, %f68;
	fma.rn.f32 	%f73, %f66, %f67, %f72;
	add.f32 	%f74, %f63, %f71;
	add.f32 	%f75, %f64, %f73;
	add.s64 	%rd31, %rd30, %rd28;
	ld.global.v2.f32 	{%f76, %f77}, [%rd31];
	ld.global.v2.f32 	{%f78, %f79}, [%rd66+-8];
	mul.f32 	%f80, %f76, %f78;
	mul.f32 	%f81, %f77, %f79;
	sub.f32 	%f82, %f80, %f81;
	mul.f32 	%f83, %f76, %f79;
	fma.rn.f32 	%f84, %f77, %f78, %f83;
	add.f32 	%f85, %f74, %f82;
	add.f32 	%f86, %f75, %f84;
	add.s64 	%rd32, %rd31, %rd28;
	ld.global.v2.f32 	{%f87, %f88}, [%rd32];
	ld.global.v2.f32 	{%f89, %f90}, [%rd66];
	mul.f32 	%f91, %f87, %f89;
	mul.f32 	%f92, %f88, %f90;
	sub.f32 	%f93, %f91, %f92;
	mul.f32 	%f94, %f87, %f90;
	fma.rn.f32 	%f95, %f88, %f89, %f94;
	add.f32 	%f96, %f85, %f93;
	add.f32 	%f97, %f86, %f95;
	add.s64 	%rd33, %rd32, %rd28;
	ld.global.v2.f32 	{%f98, %f99}, [%rd33];
	ld.global.v2.f32 	{%f100, %f101}, [%rd66+8];
	mul.f32 	%f102, %f98, %f100;
	mul.f32 	%f103, %f99, %f101;
	sub.f32 	%f104, %f102, %f103;
	mul.f32 	%f105, %f98, %f101;
	fma.rn.f32 	%f106, %f99, %f100, %f105;
	add.f32 	%f107, %f96, %f104;
	add.f32 	%f108, %f97, %f106;
	add.s64 	%rd34, %rd33, %rd28;
	ld.global.v2.f32 	{%f109, %f110}, [%rd34];
	ld.global.v2.f32 	{%f111, %f112}, [%rd66+16];
	mul.f32 	%f113, %f109, %f111;
	mul.f32 	%f114, %f110, %f112;
	sub.f32 	%f115, %f113, %f114;
	mul.f32 	%f116, %f109, %f112;
	fma.rn.f32 	%f117, %f110, %f111, %f116;
	add.f32 	%f118, %f107, %f115;
	add.f32 	%f119, %f108, %f117;
	add.s64 	%rd35, %rd34, %rd28;
	ld.global.v2.f32 	{%f120, %f121}, [%rd35];
	ld.global.v2.f32 	{%f122, %f123}, [%rd66+24];
	mul.f32 	%f124, %f120, %f122;
	mul.f32 	%f125, %f121, %f123;
	sub.f32 	%f126, %f124, %f125;
	mul.f32 	%f127, %f120, %f123;
	fma.rn.f32 	%f128, %f121, %f122, %f127;
	add.f32 	%f216, %f118, %f126;
	add.f32 	%f217, %f119, %f128;
	add.s32 	%r80, %r80, 8;
	add.s32 	%r79, %r79, %r11;
	add.s64 	%rd66, %rd66, 64;
	setp.eq.s32 	%p56, %r80, 0;
	mov.u32 	%r82, %r10;
	@%p56 bra 	$L__BB7_35;
	bra.uni 	$L__BB7_34;
$L__BB7_35:
	setp.eq.s32 	%p57, %r9, 0;
	@%p57 bra 	$L__BB7_43;
	add.s32 	%r67, %r9, -1;
	setp.lt.u32 	%p58, %r67, 3;
	@%p58 bra 	$L__BB7_38;
	mad.lo.s32 	%r68, %r82, %r42, %r14;
	mul.wide.s32 	%rd36, %r68, 8;
	add.s64 	%rd37, %rd2, %rd36;
	ld.global.v2.f32 	{%f130, %f131}, [%rd37];
	add.s32 	%r69, %r82, %r22;
	mul.wide.u32 	%rd38, %r69, 8;
	add.s64 	%rd39, %rd1, %rd38;
	ld.global.v2.f32 	{%f132, %f133}, [%rd39];
	mul.f32 	%f134, %f130, %f132;
	mul.f32 	%f135, %f131, %f133;
	sub.f32 	%f136, %f134, %f135;
	mul.f32 	%f137, %f130, %f133;
	fma.rn.f32 	%f138, %f131, %f132, %f137;
	add.f32 	%f139, %f216, %f136;
	add.f32 	%f140, %f217, %f138;
	add.s64 	%rd41, %rd37, %rd53;
	ld.global.v2.f32 	{%f141, %f142}, [%rd41];
	cvt.u64.u32 	%rd42, %r22;
	cvt.u64.u32 	%rd43, %r82;
	add.s64 	%rd44, %rd43, %rd42;
	shl.b64 	%rd45, %rd44, 3;
	add.s64 	%rd46, %rd1, %rd45;
	ld.global.v2.f32 	{%f143, %f144}, [%rd46+8];
	mul.f32 	%f145, %f141, %f143;
	mul.f32 	%f146, %f142, %f144;
	sub.f32 	%f147, %f145, %f146;
	mul.f32 	%f148, %f141, %f144;
	fma.rn.f32 	%f149, %f142, %f143, %f148;
	add.f32 	%f150, %f139, %f147;
	add.f32 	%f151, %f140, %f149;
	add.s64 	%rd47, %rd41, %rd53;
	ld.global.v2.f32 	{%f152, %f153}, [%rd47];
	ld.global.v2.f32 	{%f154, %f155}, [%rd46+16];
	mul.f32 	%f156, %f152, %f154;
	mul.f32 	%f157, %f153, %f155;
	sub.f32 	%f158, %f156, %f157;
	mul.f32 	%f159, %f152, %f155;
	fma.rn.f32 	%f160, %f153, %f154, %f159;
	add.f32 	%f161, %f150, %f158;
	add.f32 	%f162, %f151, %f160;
	add.s64 	%rd48, %rd47, %rd53;
	ld.global.v2.f32 	{%f163, %f164}, [%rd48];
	ld.global.v2.f32 	{%f165, %f166}, [%rd46+24];
	mul.f32 	%f167, %f163, %f165;
	mul.f32 	%f168, %f164, %f166;
	sub.f32 	%f169, %f167, %f168;
	mul.f32 	%f170, %f163, %f166;
	fma.rn.f32 	%f171, %f164, %f165, %f170;
	add.f32 	%f216, %f161, %f169;
	add.f32 	%f217, %f162, %f171;
	add.s32 	%r82, %r82, 4;
$L__BB7_38:
	and.b32  	%r70, %r43, 3;
	setp.eq.s32 	%p59, %r70, 0;
	@%p59 bra 	$L__BB7_43;
	setp.eq.s32 	%p60, %r70, 1;
	@%p60 bra 	$L__BB7_41;
	mad.lo.s32 	%r71, %r82, %r42, %r14;
	mul.wide.s32 	%rd49, %r71, 8;
	add.s64 	%rd50, %rd2, %rd49;
	ld.global.v2.f32 	{%f173, %f174}, [%rd50];
	add.s32 	%r72, %r82, %r22;
	mul.wide.u32 	%rd51, %r72, 8;
	add.s64 	%rd52, %rd1, %rd51;
	ld.global.v2.f32 	{%f175, %f176}, [%rd52];
	mul.f32 	%f177, %f173, %f175;
	mul.f32 	%f178, %f174, %f176;
	sub.f32 	%f179, %f177, %f178;
	mul.f32 	%f180, %f173, %f176;
	fma.rn.f32 	%f181, %f174, %f175, %f180;
	add.f32 	%f182, %f216, %f179;
	add.f32 	%f183, %f217, %f181;
	add.s64 	%rd54, %rd50, %rd53;
	ld.global.v2.f32 	{%f184, %f185}, [%rd54];
	cvt.u64.u32 	%rd55, %r22;
	cvt.u64.u32 	%rd56, %r82;
	add.s64 	%rd57, %rd56, %rd55;
	shl.b64 	%rd58, %rd57, 3;
	add.s64 	%rd59, %rd1, %rd58;
	ld.global.v2.f32 	{%f186, %f187}, [%rd59+8];
	mul.f32 	%f188, %f184, %f186;
	mul.f32 	%f189, %f185, %f187;
	sub.f32 	%f190, %f188, %f189;
	mul.f32 	%f191, %f184, %f187;
	fma.rn.f32 	%f192, %f185, %f186, %f191;
	add.f32 	%f216, %f182, %f190;
	add.f32 	%f217, %f183, %f192;
	add.s32 	%r82, %r82, 2;
$L__BB7_41:
	and.b32  	%r73, %r43, 1;
	setp.eq.b32 	%p61, %r73, 1;
	not.pred 	%p62, %p61;
	@%p62 bra 	$L__BB7_43;
	mad.lo.s32 	%r74, %r82, %r42, %r14;
	mul.wide.s32 	%rd60, %r74, 8;
	add.s64 	%rd61, %rd2, %rd60;
	ld.global.v2.f32 	{%f193, %f194}, [%rd61];
	add.s32 	%r75, %r82, %r22;
	mul.wide.u32 	%rd62, %r75, 8;
	add.s64 	%rd63, %rd1, %rd62;
	ld.global.v2.f32 	{%f195, %f196}, [%rd63];
	mul.f32 	%f197, %f193, %f195;
	mul.f32 	%f198, %f194, %f196;
	sub.f32 	%f199, %f197, %f198;
	mul.f32 	%f200, %f193, %f196;
	fma.rn.f32 	%f201, %f194, %f195, %f200;
	add.f32 	%f216, %f216, %f199;
	add.f32 	%f217, %f217, %f201;
$L__BB7_43:
	mad.lo.s32 	%r76, %r16, %r42, %r14;
	mul.wide.s32 	%rd64, %r76, 8;
	add.s64 	%rd65, %rd3, %rd64;
	st.global.v2.f32 	[%rd65], {%f216, %f217};
	bra.uni 	$L__BB7_31;

}


// ===== COMPILED SASS (sm_100) =====

	.target	sm_100

	.elftype	@"ET_EXEC"


//--------------------- .note.nv.tkinfo           --------------------------
	.section	.note.nv.tkinfo,"",@"SHT_NOTE"
	.sectionflags	@"SHF_NOTE_NV_TKINFO"
	.tkinfo
        /*0018*/ 	.word	0x00000002
        /*0030*/ 	.string	""
        /*0030*/ 	.string	"ptxas"
        /*0030*/ 	.string	"Cuda compilation tools, release 13.0, V13.0.88"
        /*0030*/ 	.string	"Build cuda_13.0.r13.0/compiler.36424714_0"
        /*0030*/ 	.string	"-arch sm_100 -m 64 "



//--------------------- .note.nv.cuinfo           --------------------------
	.section	.note.nv.cuinfo,"",@"SHT_NOTE"
	.sectionflags	@"SHF_NOTE_NV_CUINFO"
        /*0018*/ 	.short	0x0002
        /*001a*/ 	.short	0x0064
        /*001c*/ 	.short	0x0082
	.zero		2


//--------------------- .nv.info                  --------------------------
	.section	.nv.info,"",@"SHT_CUDA_INFO"
	.align	4


	//----- nvinfo : EIATTR_REGCOUNT
	.align		4
        /*0000*/ 	.byte	0x04, 0x2f
        /*0002*/ 	.short	(.L_2 - .L_1)
	.align		4
.L_1:
        /*0004*/ 	.word	index@(_Z5cInv2P6float2S0_ii)
        /*0008*/ 	.word	0x00000028


	//----- nvinfo : EIATTR_FRAME_SIZE
	.align		4
.L_2:
        /*000c*/ 	.byte	0x04, 0x11
        /*000e*/ 	.short	(.L_4 - .L_3)
	.align		4
.L_3:
        /*0010*/ 	.word	index@($__internal_11_$__cuda_sm3x_div_rn_noftz_f32_slowpath)
        /*0014*/ 	.word	0x00000000


	//----- nvinfo : EIATTR_FRAME_SIZE
	.align		4
.L_4:
        /*0018*/ 	.byte	0x04, 0x11
        /*001a*/ 	.short	(.L_6 - .L_5)
	.align		4
.L_5:
        /*001c*/ 	.word	index@(_Z5cInv2P6float2S0_ii)
        /*0020*/ 	.word	0x00000000


	//----- nvinfo : EIATTR_REGCOUNT
	.align		4
.L_6:
        /*0024*/ 	.byte	0x04, 0x2f
        /*0026*/ 	.short	(.L_8 - .L_7)
	.align		4
.L_7:
        /*0028*/ 	.word	index@(_Z5cInv1P6float2S0_ii)
        /*002c*/ 	.word	0x00000028


	//----- nvinfo : EIATTR_FRAME_SIZE
	.align		4
.L_8:
        /*0030*/ 	.byte	0x04, 0x11
        /*0032*/ 	.short	(.L_10 - .L_9)
	.align		4
.L_9:
        /*0034*/ 	.word	index@($__internal_10_$__cuda_sm3x_div_rn_noftz_f32_slowpath)
        /*0038*/ 	.word	0x00000000


	//----- nvinfo : EIATTR_FRAME_SIZE
	.align		4
.L_10:
        /*003c*/ 	.byte	0x04, 0x11
        /*003e*/ 	.short	(.L_12 - .L_11)
	.align		4
.L_11:
        /*0040*/ 	.word	index@($__internal_9_$__cuda_sm20_rcp_rn_f32_slowpath)
        /*0044*/ 	.word	0x00000000


	//----- nvinfo : EIATTR_FRAME_SIZE
	.align		4
.L_12:
        /*0048*/ 	.byte	0x04, 0x11
        /*004a*/ 	.short	(.L_14 - .L_13)
	.align		4
.L_13:
        /*004c*/ 	.word	index@(_Z5cInv1P6float2S0_ii)
        /*0050*/ 	.word	0x00000000


	//----- nvinfo : EIATTR_REGCOUNT
	.align		4
.L_14:
        /*0054*/ 	.byte	0x04, 0x2f
        /*0056*/ 	.short	(.L_16 - .L_15)
	.align		4
.L_15:
        /*0058*/ 	.word	index@(_Z6bChol3P6float2ii)
        /*005c*/ 	.word	0x00000028


	//----- nvinfo : EIATTR_FRAME_SIZE
	.align		4
.L_16:
        /*0060*/ 	.byte	0x04, 0x11
        /*0062*/ 	.short	(.L_18 - .L_17)
	.align		4
.L_17:
        /*0064*/ 	.word	index@($__internal_8_$__cuda_sm3x_div_rn_noftz_f32_slowpath)
        /*0068*/ 	.word	0x00000000


	//----- nvinfo : EIATTR_FRAME_SIZE
	.align		4
.L_18:
        /*006c*/ 	.byte	0x04, 0x11
        /*006e*/ 	.short	(.L_20 - .L_19)
	.align		4
.L_19:
        /*0070*/ 	.word	index@(_Z6bChol3P6float2ii)
        /*0074*/ 	.word	0x00000000


	//----- nvinfo : EIATTR_REGCOUNT
	.align		4
.L_20:
        /*0078*/ 	.byte	0x04, 0x2f
        /*007a*/ 	.short	(.L_22 - .L_21)
	.align		4
.L_21:
        /*007c*/ 	.word	index@(_Z6bChol2P6float2ii)
        /*0080*/ 	.word	0x00000017


	//----- nvinfo : EIATTR_FRAME_SIZE
	.align		4
.L_22:
        /*0084*/ 	.byte	0x04, 0x11
        /*0086*/ 	.short	(.L_24 - .L_23)
	.align		4
.L_23:
        /*0088*/ 	.word	index@($__internal_7_$__cuda_sm3x_div_rn_noftz_f32_slowpath)
        /*008c*/ 	.word	0x00000020


	//----- nvinfo : EIATTR_FRAME_SIZE
	.align		4
.L_24:
        /*0090*/ 	.byte	0x04, 0x11
        /*0092*/ 	.short	(.L_26 - .L_25)
	.align		4
.L_25:
        /*0094*/ 	.word	index@($__internal_6_$__cuda_sm20_sqrt_rn_f32_slowpath)
        /*0098*/ 	.word	0x00000020


	//----- nvinfo : EIATTR_FRAME_SIZE
	.align		4
.L_26:
        /*009c*/ 	.byte	0x04, 0x11
        /*009e*/ 	.short	(.L_28 - .L_27)
	.align		4
.L_27:
        /*00a0*/ 	.word	index@($__internal_5_$__cuda_sm20_rcp_rn_f32_slowpath)
        /*00a4*/ 	.word	0x00000020


	//----- nvinfo : EIATTR_FRAME_SIZE
	.align		4
.L_28:
        /*00a8*/ 	.byte	0x04, 0x11
        /*00aa*/ 	.short	(.L_30 - .L_29)
	.align		4
.L_29:
        /*00ac*/ 	.word	index@(_Z6bChol2P6float2ii)
        /*00b0*/ 	.word	0x00000020


	//----- nvinfo : EIATTR_REGCOUNT
	.align		4
.L_30:
        /*00b4*/ 	.byte	0x04, 0x2f
        /*00b6*/ 	.short	(.L_32 - .L_31)
	.align		4
.L_31:
        /*00b8*/ 	.word	index@(_Z5bCholP6float2ii)
        /*00bc*/ 	.word	0x00000016


	//----- nvinfo : EIATTR_FRAME_SIZE
	.align		4
.L_32:
        /*00c0*/ 	.byte	0x04, 0x11
        /*00c2*/ 	.short	(.L_34 - .L_33)
	.align		4
.L_33:
        /*00c4*/ 	.word	index@($__internal_4_$__cuda_sm3x_div_rn_noftz_f32_slowpath)
        /*00c8*/ 	.word	0x00000020


	//----- nvinfo : EIATTR_FRAME_SIZE
	.align		4
.L_34:
        /*00cc*/ 	.byte	0x04, 0x11
        /*00ce*/ 	.short	(.L_36 - .L_35)
	.align		4
.L_35:
        /*00d0*/ 	.word	index@($__internal_3_$__cuda_sm20_sqrt_rn_f32_slowpath)
        /*00d4*/ 	.word	0x00000020


	//----- nvinfo : EIATTR_FRAME_SIZE
	.align		4
.L_36:
        /*00d8*/ 	.byte	0x04, 0x11
        /*00da*/ 	.short	(.L_38 - .L_37)
	.align		4
.L_37:
        /*00dc*/ 	.word	index@(_Z5bCholP6float2ii)
        /*00e0*/ 	.word	0x00000020


	//----- nvinfo : EIATTR_REGCOUNT
	.align		4
.L_38:
        /*00e4*/ 	.byte	0x04, 0x2f
        /*00e6*/ 	.short	(.L_40 - .L_39)
	.align		4
.L_39:
        /*00e8*/ 	.word	index@(_Z19hermitian_transposePK6float2PS_ii)
        /*00ec*/ 	.word	0x00000020


	//----- nvinfo : EIATTR_FRAME_SIZE
	.align		4
.L_40:
        /*00f0*/ 	.byte	0x04, 0x11
        /*00f2*/ 	.short	(.L_42 - .L_41)
	.align		4
.L_41:
        /*00f4*/ 	.word	index@($__internal_2_$__cuda_sm3x_div_rn_noftz_f32_slowpath)
        /*00f8*/ 	.word	0x00000000


	//----- nvinfo : EIATTR_FRAME_SIZE
	.align		4
.L_42:
        /*00fc*/ 	.byte	0x04, 0x11
        /*00fe*/ 	.short	(.L_44 - .L_43)
	.align		4
.L_43:
        /*0100*/ 	.word	index@(_Z19hermitian_transposePK6float2PS_ii)
        /*0104*/ 	.word	0x00000000


	//----- nvinfo : EIATTR_REGCOUNT
	.align		4
.L_44:
        /*0108*/ 	.byte	0x04, 0x2f
        /*010a*/ 	.short	(.L_46 - .L_45)
	.align		4
.L_45:
        /*010c*/ 	.word	index@(_Z19complex_matrix_multPK6float2S1_PS_iii)
        /*0110*/ 	.word	0x00000024


	//----- nvinfo : EIATTR_FRAME_SIZE
	.align		4
.L_46:
        /*0114*/ 	.byte	0x04, 0x11
        /*0116*/ 	.short	(.L_48 - .L_47)
	.align		4
.L_47:
        /*0118*/ 	.word	index@($__internal_1_$__cuda_sm3x_div_rn_noftz_f32_slowpath)
        /*011c*/ 	.word	0x00000000


	//----- nvinfo : EIATTR_FRAME_SIZE
	.align		4
.L_48:
        /*0120*/ 	.byte	0x04, 0x11
        /*0122*/ 	.short	(.L_50 - .L_49)
	.align		4
.L_49:
        /*0124*/ 	.word	index@(_Z19complex_matrix_multPK6float2S1_PS_iii)
        /*0128*/ 	.word	0x00000000


	//----- nvinfo : EIATTR_REGCOUNT
	.align		4
.L_50:
        /*012c*/ 	.byte	0x04, 0x2f
        /*012e*/ 	.short	(.L_52 - .L_51)
	.align		4
.L_51:
        /*0130*/ 	.word	index@(_Z29Ltriangle_complex_matrix_multPK6float2S1_PS_iii)
        /*0134*/ 	.word	0x00000024


	//----- nvinfo : EIATTR_FRAME_SIZE
	.align		4
.L_52:
        /*0138*/ 	.byte	0x04, 0x11
        /*013a*/ 	.short	(.L_54 - .L_53)
	.align		4
.L_53:
        /*013c*/ 	.word	index@($__internal_0_$__cuda_sm3x_div_rn_noftz_f32_slowpath)
        /*0140*/ 	.word	0x00000000


	//----- nvinfo : EIATTR_FRAME_SIZE
	.align		4
.L_54:
        /*0144*/ 	.byte	0x04, 0x11
        /*0146*/ 	.short	(.L_56 - .L_55)
	.align		4
.L_55:
        /*0148*/ 	.word	index@(_Z29Ltriangle_complex_matrix_multPK6float2S1_PS_iii)
        /*014c*/ 	.word	0x00000000


	//----- nvinfo : EIATTR_MIN_STACK_SIZE
	.align		4
.L_56:
        /*0150*/ 	.byte	0x04, 0x12
        /*0152*/ 	.short	(.L_58 - .L_57)
	.align		4
.L_57:
        /*0154*/ 	.word	index@(_Z29Ltriangle_complex_matrix_multPK6float2S1_PS_iii)
        /*0158*/ 	.word	0x00000000


	//----- nvinfo : EIATTR_MIN_STACK_SIZE
	.align		4
.L_58:
        /*015c*/ 	.byte	0x04, 0x12
        /*015e*/ 	.short	(.L_60 - .L_59)
	.align		4
.L_59:
        /*0160*/ 	.word	index@(_Z19complex_matrix_multPK6float2S1_PS_iii)
        /*0164*/ 	.word	0x00000000


	//----- nvinfo : EIATTR_MIN_STACK_SIZE
	.align		4
.L_60:
        /*0168*/ 	.byte	0x04, 0x12
        /*016a*/ 	.short	(.L_62 - .L_61)
	.align		4
.L_61:
        /*016c*/ 	.word	index@(_Z19hermitian_transposePK6float2PS_ii)
        /*0170*/ 	.word	0x00000000


	//----- nvinfo : EIATTR_MIN_STACK_SIZE
	.align		4
.L_62:
        /*0174*/ 	.byte	0x04, 0x12
        /*0176*/ 	.short	(.L_64 - .L_63)
	.align		4
.L_63:
        /*0178*/ 	.word	index@(_Z5bCholP6float2ii)
        /*017c*/ 	.word	0x00000020


	//----- nvinfo : EIATTR_MIN_STACK_SIZE
	.align		4
.L_64:
        /*0180*/ 	.byte	0x04, 0x12
        /*0182*/ 	.short	(.L_66 - .L_65)
	.align		4
.L_65:
        /*0184*/ 	.word	index@(_Z6bChol2P6float2ii)
        /*0188*/ 	.word	0x00000020


	//----- nvinfo : EIATTR_MIN_STACK_SIZE
	.align		4
.L_66:
        /*018c*/ 	.byte	0x04, 0x12
        /*018e*/ 	.short	(.L_68 - .L_67)
	.align		4
.L_67:
        /*0190*/ 	.word	index@(_Z6bChol3P6float2ii)
        /*0194*/ 	.word	0x00000000


	//----- nvinfo : EIATTR_MIN_STACK_SIZE
	.align		4
.L_68:
        /*0198*/ 	.byte	0x04, 0x12
        /*019a*/ 	.short	(.L_70 - .L_69)
	.align		4
.L_69:
        /*019c*/ 	.word	index@(_Z5cInv1P6float2S0_ii)
        /*01a0*/ 	.word	0x00000000


	//----- nvinfo : EIATTR_MIN_STACK_SIZE
	.align		4
.L_70:
        /*01a4*/ 	.byte	0x04, 0x12
        /*01a6*/ 	.short	(.L_72 - .L_71)
	.align		4
.L_71:
        /*01a8*/ 	.word	index@(_Z5cInv2P6float2S0_ii)
        /*01ac*/ 	.word	0x00000000
.L_72:


//--------------------- .nv.compat                --------------------------
	.section	.nv.compat,"",@"SHT_CUDA_COMPAT_INFO"
	.align	4
        /*0000*/ 	.byte	0x02, 0x09, 0x00, 0x00, 0x02, 0x02, 0x01, 0x00, 0x02, 0x05, 0x05, 0x00, 0x03, 0x07, 0x01, 0x01
        /*0010*/ 	.byte	0x02, 0x03, 0x00, 0x00, 0x02, 0x06, 0x01, 0x00, 0x04, 0x0b, 0x08, 0x00, 0x01, 0x00, 0x00, 0x00
        /*0020*/ 	.byte	0x00, 0x00, 0x00, 0x00


//--------------------- .nv.info._Z29Ltriangle_complex_matrix_multPK6float2S1_PS_iii --------------------------
	.section	.nv.info._Z29Ltriangle_complex_matrix_multPK6float2S1_PS_iii,"",@"SHT_CUDA_INFO"
	.sectionflags	@""
	.align	4


	//----- nvinfo : EIATTR_CUDA_API_VERSION
	.align		4
        /*0000*/ 	.byte	0x04, 0x37
        /*0002*/ 	.short	(.L_74 - .L_73)
.L_73:
        /*0004*/ 	.word	0x00000082


	//----- nvinfo : EIATTR_KPARAM_INFO
	.align		4
.L_74:
        /*0008*/ 	.byte	0x04, 0x17
        /*000a*/ 	.short	(.L_76 - .L_75)
.L_75:
        /*000c*/ 	.word	0x00000000
        /*0010*/ 	.short	0x0005
        /*0012*/ 	.short	0x0020
        /*0014*/ 	.byte	0x00, 0xf0, 0x11, 0x00


	//----- nvinfo : EIATTR_KPARAM_INFO
	.align		4
.L_76:
        /*0018*/ 	.byte	0x04, 0x17
        /*001a*/ 	.short	(.L_78 - .L_77)
.L_77:
        /*001c*/ 	.word	0x00000000
        /*0020*/ 	.short	0x0004
        /*0022*/ 	.short	0x001c
        /*0024*/ 	.byte	0x00, 0xf0, 0x11, 0x00


	//----- nvinfo : EIATTR_KPARAM_INFO
	.align		4
.L_78:
        /*0028*/ 	.byte	0x04, 0x17
        /*002a*/ 	.short	(.L_80 - .L_79)
.L_79:
        /*002c*/ 	.word	0x00000000
        /*0030*/ 	.short	0x0003
        /*0032*/ 	.short	0x0018
        /*0034*/ 	.byte	0x00, 0xf0, 0x11, 0x00


	//----- nvinfo : EIATTR_KPARAM_INFO
	.align		4
.L_80:
        /*0038*/ 	.byte	0x04, 0x17
        /*003a*/ 	.short	(.L_82 - .L_81)
.L_81:
        /*003c*/ 	.word	0x00000000
        /*0040*/ 	.short	0x0002
        /*0042*/ 	.short	0x0010
        /*0044*/ 	.byte	0x00, 0xf5, 0x21, 0x00


	//----- nvinfo : EIATTR_KPARAM_INFO
	.align		4
.L_82:
        /*0048*/ 	.byte	0x04, 0x17
        /*004a*/ 	.short	(.L_84 - .L_83)
.L_83:
        /*004c*/ 	.word	0x00000000
        /*0050*/ 	.short	0x0001
        /*0052*/ 	.short	0x0008
        /*0054*/ 	.byte	0x00, 0xf5, 0x21, 0x00


	//----- nvinfo : EIATTR_KPARAM_INFO
	.align		4
.L_84:
        /*0058*/ 	.byte	0x04, 0x17
        /*005a*/ 	.short	(.L_86 - .L_85)
.L_85:
        /*005c*/ 	.word	0x00000000
        /*0060*/ 	.short	0x0000
        /*0062*/ 	.short	0x0000
        /*0064*/ 	.byte	0x00, 0xf5, 0x21, 0x00


	//----- nvinfo : EIATTR_SPARSE_MMA_MASK
	.align		4
.L_86:
        /*0068*/ 	.byte	0x03, 0x50
        /*006a*/ 	.short	0x0000


	//----- nvinfo : EIATTR_MAXREG_COUNT
	.align		4
        /*006c*/ 	.byte	0x03, 0x1b
        /*006e*/ 	.short	0x00ff


	//----- nvinfo : EIATTR_MERCURY_ISA_VERSION
	.align		4
        /*0070*/ 	.byte	0x03, 0x5f
        /*0072*/ 	.short	0x0101


	//----- nvinfo : EIATTR_VRC_CTA_INIT_COUNT
	.align		4
        /*0074*/ 	.byte	0x02, 0x4a
	.zero		1
	.zero		1


	//----- nvinfo : EIATTR_EXIT_INSTR_OFFSETS
	.align		4
        /*0078*/ 	.byte	0x04, 0x1c
        /*007a*/ 	.short	(.L_88 - .L_87)


	//   ....[0]....
.L_87:
        /*007c*/ 	.word	0x000002c0


	//   ....[1]....
        /*0080*/ 	.word	0x00000820


	//   ....[2]....
        /*0084*/ 	.word	0x000015e0


	//----- nvinfo : EIATTR_CRS_STACK_SIZE
	.align		4
.L_88:
        /*0088*/ 	.byte	0x04, 0x1e
        /*008a*/ 	.short	(.L_90 - .L_89)
.L_89:
        /*008c*/ 	.word	0x00000000


	//----- nvinfo : EIATTR_CBANK_PARAM_SIZE
	.align		4
.L_90:
        /*0090*/ 	.byte	0x03, 0x19
        /*0092*/ 	.short	0x0024


	//----- nvinfo : EIATTR_PARAM_CBANK
	.align		4
        /*0094*/ 	.byte	0x04, 0x0a
        /*0096*/ 	.short	(.L_92 - .L_91)
	.align		4
.L_91:
        /*0098*/ 	.word	index@(.nv.constant0._Z29Ltriangle_complex_matrix_multPK6float2S1_PS_iii)
        /*009c*/ 	.short	0x0380
        /*009e*/ 	.short	0x0024


	//----- nvinfo : EIATTR_SW_WAR
	.align		4
.L_92:
        /*00a0*/ 	.byte	0x04, 0x36
        /*00a2*/ 	.short	(.L_94 - .L_93)
.L_93:
        /*00a4*/ 	.word	0x00000008
.L_94:


//--------------------- .nv.info._Z19complex_matrix_multPK6float2S1_PS_iii --------------------------
	.section	.nv.info._Z19complex_matrix_multPK6float2S1_PS_iii,"",@"SHT_CUDA_INFO"
	.sectionflags	@""
	.align	4


	//----- nvinfo : EIATTR_CUDA_API_VERSION
	.align		4
        /*0000*/ 	.byte	0x04, 0x37
        /*0002*/ 	.short	(.L_96 - .L_95)
.L_95:
        /*0004*/ 	.word	0x00000082


	//----- nvinfo : EIATTR_KPARAM_INFO
	.align		4
.L_96:
        /*0008*/ 	.byte	0x04, 0x17
        /*000a*/ 	.short	(.L_98 - .L_97)
.L_97:
        /*000c*/ 	.word	0x00000000
        /*0010*/ 	.short	0x0005
        /*0012*/ 	.short	0x0020
        /*0014*/ 	.byte	0x00, 0xf0, 0x11, 0x00


	//----- nvinfo : EIATTR_KPARAM_INFO
	.align		4
.L_98:
        /*0018*/ 	.byte	0x04, 0x17
        /*001a*/ 	.short	(.L_100 - .L_99)
.L_99:
        /*001c*/ 	.word	0x00000000
        /*0020*/ 	.short	0x0004
        /*0022*/ 	.short	0x001c
        /*0024*/ 	.byte	0x00, 0xf0, 0x11, 0x00


	//----- nvinfo : EIATTR_KPARAM_INFO
	.align		4
.L_100:
        /*0028*/ 	.byte	0x04, 0x17
        /*002a*/ 	.short	(.L_102 - .L_101)
.L_101:
        /*002c*/ 	.word	0x00000000
        /*0030*/ 	.short	0x0003
        /*0032*/ 	.short	0x0018
        /*0034*/ 	.byte	0x00, 0xf0, 0x11, 0x00


	//----- nvinfo : EIATTR_KPARAM_INFO
	.align		4
.L_102:
        /*0038*/ 	.byte	0x04, 0x17
        /*003a*/ 	.short	(.L_104 - .L_103)
.L_103:
        /*003c*/ 	.word	0x00000000
        /*0040*/ 	.short	0x0002
        /*0042*/ 	.short	0x0010
        /*0044*/ 	.byte	0x00, 0xf5, 0x21, 0x00


	//----- nvinfo : EIATTR_KPARAM_INFO
	.align		4
.L_104:
        /*0048*/ 	.byte	0x04, 0x17
        /*004a*/ 	.short	(.L_106 - .L_105)
.L_105:
        /*004c*/ 	.word	0x00000000
        /*0050*/ 	.short	0x0001
        /*0052*/ 	.short	0x0008
        /*0054*/ 	.byte	0x00, 0xf5, 0x21, 0x00


	//----- nvinfo : EIATTR_KPARAM_INFO
	.align		4
.L_106:
        /*0058*/ 	.byte	0x04, 0x17
        /*005a*/ 	.short	(.L_108 - .L_107)
.L_107:
        /*005c*/ 	.word	0x00000000
        /*0060*/ 	.short	0x0000
        /*0062*/ 	.short	0x0000
        /*0064*/ 	.byte	0x00, 0xf5, 0x21, 0x00


	//----- nvinfo : EIATTR_SPARSE_MMA_MASK
	.align		4
.L_108:
        /*0068*/ 	.byte	0x03, 0x50
        /*006a*/ 	.short	0x0000


	//----- nvinfo : EIATTR_MAXREG_COUNT
	.align		4
        /*006c*/ 	.byte	0x03, 0x1b
        /*006e*/ 	.short	0x00ff


	//----- nvinfo : EIATTR_MERCURY_ISA_VERSION
	.align		4
        /*0070*/ 	.byte	0x03, 0x5f
        /*0072*/ 	.short	0x0101


	//----- nvinfo : EIATTR_VRC_CTA_INIT_COUNT
	.align		4
        /*0074*/ 	.byte	0x02, 0x4a
	.zero		1
	.zero		1


	//----- nvinfo : EIATTR_EXIT_INSTR_OFFSETS
	.align		4
        /*0078*/ 	.byte	0x04, 0x1c
        /*007a*/ 	.short	(.L_110 - .L_109)


	//   ....[0]....
.L_109:
        /*007c*/ 	.word	0x000002c0


	//   ....[1]....
        /*0080*/ 	.word	0x000007e0


	//   ....[2]....
        /*0084*/ 	.word	0x00001590


	//----- nvinfo : EIATTR_CRS_STACK_SIZE
	.align		4
.L_110:
        /*0088*/ 	.byte	0x04, 0x1e
        /*008a*/ 	.short	(.L_112 - .L_111)
.L_111:
        /*008c*/ 	.word	0x00000000


	//----- nvinfo : EIATTR_CBANK_PARAM_SIZE
	.align		4
.L_112:
        /*0090*/ 	.byte	0x03, 0x19
        /*0092*/ 	.short	0x0024


	//----- nvinfo : EIATTR_PARAM_CBANK
	.align		4
        /*0094*/ 	.byte	0x04, 0x0a
        /*0096*/ 	.short	(.L_114 - .L_113)
	.align		4
.L_113:
        /*0098*/ 	.word	index@(.nv.constant0._Z19complex_matrix_multPK6float2S1_PS_iii)
        /*009c*/ 	.short	0x0380
        /*009e*/ 	.short	0x0024


	//----- nvinfo : EIATTR_SW_WAR
	.align		4
.L_114:
        /*00a0*/ 	.byte	0x04, 0x36
        /*00a2*/ 	.short	(.L_116 - .L_115)
.L_115:
        /*00a4*/ 	.word	0x00000008
.L_116:


//--------------------- .nv.info._Z19hermitian_transposePK6float2PS_ii --------------------------
	.section	.nv.info._Z19hermitian_transposePK6float2PS_ii,"",@"SHT_CUDA_INFO"
	.sectionflags	@""
	.align	4


	//----- nvinfo : EIATTR_CUDA_API_VERSION
	.align		4
        /*0000*/ 	.byte	0x04, 0x37
        /*0002*/ 	.short	(.L_118 - .L_117)
.L_117:
        /*0004*/ 	.word	0x00000082


	//----- nvinfo : EIATTR_KPARAM_INFO
	.align		4
.L_118:
        /*0008*/ 	.byte	0x04, 0x17
        /*000a*/ 	.short	(.L_120 - .L_119)
.L_119:
        /*000c*/ 	.word	0x00000000
        /*0010*/ 	.short	0x0003
        /*0012*/ 	.short	0x0014
        /*0014*/ 	.byte	0x00, 0xf0, 0x11, 0x00


	//----- nvinfo : EIATTR_KPARAM_INFO
	.align		4
.L_120:
        /*0018*/ 	.byte	0x04, 0x17
        /*001a*/ 	.short	(.L_122 - .L_121)
.L_121:
        /*001c*/ 	.word	0x00000000
        /*0020*/ 	.short	0x0002
        /*0022*/ 	.short	0x0010
        /*0024*/ 	.byte	0x00, 0xf0, 0x11, 0x00


	//----- nvinfo : EIATTR_KPARAM_INFO
	.align		4
.L_122:
        /*0028*/ 	.byte	0x04, 0x17
        /*002a*/ 	.short	(.L_124 - .L_123)
.L_123:
        /*002c*/ 	.word	0x00000000
        /*0030*/ 	.short	0x0001
        /*0032*/ 	.short	0x0008
        /*0034*/ 	.byte	0x00, 0xf5, 0x21, 0x00


	//----- nvinfo : EIATTR_KPARAM_INFO
	.align		4
.L_124:
        /*0038*/ 	.byte	0x04, 0x17
        /*003a*/ 	.short	(.L_126 - .L_125)
.L_125:
        /*003c*/ 	.word	0x00000000
        /*0040*/ 	.short	0x0000
        /*0042*/ 	.short	0x0000
        /*0044*/ 	.byte	0x00, 0xf5, 0x21, 0x00


	//----- nvinfo : EIATTR_SPARSE_MMA_MASK
	.align		4
.L_126:
        /*0048*/ 	.byte	0x03, 0x50
        /*004a*/ 	.short	0x0000


	//----- nvinfo : EIATTR_MAXREG_COUNT
	.align		4
        /*004c*/ 	.byte	0x03, 0x1b
        /*004e*/ 	.short	0x00ff


	//----- nvinfo : EIATTR_MERCURY_ISA_VERSION
	.align		4
        /*0050*/ 	.byte	0x03, 0x5f
        /*0052*/ 	.short	0x0101


	//----- nvinfo : EIATTR_VRC_CTA_INIT_COUNT
	.align		4
        /*0054*/ 	.byte	0x02, 0x4a
	.zero		1
	.zero		1


	//----- nvinfo : EIATTR_EXIT_INSTR_OFFSETS
	.align		4
        /*0058*/ 	.byte	0x04, 0x1c
        /*005a*/ 	.short	(.L_128 - .L_127)


	//   ....[0]....
.L_127:
        /*005c*/ 	.word	0x00000180


	//   ....[1]....
        /*0060*/ 	.word	0x00000bf0


	//----- nvinfo : EIATTR_CRS_STACK_SIZE
	.align		4
.L_128:
        /*0064*/ 	.byte	0x04, 0x1e
        /*0066*/ 	.short	(.L_130 - .L_129)
.L_129:
        /*0068*/ 	.word	0x00000000


	//----- nvinfo : EIATTR_CBANK_PARAM_SIZE
	.align		4
.L_130:
        /*006c*/ 	.byte	0x03, 0x19
        /*006e*/ 	.short	0x0018


	//----- nvinfo : EIATTR_PARAM_CBANK
	.align		4
        /*0070*/ 	.byte	0x04, 0x0a
        /*0072*/ 	.short	(.L_132 - .L_131)
	.align		4
.L_131:
        /*0074*/ 	.word	index@(.nv.constant0._Z19hermitian_transposePK6float2PS_ii)
        /*0078*/ 	.short	0x0380
        /*007a*/ 	.short	0x0018


	//----- nvinfo : EIATTR_SW_WAR
	.align		4
.L_132:
        /*007c*/ 	.byte	0x04, 0x36
        /*007e*/ 	.short	(.L_134 - .L_133)
.L_133:
        /*0080*/ 	.word	0x00000008
.L_134:


//--------------------- .nv.info._Z5bCholP6float2ii --------------------------
	.section	.nv.info._Z5bCholP6float2ii,"",@"SHT_CUDA_INFO"
	.sectionflags	@""
	.align	4


	//----- nvinfo : EIATTR_CUDA_API_VERSION
	.align		4
        /*0000*/ 	.byte	0x04, 0x37
        /*0002*/ 	.short	(.L_136 - .L_135)
.L_135:
        /*0004*/ 	.word	0x00000082


	//----- nvinfo : EIATTR_KPARAM_INFO
	.align		4
.L_136:
        /*0008*/ 	.byte	0x04, 0x17
        /*000a*/ 	.short	(.L_138 - .L_137)
.L_137:
        /*000c*/ 	.word	0x00000000
        /*0010*/ 	.short	0x0002
        /*0012*/ 	.short	0x000c
        /*0014*/ 	.byte	0x00, 0xf0, 0x11, 0x00


	//----- nvinfo : EIATTR_KPARAM_INFO
	.align		4
.L_138:
        /*0018*/ 	.byte	0x04, 0x17
        /*001a*/ 	.short	(.L_140 - .L_139)
.L_139:
        /*001c*/ 	.word	0x00000000
        /*0020*/ 	.short	0x0001
        /*0022*/ 	.short	0x0008
        /*0024*/ 	.byte	0x00, 0xf0, 0x11, 0x00


	//----- nvinfo : EIATTR_KPARAM_INFO
	.align		4
.L_140:
        /*0028*/ 	.byte	0x04, 0x17
        /*002a*/ 	.short	(.L_142 - .L_141)
.L_141:
        /*002c*/ 	.word	0x00000000
        /*0030*/ 	.short	0x0000
        /*0032*/ 	.short	0x0000
        /*0034*/ 	.byte	0x00, 0xf5, 0x21, 0x00


	//----- nvinfo : EIATTR_SPARSE_MMA_MASK
	.align		4
.L_142:
        /*0038*/ 	.byte	0x03, 0x50
        /*003a*/ 	.short	0x0000


	//----- nvinfo : EIATTR_MAXREG_COUNT
	.align		4
        /*003c*/ 	.byte	0x03, 0x1b
        /*003e*/ 	.short	0x00ff


	//----- nvinfo : EIATTR_MERCURY_ISA_VERSION
	.align		4
        /*0040*/ 	.byte	0x03, 0x5f
        /*0042*/ 	.short	0x0101


	//----- nvinfo : EIATTR_VRC_CTA_INIT_COUNT
	.align		4
        /*0044*/ 	.byte	0x02, 0x4a
	.zero		1
	.zero		1


	//----- nvinfo : EIATTR_EXIT_INSTR_OFFSETS
	.align		4
        /*0048*/ 	.byte	0x04, 0x1c
        /*004a*/ 	.short	(.L_144 - .L_143)


	//   ....[0]....
.L_143:
        /*004c*/ 	.word	0x00001010


	//----- nvinfo : EIATTR_CRS_STACK_SIZE
	.align		4
.L_144:
        /*0050*/ 	.byte	0x04, 0x1e
        /*0052*/ 	.short	(.L_146 - .L_145)
.L_145:
        /*0054*/ 	.word	0x00000000


	//----- nvinfo : EIATTR_CBANK_PARAM_SIZE
	.align		4
.L_146:
        /*0058*/ 	.byte	0x03, 0x19
        /*005a*/ 	.short	0x0010


	//----- nvinfo : EIATTR_PARAM_CBANK
	.align		4
        /*005c*/ 	.byte	0x04, 0x0a
        /*005e*/ 	.short	(.L_148 - .L_147)
	.align		4
.L_147:
        /*0060*/ 	.word	index@(.nv.constant0._Z5bCholP6float2ii)
        /*0064*/ 	.short	0x0380
        /*0066*/ 	.short	0x0010


	//----- nvinfo : EIATTR_SW_WAR
	.align		4
.L_148:
        /*0068*/ 	.byte	0x04, 0x36
        /*006a*/ 	.short	(.L_150 - .L_149)
.L_149:
        /*006c*/ 	.word	0x00000008
.L_150:


//--------------------- .nv.info._Z6bChol2P6float2ii --------------------------
	.section	.nv.info._Z6bChol2P6float2ii,"",@"SHT_CUDA_INFO"
	.sectionflags	@""
	.align	4


	//----- nvinfo : EIATTR_CUDA_API_VERSION
	.align		4
        /*0000*/ 	.byte	0x04, 0x37
        /*0002*/ 	.short	(.L_152 - .L_151)
.L_151:
        /*0004*/ 	.word	0x00000082


	//----- nvinfo : EIATTR_KPARAM_INFO
	.align		4
.L_152:
        /*0008*/ 	.byte	0x04, 0x17
        /*000a*/ 	.short	(.L_154 - .L_153)
.L_153:
        /*000c*/ 	.word	0x00000000
        /*0010*/ 	.short	0x0002
        /*0012*/ 	.short	0x000c
        /*0014*/ 	.byte	0x00, 0xf0, 0x11, 0x00


	//----- nvinfo : EIATTR_KPARAM_INFO
	.align		4
.L_154:
        /*0018*/ 	.byte	0x04, 0x17
        /*001a*/ 	.short	(.L_156 - .L_155)
.L_155:
        /*001c*/ 	.word	0x00000000
        /*0020*/ 	.short	0x0001
        /*0022*/ 	.short	0x0008
        /*0024*/ 	.byte	0x00, 0xf0, 0x11, 0x00


	//----- nvinfo : EIATTR_KPARAM_INFO
	.align		4
.L_156:
        /*0028*/ 	.byte	0x04, 0x17
        /*002a*/ 	.short	(.L_158 - .L_157)
.L_157:
        /*002c*/ 	.word	0x00000000
        /*0030*/ 	.short	0x0000
        /*0032*/ 	.short	0x0000
        /*0034*/ 	.byte	0x00, 0xf5, 0x21, 0x00


	//----- nvinfo : EIATTR_SPARSE_MMA_MASK
	.align		4
.L_158:
        /*0038*/ 	.byte	0x03, 0x50
        /*003a*/ 	.short	0x0000


	//----- nvinfo : EIATTR_MAXREG_COUNT
	.align		4
        /*003c*/ 	.byte	0x03, 0x1b
        /*003e*/ 	.short	0x00ff


	//----- nvinfo : EIATTR_NUM_BARRIERS
	.align		4
        /*0040*/ 	.byte	0x02, 0x4c
        /*0042*/ 	.byte	0x01
	.zero		1


	//----- nvinfo : EIATTR_MERCURY_ISA_VERSION
	.align		4
        /*0044*/ 	.byte	0x03, 0x5f
        /*0046*/ 	.short	0x0101


	//----- nvinfo : EIATTR_VRC_CTA_INIT_COUNT
	.align		4
        /*0048*/ 	.byte	0x02, 0x4a
	.zero		1
	.zero		1


	//----- nvinfo : EIATTR_EXIT_INSTR_OFFSETS
	.align		4
        /*004c*/ 	.byte	0x04, 0x1c
        /*004e*/ 	.short	(.L_160 - .L_159)


	//   ....[0]....
.L_159:
        /*0050*/ 	.word	0x00001200


	//   ....[1]....
        /*0054*/ 	.word	0x000014c0


	//----- nvinfo : EIATTR_CRS_STACK_SIZE
	.align		4
.L_160:
        /*0058*/ 	.byte	0x04, 0x1e
        /*005a*/ 	.short	(.L_162 - .L_161)
.L_161:
        /*005c*/ 	.word	0x00000000


	//----- nvinfo : EIATTR_CBANK_PARAM_SIZE
	.align		4
.L_162:
        /*0060*/ 	.byte	0x03, 0x19
        /*0062*/ 	.short	0x0010


	//----- nvinfo : EIATTR_PARAM_CBANK
	.align		4
        /*0064*/ 	.byte	0x04, 0x0a
        /*0066*/ 	.short	(.L_164 - .L_163)
	.align		4
.L_163:
        /*0068*/ 	.word	index@(.nv.constant0._Z6bChol2P6float2ii)
        /*006c*/ 	.short	0x0380
        /*006e*/ 	.short	0x0010


	//----- nvinfo : EIATTR_SW_WAR
	.align		4
.L_164:
        /*0070*/ 	.byte	0x04, 0x36
        /*0072*/ 	.short	(.L_166 - .L_165)
.L_165:
        /*0074*/ 	.word	0x00000008
.L_166:


//--------------------- .nv.info._Z6bChol3P6float2ii --------------------------
	.section	.nv.info._Z6bChol3P6float2ii,"",@"SHT_CUDA_INFO"
	.sectionflags	@""
	.align	4


	//----- nvinfo : EIATTR_CUDA_API_VERSION
	.align		4
        /*0000*/ 	.byte	0x04, 0x37
        /*0002*/ 	.short	(.L_168 - .L_167)
.L_167:
        /*0004*/ 	.word	0x00000082


	//----- nvinfo : EIATTR_KPARAM_INFO
	.align		4
.L_168:
        /*0008*/ 	.byte	0x04, 0x17
        /*000a*/ 	.short	(.L_170 - .L_169)
.L_169:
        /*000c*/ 	.word	0x00000000
        /*0010*/ 	.short	0x0002
        /*0012*/ 	.short	0x000c
        /*0014*/ 	.byte	0x00, 0xf0, 0x11, 0x00


	//----- nvinfo : EIATTR_KPARAM_INFO
	.align		4
.L_170:
        /*0018*/ 	.byte	0x04, 0x17
        /*001a*/ 	.short	(.L_172 - .L_171)
.L_171:
        /*001c*/ 	.word	0x00000000
        /*0020*/ 	.short	0x0001
        /*0022*/ 	.short	0x0008
        /*0024*/ 	.byte	0x00, 0xf0, 0x11, 0x00


	//----- nvinfo : EIATTR_KPARAM_INFO
	.align		4
.L_172:
        /*0028*/ 	.byte	0x04, 0x17
        /*002a*/ 	.short	(.L_174 - .L_173)
.L_173:
        /*002c*/ 	.word	0x00000000
        /*0030*/ 	.short	0x0000
        /*0032*/ 	.short	0x0000
        /*0034*/ 	.byte	0x00, 0xf5, 0x21, 0x00


	//----- nvinfo : EIATTR_SPARSE_MMA_MASK
	.align		4
.L_174:
        /*0038*/ 	.byte	0x03, 0x50
        /*003a*/ 	.short	0x0000


	//----- nvinfo : EIATTR_MAXREG_COUNT
	.align		4
        /*003c*/ 	.byte	0x03, 0x1b
        /*003e*/ 	.short	0x00ff


	//----- nvinfo : EIATTR_MERCURY_ISA_VERSION
	.align		4
        /*0040*/ 	.byte	0x03, 0x5f
        /*0042*/ 	.short	0x0101


	//----- nvinfo : EIATTR_VRC_CTA_INIT_COUNT
	.align		4
        /*0044*/ 	.byte	0x02, 0x4a
	.zero		1
	.zero		1


	//----- nvinfo : EIATTR_EXIT_INSTR_OFFSETS
	.align		4
        /*0048*/ 	.byte	0x04, 0x1c
        /*004a*/ 	.short	(.L_176 - .L_175)


	//   ....[0]....
.L_175:
        /*004c*/ 	.word	0x00000190


	//   ....[1]....
        /*0050*/ 	.word	0x000012e0


	//----- nvinfo : EIATTR_CRS_STACK_SIZE
	.align		4
.L_176:
        /*0054*/ 	.byte	0x04, 0x1e
        /*0056*/ 	.short	(.L_178 - .L_177)
.L_177:
        /*0058*/ 	.word	0x00000000


	//----- nvinfo : EIATTR_CBANK_PARAM_SIZE
	.align		4
.L_178:
        /*005c*/ 	.byte	0x03, 0x19
        /*005e*/ 	.short	0x0010


	//----- nvinfo : EIATTR_PARAM_CBANK
	.align		4
        /*0060*/ 	.byte	0x04, 0x0a
        /*0062*/ 	.short	(.L_180 - .L_179)
	.align		4
.L_179:
        /*0064*/ 	.word	index@(.nv.constant0._Z6bChol3P6float2ii)
        /*0068*/ 	.short	0x0380
        /*006a*/ 	.short	0x0010


	//----- nvinfo : EIATTR_SW_WAR
	.align		4
.L_180:
        /*006c*/ 	.byte	0x04, 0x36
        /*006e*/ 	.short	(.L_182 - .L_181)
.L_181:
        /*0070*/ 	.word	0x00000008
.L_182:


//--------------------- .nv.info._Z5cInv1P6float2S0_ii --------------------------
	.section	.nv.info._Z5cInv1P6float2S0_ii,"",@"SHT_CUDA_INFO"
	.sectionflags	@""
	.align	4


	//----- nvinfo : EIATTR_CUDA_API_VERSION
	.align		4
        /*0000*/ 	.byte	0x04, 0x37
        /*0002*/ 	.short	(.L_184 - .L_183)
.L_183:
        /*0004*/ 	.word	0x00000082


	//----- nvinfo : EIATTR_KPARAM_INFO
	.align		4
.L_184:
        /*0008*/ 	.byte	0x04, 0x17
        /*000a*/ 	.short	(.L_186 - .L_185)
.L_185:
        /*000c*/ 	.word	0x00000000
        /*0010*/ 	.short	0x0003
        /*0012*/ 	.short	0x0014
        /*0014*/ 	.byte	0x00, 0xf0, 0x11, 0x00


	//----- nvinfo : EIATTR_KPARAM_INFO
	.align		4
.L_186:
        /*0018*/ 	.byte	0x04, 0x17
        /*001a*/ 	.short	(.L_188 - .L_187)
.L_187:
        /*001c*/ 	.word	0x00000000
        /*0020*/ 	.short	0x0002
        /*0022*/ 	.short	0x0010
        /*0024*/ 	.byte	0x00, 0xf0, 0x11, 0x00


	//----- nvinfo : EIATTR_KPARAM_INFO
	.align		4
.L_188:
        /*0028*/ 	.byte	0x04, 0x17
        /*002a*/ 	.short	(.L_190 - .L_189)
.L_189:
        /*002c*/ 	.word	0x00000000
        /*0030*/ 	.short	0x0001
        /*0032*/ 	.short	0x0008
        /*0034*/ 	.byte	0x00, 0xf5, 0x21, 0x00


	//----- nvinfo : EIATTR_KPARAM_INFO
	.align		4
.L_190:
        /*0038*/ 	.byte	0x04, 0x17
        /*003a*/ 	.short	(.L_192 - .L_191)
.L_191:
        /*003c*/ 	.word	0x00000000
        /*0040*/ 	.short	0x0000
        /*0042*/ 	.short	0x0000
        /*0044*/ 	.byte	0x00, 0xf5, 0x21, 0x00


	//----- nvinfo : EIATTR_SPARSE_MMA_MASK
	.align		4
.L_192:
        /*0048*/ 	.byte	0x03, 0x50
        /*004a*/ 	.short	0x0000


	//----- nvinfo : EIATTR_MAXREG_COUNT
	.align		4
        /*004c*/ 	.byte	0x03, 0x1b
        /*004e*/ 	.short	0x00ff


	//----- nvinfo : EIATTR_MERCURY_ISA_VERSION
	.align		4
        /*0050*/ 	.byte	0x03, 0x5f
        /*0052*/ 	.short	0x0101


	//----- nvinfo : EIATTR_VRC_CTA_INIT_COUNT
	.align		4
        /*0054*/ 	.byte	0x02, 0x4a
	.zero		1
	.zero		1


	//----- nvinfo : EIATTR_EXIT_INSTR_OFFSETS
	.align		4
        /*0058*/ 	.byte	0x04, 0x1c
        /*005a*/ 	.short	(.L_194 - .L_193)


	//   ....[0]....
.L_193:
        /*005c*/ 	.word	0x00000150


	//   ....[1]....
        /*0060*/ 	.word	0x00001140


	//   ....[2]....
        /*0064*/ 	.word	0x00001560


	//----- nvinfo : EIATTR_CRS_STACK_SIZE
	.align		4
.L_194:
        /*0068*/ 	.byte	0x04, 0x1e
        /*006a*/ 	.short	(.L_196 - .L_195)
.L_195:
        /*006c*/ 	.word	0x00000000


	//----- nvinfo : EIATTR_CBANK_PARAM_SIZE
	.align		4
.L_196:
        /*0070*/ 	.byte	0x03, 0x19
        /*0072*/ 	.short	0x0018


	//----- nvinfo : EIATTR_PARAM_CBANK
	.align		4
        /*0074*/ 	.byte	0x04, 0x0a
        /*0076*/ 	.short	(.L_198 - .L_197)
	.align		4
.L_197:
        /*0078*/ 	.word	index@(.nv.constant0._Z5cInv1P6float2S0_ii)
        /*007c*/ 	.short	0x0380
        /*007e*/ 	.short	0x0018


	//----- nvinfo : EIATTR_SW_WAR
	.align		4
.L_198:
        /*0080*/ 	.byte	0x04, 0x36
        /*0082*/ 	.short	(.L_200 - .L_199)
.L_199:
        /*0084*/ 	.word	0x00000008
.L_200:


//--------------------- .nv.info._Z5cInv2P6float2S0_ii --------------------------
	.section	.nv.info._Z5cInv2P6float2S0_ii,"",@"SHT_CUDA_INFO"
	.sectionflags	@""
	.align	4


	//----- nvinfo : EIATTR_CUDA_API_VERSION
	.align		4
        /*0000*/ 	.byte	0x04, 0x37
        /*0002*/ 	.short	(.L_202 - .L_201)
.L_201:
        /*0004*/ 	.word	0x00000082


	//----- nvinfo : EIATTR_KPARAM_INFO
	.align		4
.L_202:
        /*0008*/ 	.byte	0x04, 0x17
        /*000a*/ 	.short	(.L_204 - .L_203)
.L_203:
        /*000c*/ 	.word	0x00000000
        /*0010*/ 	.short	0x0003
        /*0012*/ 	.short	0x0014
        /*0014*/ 	.byte	0x00, 0xf0, 0x11, 0x00


	//----- nvinfo : EIATTR_KPARAM_INFO
	.align		4
.L_204:
        /*0018*/ 	.byte	0x04, 0x17
        /*001a*/ 	.short	(.L_206 - .L_205)
.L_205:
        /*001c*/ 	.word	0x00000000
        /*0020*/ 	.short	0x0002
        /*0022*/ 	.short	0x0010
        /*0024*/ 	.byte	0x00, 0xf0, 0x11, 0x00


	//----- nvinfo : EIATTR_KPARAM_INFO
	.align		4
.L_206:
        /*0028*/ 	.byte	0x04, 0x17
        /*002a*/ 	.short	(.L_208 - .L_207)
.L_207:
        /*002c*/ 	.word	0x00000000
        /*0030*/ 	.short	0x0001
        /*0032*/ 	.short	0x0008
        /*0034*/ 	.byte	0x00, 0xf5, 0x21, 0x00


	//----- nvinfo : EIATTR_KPARAM_INFO
	.align		4
.L_208:
        /*0038*/ 	.byte	0x04, 0x17
        /*003a*/ 	.short	(.L_210 - .L_209)
.L_209:
        /*003c*/ 	.word	0x00000000
        /*0040*/ 	.short	0x0000
        /*0042*/ 	.short	0x0000
        /*0044*/ 	.byte	0x00, 0xf5, 0x21, 0x00


	//----- nvinfo : EIATTR_SPARSE_MMA_MASK
	.align		4
.L_210:
        /*0048*/ 	.byte	0x03, 0x50
        /*004a*/ 	.short	0x0000


	//----- nvinfo : EIATTR_MAXREG_COUNT
	.align		4
        /*004c*/ 	.byte	0x03, 0x1b
        /*004e*/ 	.short	0x00ff


	//----- nvinfo : EIATTR_MERCURY_ISA_VERSION
	.align		4
        /*0050*/ 	.byte	0x03, 0x5f
        /*0052*/ 	.short	0x0101


	//----- nvinfo : EIATTR_VRC_CTA_INIT_COUNT
	.align		4
        /*0054*/ 	.byte	0x02, 0x4a
	.zero		1
	.zero		1


	//----- nvinfo : EIATTR_EXIT_INSTR_OFFSETS
	.align		4
        /*0058*/ 	.byte	0x04, 0x1c
        /*005a*/ 	.short	(.L_212 - .L_211)


	//   ....[0]....
.L_211:
        /*005c*/ 	.word	0x000001a0


	//   ....[1]....
        /*0060*/ 	.word	0x000010d0


	//----- nvinfo : EIATTR_CRS_STACK_SIZE
	.align		4
.L_212:
        /*0064*/ 	.byte	0x04, 0x1e
        /*0066*/ 	.short	(.L_214 - .L_213)
.L_213:
        /*0068*/ 	.word	0x00000000


	//----- nvinfo : EIATTR_CBANK_PARAM_SIZE
	.align		4
.L_214:
        /*006c*/ 	.byte	0x03, 0x19
        /*006e*/ 	.short	0x0018


	//----- nvinfo : EIATTR_PARAM_CBANK
	.align		4
        /*0070*/ 	.byte	0x04, 0x0a
        /*0072*/ 	.short	(.L_216 - .L_215)
	.align		4
.L_215:
        /*0074*/ 	.word	index@(.nv.constant0._Z5cInv2P6float2S0_ii)
        /*0078*/ 	.short	0x0380
        /*007a*/ 	.short	0x0018


	//----- nvinfo : EIATTR_SW_WAR
	.align		4
.L_216:
        /*007c*/ 	.byte	0x04, 0x36
        /*007e*/ 	.short	(.L_218 - .L_217)
.L_217:
        /*0080*/ 	.word	0x00000008
.L_218:


//--------------------- .nv.callgraph             --------------------------
	.section	.nv.callgraph,"",@"SHT_CUDA_CALLGRAPH"
	.align	4
	.sectionentsize	8
	.align		4
        /*0000*/ 	.word	0x00000000
	.align		4
        /*0004*/ 	.word	0xffffffff
	.align		4
        /*0008*/ 	.word	0x00000000
	.align		4
        /*000c*/ 	.word	0xfffffffe
	.align		4
        /*0010*/ 	.word	0x00000000
	.align		4
        /*0014*/ 	.word	0xfffffffd
	.align		4
        /*0018*/ 	.word	0x00000000
	.align		4
        /*001c*/ 	.word	0xfffffffc


//--------------------- .nv.constant4             --------------------------
	.section	.nv.constant4,"a",@progbits
	.align	8
	.align		8
.nv.constant4:
        /*0000*/ 	.dword	__cudart_i2opi_f


//--------------------- .text._Z29Ltriangle_complex_matrix_multPK6float2S1_PS_iii --------------------------
	.section	.text._Z29Ltriangle_complex_matrix_multPK6float2S1_PS_iii,"ax",@progbits
	.align	128
        .global         _Z29Ltriangle_complex_matrix_multPK6float2S1_PS_iii
        .type           _Z29Ltriangle_complex_matrix_multPK6float2S1_PS_iii,@function
        .size           _Z29Ltriangle_complex_matrix_multPK6float2S1_PS_iii,(.L_x_222 - _Z29Ltriangle_complex_matrix_multPK6float2S1_PS_iii)
        .other          _Z29Ltriangle_complex_matrix_multPK6float2S1_PS_iii,@"STO_CUDA_ENTRY STV_DEFAULT"
_Z29Ltriangle_complex_matrix_multPK6float2S1_PS_iii:
.text._Z29Ltriangle_complex_matrix_multPK6float2S1_PS_iii:
[----:B------:R-:W-:Y:S01]  /*0000*/  LDC R1, c[0x0][0x37c] ;  /* 0x0000df00ff017b82 */ /* 0x000fe20000000800 */
[----:B------:R-:W0:Y:S01]  /*0010*/  LDCU UR4, c[0x0][0x360] ;  /* 0x00006c00ff0477ac */ /* 0x000e220008000800 */
[----:B------:R-:W0:Y:S01]  /*0020*/  LDCU UR5, c[0x0][0x370] ;  /* 0x00006e00ff0577ac */ /* 0x000e220008000800 */
[----:B------:R-:W1:Y:S01]  /*0030*/  LDCU UR6, c[0x0][0x398] ;  /* 0x00007300ff0677ac */ /* 0x000e620008000800 */
[----:B0-----:R-:W-:Y:S01]  /*0040*/  UIMAD UR5, UR4, UR5, URZ ;  /* 0x00000005040572a4 */ /* 0x001fe2000f8e02ff */
[----:B-1----:R-:W-:-:S05]  /*0050*/  I2FP.F32.S32 R0, UR6 ;  /* 0x0000000600007c45 */ /* 0x002fca0008201400 */
[----:B------:R-:W-:-:S04]  /*0060*/  I2FP.F32.S32 R3, UR5 ;  /* 0x0000000500037c45 */ /* 0x000fc80008201400 */
[----:B------:R-:W0:Y:S08]  /*0070*/  MUFU.RCP R2, R3 ;  /* 0x0000000300027308 */ /* 0x000e300000001000 */
[----:B------:R-:W1:Y:S01]  /*0080*/  FCHK P0, R0, R3 ;  /* 0x0000000300007302 */ /* 0x000e620000000000 */
[----:B0-----:R-:W-:-:S04]  /*0090*/  FFMA R5, -R3, R2, 1 ;  /* 0x3f80000003057423 */ /* 0x001fc80000000102 */
[----:B------:R-:W-:-:S04]  /*00a0*/  FFMA R5, R2, R5, R2 ;  /* 0x0000000502057223 */ /* 0x000fc80000000002 */
[----:B------:R-:W-:-:S04]  /*00b0*/  FFMA R2, R0, R5, RZ ;  /* 0x0000000500027223 */ /* 0x000fc800000000ff */
[----:B------:R-:W-:-:S04]  /*00c0*/  FFMA R4, -R3, R2, R0 ;  /* 0x0000000203047223 */ /* 0x000fc80000000100 */
[----:B------:R-:W-:Y:S01]  /*00d0*/  FFMA R4, R5, R4, R2 ;  /* 0x0000000405047223 */ /* 0x000fe20000000002 */
[----:B-1----:R-:W-:Y:S06]  /*00e0*/  @!P0 BRA `(.L_x_0) ;  /* 0x0000000000108947 */ /* 0x002fec0003800000 */
[----:B------:R-:W-:Y:S02]  /*00f0*/  MOV R2, R0 ;  /* 0x0000000000027202 */ /* 0x000fe40000000f00 */
[----:B------:R-:W-:-:S07]  /*0100*/  MOV R4, 0x120 ;  /* 0x0000012000047802 */ /* 0x000fce0000000f00 */
[----:B------:R-:W-:Y:S05]  /*0110*/  CALL.REL.NOINC `($__internal_0_$__cuda_sm3x_div_rn_noftz_f32_slowpath) ;  /* 0x0000001400387944 */ /* 0x000fea0003c00000 */
[----:B------:R-:W-:-:S07]  /*0120*/  MOV R4, R2 ;  /* 0x0000000200047202 */ /* 0x000fce0000000f00 */
.L_x_0:
[----:B------:R-:W0:Y:S01]  /*0130*/  LDCU UR7, c[0x0][0x364] ;  /* 0x00006c80ff0777ac */ /* 0x000e220008000800 */
[----:B------:R-:W-:Y:S01]  /*0140*/  F2I.CEIL.NTZ R0, R4 ;  /* 0x0000000400007305 */ /* 0x000fe2000020b100 */
[----:B------:R-:W0:Y:S01]  /*0150*/  LDCU UR6, c[0x0][0x374] ;  /* 0x00006e80ff0677ac */ /* 0x000e220008000800 */
[----:B------:R-:W1:Y:S01]  /*0160*/  LDCU UR8, c[0x0][0x3a0] ;  /* 0x00007400ff0877ac */ /* 0x000e620008000800 */
[----:B0-----:R-:W-:Y:S01]  /*0170*/  UIMAD UR6, UR7, UR6, URZ ;  /* 0x00000006070672a4 */ /* 0x001fe2000f8e02ff */
[----:B-1----:R-:W-:-:S05]  /*0180*/  I2FP.F32.S32 R2, UR8 ;  /* 0x0000000800027c45 */ /* 0x002fca0008201400 */
[----:B------:R-:W-:-:S04]  /*0190*/  I2FP.F32.U32 R3, UR6 ;  /* 0x0000000600037c45 */ /* 0x000fc80008201000 */
        /* <DEDUP_REMOVED lines=8> */
[----:B------:R-:W-:-:S07]  /*0220*/  MOV R4, 0x240 ;  /* 0x0000024000047802 */ /* 0x000fce0000000f00 */
[----:B------:R-:W-:Y:S05]  /*0230*/  CALL.REL.NOINC `($__internal_0_$__cuda_sm3x_div_rn_noftz_f32_slowpath) ;  /* 0x0000001000f07944 */ /* 0x000fea0003c00000 */
[----:B------:R-:W-:-:S07]  /*0240*/  MOV R5, R2 ;  /* 0x0000000200057202 */ /* 0x000fce0000000f00 */
.L_x_1:
[----:B------:R-:W0:Y:S01]  /*0250*/  S2R R9, SR_TID.X ;  /* 0x0000000000097919 */ /* 0x000e220000002100 */
[----:B------:R-:W-:Y:S01]  /*0260*/  ISETP.GE.AND P0, PT, R0, 0x1, PT ;  /* 0x000000010000780c */ /* 0x000fe20003f06270 */
[----:B------:R-:W0:Y:S01]  /*0270*/  S2R R2, SR_CTAID.X ;  /* 0x0000000000027919 */ /* 0x000e220000002500 */
[----:B------:R-:W1:Y:S01]  /*0280*/  S2R R3, SR_TID.Y ;  /* 0x0000000000037919 */ /* 0x000e620000002200 */
[----:B------:R-:W1:Y:S01]  /*0290*/  S2R R4, SR_CTAID.Y ;  /* 0x0000000000047919 */ /* 0x000e620000002600 */
[----:B0-----:R-:W-:Y:S02]  /*02a0*/  IMAD R9, R2, UR4, R9 ;  /* 0x0000000402097c24 */ /* 0x001fe4000f8e0209 */
[----:B-1----:R-:W-:-:S07]  /*02b0*/  IMAD R2, R4, UR7, R3 ;  /* 0x0000000704027c24 */ /* 0x002fce000f8e0203 */
[----:B------:R-:W-:Y:S05]  /*02c0*/  @!P0 EXIT ;  /* 0x000000000000894d */ /* 0x000fea0003800000 */
[----:B------:R-:W0:Y:S01]  /*02d0*/  LDCU UR7, c[0x0][0x39c] ;  /* 0x00007380ff0777ac */ /* 0x000e220008000800 */
[----:B------:R1:W2:Y:S01]  /*02e0*/  F2I.CEIL.NTZ R3, R5 ;  /* 0x0000000500037305 */ /* 0x0002a2000020b100 */
[----:B------:R-:W3:Y:S01]  /*02f0*/  LDCU.64 UR12, c[0x0][0x358] ;  /* 0x00006b00ff0c77ac */ /* 0x000ee20008000a00 */
[----:B0-----:R-:W-:-:S09]  /*0300*/  UISETP.GT.AND UP0, UPT, UR7, URZ, UPT ;  /* 0x000000ff0700728c */ /* 0x001fd2000bf04270 */
[----:B-123--:R-:W-:Y:S05]  /*0310*/  BRA.U UP0, `(.L_x_2) ;  /* 0x0000000500447547 */ /* 0x00efea000b800000 */
[----:B------:R-:W-:Y:S01]  /*0320*/  HFMA2 R14, -RZ, RZ, 0, 0 ;  /* 0x00000000ff0e7431 */ /* 0x000fe200000001ff */
[C---:B------:R-:W-:Y:S02]  /*0330*/  LOP3.LUT R16, R3.reuse, 0x3, RZ, 0xc0, !PT ;  /* 0x0000000303107812 */ /* 0x040fe400078ec0ff */
[----:B------:R-:W-:-:S07]  /*0340*/  LOP3.LUT R8, R3, 0x7ffffffc, RZ, 0xc0, !PT ;  /* 0x7ffffffc03087812 */ /* 0x000fce00078ec0ff */
.L_x_6:
[----:B------:R-:W-:-:S13]  /*0350*/  ISETP.GE.AND P0, PT, R3, 0x1, PT ;  /* 0x000000010300780c */ /* 0x000fda0003f06270 */
[----:B0-----:R-:W-:Y:S05]  /*0360*/  @!P0 BRA `(.L_x_3) ;  /* 0x0000000400208947 */ /* 0x001fea0003800000 */
[----:B------:R-:W-:Y:S01]  /*0370*/  ISETP.GE.U32.AND P0, PT, R3, 0x4, PT ;  /* 0x000000040300780c */ /* 0x000fe20003f06070 */
[----:B------:R-:W-:Y:S01]  /*0380*/  IMAD R15, R14, UR5, R9 ;  /* 0x000000050e0f7c24 */ /* 0x000fe2000f8e0209 */
[----:B------:R-:W-:-:S11]  /*0390*/  MOV R5, RZ ;  /* 0x000000ff00057202 */ /* 0x000fd60000000f00 */
[----:B------:R-:W-:Y:S05]  /*03a0*/  @!P0 BRA `(.L_x_4) ;  /* 0x0000000000948947 */ /* 0x000fea0003800000 */
[----:B------:R-:W-:Y:S01]  /*03b0*/  HFMA2 R17, -RZ, RZ, 0, 0 ;  /* 0x00000000ff117431 */ /* 0x000fe200000001ff */
[----:B------:R-:W0:Y:S01]  /*03c0*/  LDCU UR4, c[0x0][0x3a0] ;  /* 0x00007400ff0477ac */ /* 0x000e220008000800 */
[----:B------:R-:W1:Y:S05]  /*03d0*/  LDCU UR7, c[0x0][0x398] ;  /* 0x00007300ff0777ac */ /* 0x000e6a0008000800 */
.L_x_5:
[----:B------:R-:W-:Y:S01]  /*03e0*/  IMAD R18, R17, UR6, R2 ;  /* 0x0000000611127c24 */ /* 0x000fe2000f8e0202 */
[----:B-1----:R-:W-:Y:S02]  /*03f0*/  ISETP.GE.AND P2, PT, R15, UR7, PT ;  /* 0x000000070f007c0c */ /* 0x002fe4000bf46270 */
[----:B------:R-:W-:Y:S02]  /*0400*/  IADD3 R17, PT, PT, R17, 0x4, RZ ;  /* 0x0000000411117810 */ /* 0x000fe40007ffe0ff */
[----:B------:R-:W-:Y:S02]  /*0410*/  IADD3 R20, PT, PT, R18, UR6, RZ ;  /* 0x0000000612147c10 */ /* 0x000fe4000fffe0ff */
[----:B------:R-:W-:Y:S02]  /*0420*/  ISETP.GE.AND P3, PT, R15, R18, PT ;  /* 0x000000120f00720c */ /* 0x000fe40003f66270 */
[----:B------:R-:W-:Y:S02]  /*0430*/  IADD3 R22, PT, PT, R20, UR6, RZ ;  /* 0x0000000614167c10 */ /* 0x000fe4000fffe0ff */
[----:B0-----:R-:W-:-:S02]  /*0440*/  ISETP.LT.AND P3, PT, R18, UR4, P3 ;  /* 0x0000000412007c0c */ /* 0x001fc40009f61270 */
[----:B------:R-:W-:Y:S02]  /*0450*/  IADD3 R24, PT, PT, R22, UR6, RZ ;  /* 0x0000000616187c10 */ /* 0x000fe4000fffe0ff */
[----:B------:R-:W-:Y:S02]  /*0460*/  ISETP.GE.OR P0, PT, R20, UR4, P2 ;  /* 0x0000000414007c0c */ /* 0x000fe40009706670 */
[----:B------:R-:W-:Y:S02]  /*0470*/  ISETP.GE.OR P1, PT, R22, UR4, P2 ;  /* 0x0000000416007c0c */ /* 0x000fe40009726670 */
[----:B------:R-:W-:Y:S02]  /*0480*/  ISETP.GE.OR P2, PT, R24, UR4, P2 ;  /* 0x0000000418007c0c */ /* 0x000fe40009746670 */
[C---:B------:R-:W-:Y:S02]  /*0490*/  ISETP.GE.OR P3, PT, R15.reuse, UR7, !P3 ;  /* 0x000000070f007c0c */ /* 0x040fe4000df66670 */
[----:B------:R-:W-:-:S02]  /*04a0*/  ISETP.LT.OR P0, PT, R15, R20, P0 ;  /* 0x000000140f00720c */ /* 0x000fc40000701670 */
[C---:B------:R-:W-:Y:S02]  /*04b0*/  ISETP.LT.OR P1, PT, R15.reuse, R22, P1 ;  /* 0x000000160f00720c */ /* 0x040fe40000f21670 */
[----:B------:R-:W-:-:S07]  /*04c0*/  ISETP.LT.OR P2, PT, R15, R24, P2 ;  /* 0x000000180f00720c */ /* 0x000fce0001741670 */
[----:B----4-:R-:W0:Y:S01]  /*04d0*/  @!P3 LDC.64 R6, c[0x0][0x390] ;  /* 0x0000e400ff06bb82 */ /* 0x010e220000000a00 */
[--C-:B------:R-:W-:Y:S02]  /*04e0*/  @!P3 IMAD R19, R18, UR7, R15.reuse ;  /* 0x000000071213bc24 */ /* 0x100fe4000f8e020f */
[--C-:B------:R-:W-:Y:S02]  /*04f0*/  @!P0 IMAD R21, R20, UR7, R15.reuse ;  /* 0x0000000714158c24 */ /* 0x100fe4000f8e020f */
[--C-:B------:R-:W-:Y:S02]  /*0500*/  @!P1 IMAD R23, R22, UR7, R15.reuse ;  /* 0x0000000716179c24 */ /* 0x100fe4000f8e020f */
[----:B------:R-:W-:Y:S01]  /*0510*/  @!P2 IMAD R25, R24, UR7, R15 ;  /* 0x000000071819ac24 */ /* 0x000fe2000f8e020f */
[----:B------:R-:W1:Y:S08]  /*0520*/  @!P0 LDC.64 R12, c[0x0][0x390] ;  /* 0x0000e400ff0c8b82 */ /* 0x000e700000000a00 */
[----:B------:R-:W2:Y:S08]  /*0530*/  @!P1 LDC.64 R10, c[0x0][0x390] ;  /* 0x0000e400ff0a9b82 */ /* 0x000eb00000000a00 */
[----:B------:R-:W3:Y:S01]  /*0540*/  @!P2 LDC.64 R4, c[0x0][0x390] ;  /* 0x0000e400ff04ab82 */ /* 0x000ee20000000a00 */
[----:B0-----:R-:W-:-:S05]  /*0550*/  @!P3 IMAD.WIDE R6, R19, 0x8, R6 ;  /* 0x000000081306b825 */ /* 0x001fca00078e0206 */
[----:B------:R4:W-:Y:S01]  /*0560*/  @!P3 STG.E.64 desc[UR12][R6.64], RZ ;  /* 0x000000ff0600b986 */ /* 0x0009e2000c101b0c */
[----:B-1----:R-:W-:-:S05]  /*0570*/  @!P0 IMAD.WIDE R12, R21, 0x8, R12 ;  /* 0x00000008150c8825 */ /* 0x002fca00078e020c */
[----:B------:R4:W-:Y:S01]  /*0580*/  @!P0 STG.E.64 desc[UR12][R12.64], RZ ;  /* 0x000000ff0c008986 */ /* 0x0009e2000c101b0c */
[----:B------:R-:W-:Y:S01]  /*0590*/  ISETP.NE.AND P0, PT, R17, R8, PT ;  /* 0x000000081100720c */ /* 0x000fe20003f05270 */
[----:B--2---:R-:W-:-:S05]  /*05a0*/  @!P1 IMAD.WIDE R10, R23, 0x8, R10 ;  /* 0x00000008170a9825 */ /* 0x004fca00078e020a */
[----:B------:R4:W-:Y:S01]  /*05b0*/  @!P1 STG.E.64 desc[UR12][R10.64], RZ ;  /* 0x000000ff0a009986 */ /* 0x0009e2000c101b0c */
[----:B---3--:R-:W-:-:S05]  /*05c0*/  @!P2 IMAD.WIDE R4, R25, 0x8, R4 ;  /* 0x000000081904a825 */ /* 0x008fca00078e0204 */
[----:B------:R4:W-:Y:S01]  /*05d0*/  @!P2 STG.E.64 desc[UR12][R4.64], RZ ;  /* 0x000000ff0400a986 */ /* 0x0009e2000c101b0c */
[----:B------:R-:W-:Y:S05]  /*05e0*/  @P0 BRA `(.L_x_5) ;  /* 0xfffffffc007c0947 */ /* 0x000fea000383ffff */
[----:B----4-:R-:W-:-:S07]  /*05f0*/  MOV R5, R8 ;  /* 0x0000000800057202 */ /* 0x010fce0000000f00 */
.L_x_4:
[----:B------:R-:W-:-:S13]  /*0600*/  ISETP.NE.AND P0, PT, R16, RZ, PT ;  /* 0x000000ff1000720c */ /* 0x000fda0003f05270 */
[----:B------:R-:W-:Y:S05]  /*0610*/  @!P0 BRA `(.L_x_3) ;  /* 0x0000000000748947 */ /* 0x000fea0003800000 */
[----:B------:R-:W0:Y:S01]  /*0620*/  LDCU UR4, c[0x0][0x3a0] ;  /* 0x00007400ff0477ac */ /* 0x000e220008000800 */
[----:B------:R-:W-:Y:S01]  /*0630*/  IMAD R6, R5, UR6, R2 ;  /* 0x0000000605067c24 */ /* 0x000fe2000f8e0202 */
[----:B------:R-:W1:Y:S04]  /*0640*/  LDCU UR7, c[0x0][0x398] ;  /* 0x00007300ff0777ac */ /* 0x000e680008000800 */
[----:B------:R-:W-:-:S04]  /*0650*/  ISETP.GE.AND P0, PT, R15, R6, PT ;  /* 0x000000060f00720c */ /* 0x000fc80003f06270 */
[----:B0-----:R-:W-:-:S04]  /*0660*/  ISETP.LT.AND P0, PT, R6, UR4, P0 ;  /* 0x0000000406007c0c */ /* 0x001fc80008701270 */
[----:B-1----:R-:W-:-:S13]  /*0670*/  ISETP.GE.OR P0, PT, R15, UR7, !P0 ;  /* 0x000000070f007c0c */ /* 0x002fda000c706670 */
[----:B------:R-:W0:Y:S01]  /*0680*/  @!P0 LDC.64 R4, c[0x0][0x390] ;  /* 0x0000e400ff048b82 */ /* 0x000e220000000a00 */
[----:B------:R-:W-:-:S04]  /*0690*/  @!P0 IMAD R7, R6, UR7, R15 ;  /* 0x0000000706078c24 */ /* 0x000fc8000f8e020f */
[----:B0-----:R-:W-:-:S05]  /*06a0*/  @!P0 IMAD.WIDE R4, R7, 0x8, R4 ;  /* 0x0000000807048825 */ /* 0x001fca00078e0204 */
[----:B------:R0:W-:Y:S01]  /*06b0*/  @!P0 STG.E.64 desc[UR12][R4.64], RZ ;  /* 0x000000ff04008986 */ /* 0x0001e2000c101b0c */
[----:B------:R-:W-:-:S13]  /*06c0*/  ISETP.NE.AND P0, PT, R16, 0x1, PT ;  /* 0x000000011000780c */ /* 0x000fda0003f05270 */
[----:B0-----:R-:W-:Y:S05]  /*06d0*/  @!P0 BRA `(.L_x_3) ;  /* 0x0000000000448947 */ /* 0x001fea0003800000 */
[----:B------:R-:W-:Y:S02]  /*06e0*/  ISETP.GE.AND P1, PT, R15, UR7, PT ;  /* 0x000000070f007c0c */ /* 0x000fe4000bf26270 */
[----:B------:R-:W-:-:S04]  /*06f0*/  IADD3 R6, PT, PT, R6, UR6, RZ ;  /* 0x0000000606067c10 */ /* 0x000fc8000fffe0ff */
[----:B------:R-:W-:-:S04]  /*0700*/  ISETP.GE.OR P0, PT, R6, UR4, P1 ;  /* 0x0000000406007c0c */ /* 0x000fc80008f06670 */
[----:B------:R-:W-:-:S13]  /*0710*/  ISETP.LT.OR P0, PT, R15, R6, P0 ;  /* 0x000000060f00720c */ /* 0x000fda0000701670 */
[----:B------:R-:W0:Y:S01]  /*0720*/  @!P0 LDC.64 R4, c[0x0][0x390] ;  /* 0x0000e400ff048b82 */ /* 0x000e220000000a00 */
[----:B------:R-:W-:-:S04]  /*0730*/  @!P0 IMAD R7, R6, UR7, R15 ;  /* 0x0000000706078c24 */ /* 0x000fc8000f8e020f */
[----:B0-----:R-:W-:-:S05]  /*0740*/  @!P0 IMAD.WIDE R4, R7, 0x8, R4 ;  /* 0x0000000807048825 */ /* 0x001fca00078e0204 */
[----:B------:R0:W-:Y:S01]  /*0750*/  @!P0 STG.E.64 desc[UR12][R4.64], RZ ;  /* 0x000000ff04008986 */ /* 0x0001e2000c101b0c */
[----:B------:R-:W-:-:S13]  /*0760*/  ISETP.NE.AND P0, PT, R16, 0x2, PT ;  /* 0x000000021000780c */ /* 0x000fda0003f05270 */
[----:B0-----:R-:W-:Y:S05]  /*0770*/  @!P0 BRA `(.L_x_3) ;  /* 0x00000000001c8947 */ /* 0x001fea0003800000 */
[----:B------:R-:W-:-:S04]  /*0780*/  IADD3 R6, PT, PT, R6, UR6, RZ ;  /* 0x0000000606067c10 */ /* 0x000fc8000fffe0ff */
[----:B------:R-:W-:-:S04]  /*0790*/  ISETP.GE.OR P0, PT, R6, UR4, P1 ;  /* 0x0000000406007c0c */ /* 0x000fc80008f06670 */
[----:B------:R-:W-:-:S13]  /*07a0*/  ISETP.LT.OR P0, PT, R15, R6, P0 ;  /* 0x000000060f00720c */ /* 0x000fda0000701670 */
[----:B------:R-:W0:Y:S01]  /*07b0*/  @!P0 LDC.64 R4, c[0x0][0x390] ;  /* 0x0000e400ff048b82 */ /* 0x000e220000000a00 */
[----:B------:R-:W-:-:S04]  /*07c0*/  @!P0 IMAD R15, R6, UR7, R15 ;  /* 0x00000007060f8c24 */ /* 0x000fc8000f8e020f */
[----:B0-----:R-:W-:-:S05]  /*07d0*/  @!P0 IMAD.WIDE R4, R15, 0x8, R4 ;  /* 0x000000080f048825 */ /* 0x001fca00078e0204 */
[----:B------:R0:W-:Y:S02]  /*07e0*/  @!P0 STG.E.64 desc[UR12][R4.64], RZ ;  /* 0x000000ff04008986 */ /* 0x0001e4000c101b0c */
.L_x_3:
[----:B------:R-:W-:-:S04]  /*07f0*/  IADD3 R14, PT, PT, R14, 0x1, RZ ;  /* 0x000000010e0e7810 */ /* 0x000fc80007ffe0ff */
[----:B------:R-:W-:-:S13]  /*0800*/  ISETP.NE.AND P0, PT, R14, R0, PT ;  /* 0x000000000e00720c */ /* 0x000fda0003f05270 */
[----:B------:R-:W-:Y:S05]  /*0810*/  @P0 BRA `(.L_x_6) ;  /* 0xfffffff800cc0947 */ /* 0x000fea000383ffff */
[----:B------:R-:W-:Y:S05]  /*0820*/  EXIT ;  /* 0x000000000000794d */ /* 0x000fea0003800000 */
.L_x_2:
[----:B------:R-:W-:Y:S01]  /*0830*/  HFMA2 R4, -RZ, RZ, 0, 0 ;  /* 0x00000000ff047431 */ /* 0x000fe200000001ff */
[----:B------:R-:W-:-:S12]  /*0840*/  ULOP3.LUT UR7, UR7, 0x7, URZ, 0xc0, !UPT ;  /* 0x0000000707077892 */ /* 0x000fd8000f8ec0ff */
.L_x_16:
[----:B------:R-:W-:-:S13]  /*0850*/  ISETP.GT.AND P0, PT, R3, RZ, PT ;  /* 0x000000ff0300720c */ /* 0x000fda0003f04270 */
[----:B0-----:R-:W-:Y:S05]  /*0860*/  @!P0 BRA `(.L_x_7) ;  /* 0x0000000c00548947 */ /* 0x001fea0003800000 */
[----:B------:R-:W-:Y:S01]  /*0870*/  IMAD R5, R4, UR5, R9 ;  /* 0x0000000504057c24 */ /* 0x000fe2000f8e0209 */
[----:B------:R-:W-:-:S07]  /*0880*/  MOV R6, RZ ;  /* 0x000000ff00067202 */ /* 0x000fce0000000f00 */
.L_x_15:
[----:B0-----:R-:W0:Y:S01]  /*0890*/  LDC R8, c[0x0][0x398] ;  /* 0x0000e600ff087b82 */ /* 0x001e220000000800 */
[----:B------:R-:W1:Y:S01]  /*08a0*/  LDCU UR4, c[0x0][0x3a0] ;  /* 0x00007400ff0477ac */ /* 0x000e620008000800 */
[C---:B------:R-:W-:Y:S01]  /*08b0*/  IMAD R24, R6.reuse, UR6, R2 ;  /* 0x0000000606187c24 */ /* 0x040fe2000f8e0202 */
[----:B------:R-:W-:Y:S01]  /*08c0*/  IADD3 R6, PT, PT, R6, 0x1, RZ ;  /* 0x0000000106067810 */ /* 0x000fe20007ffe0ff */
[----:B------:R-:W-:Y:S03]  /*08d0*/  BSSY.RECONVERGENT B0, `(.L_x_8) ;  /* 0x00000cd000007945 */ /* 0x000fe60003800200 */
[----:B------:R-:W-:Y:S02]  /*08e0*/  ISETP.NE.AND P1, PT, R6, R3, PT ;  /* 0x000000030600720c */ /* 0x000fe40003f25270 */
[----:B0-----:R-:W-:-:S04]  /*08f0*/  ISETP.GE.AND P0, PT, R5, R8, PT ;  /* 0x000000080500720c */ /* 0x001fc80003f06270 */
[----:B-1----:R-:W-:-:S04]  /*0900*/  ISETP.LT.AND P0, PT, R24, UR4, !P0 ;  /* 0x0000000418007c0c */ /* 0x002fc8000c701270 */
[----:B------:R-:W-:-:S13]  /*0910*/  ISETP.GE.AND P0, PT, R5, R24, P0 ;  /* 0x000000180500720c */ /* 0x000fda0000706270 */
[----:B------:R-:W-:Y:S05]  /*0920*/  @!P0 BRA `(.L_x_9) ;  /* 0x0000000c001c8947 */ /* 0x000fea0003800000 */
[----:B------:R-:W0:Y:S01]  /*0930*/  LDCU UR8, c[0x0][0x39c] ;  /* 0x00007380ff0877ac */ /* 0x000e220008000800 */
[----:B------:R-:W-:Y:S01]  /*0940*/  CS2R R10, SRZ ;  /* 0x00000000000a7805 */ /* 0x000fe2000001ff00 */
[----:B------:R-:W-:Y:S01]  /*0950*/  UMOV UR4, URZ ;  /* 0x000000ff00047c82 */ /* 0x000fe20008000000 */
[----:B0-----:R-:W-:Y:S02]  /*0960*/  UISETP.GE.U32.AND UP0, UPT, UR8, 0x8, UPT ;  /* 0x000000080800788c */ /* 0x001fe4000bf06070 */
[----:B------:R-:W-:-:S07]  /*0970*/  IMAD R7, R24, UR8, RZ ;  /* 0x0000000818077c24 */ /* 0x000fce000f8e02ff */
[----:B------:R-:W-:Y:S05]  /*0980*/  BRA.U !UP0, `(.L_x_10) ;  /* 0x00000005085c7547 */ /* 0x000fea000b800000 */
[----:B------:R-:W0:Y:S01]  /*0990*/  LDC.64 R12, c[0x0][0x388] ;  /* 0x0000e200ff0c7b82 */ /* 0x000e220000000a00 */
[----:B------:R-:W-:Y:S01]  /*09a0*/  HFMA2 R11, -RZ, RZ, 0, 0 ;  /* 0x00000000ff0b7431 */ /* 0x000fe200000001ff */
[----:B------:R-:W-:Y:S01]  /*09b0*/  ULOP3.LUT UR4, UR8, 0x7ffffff8, URZ, 0xc0, !UPT ;  /* 0x7ffffff808047892 */ /* 0x000fe2000f8ec0ff */
[----:B------:R-:W-:-:S03]  /*09c0*/  MOV R21, R5 ;  /* 0x0000000500157202 */ /* 0x000fc60000000f00 */
[----:B------:R-:W-:Y:S02]  /*09d0*/  UIADD3 UR9, UPT, UPT, -UR4, URZ, URZ ;  /* 0x000000ff04097290 */ /* 0x000fe4000fffe1ff */
[----:B------:R-:W1:Y:S01]  /*09e0*/  LDC.64 R22, c[0x0][0x380] ;  /* 0x0000e000ff167b82 */ /* 0x000e620000000a00 */
[----:B0-----:R-:W-:-:S03]  /*09f0*/  IMAD.WIDE.U32 R12, R7, 0x8, R12 ;  /* 0x00000008070c7825 */ /* 0x001fc600078e000c */
[----:B------:R-:W-:-:S04]  /*0a00*/  IADD3 R26, P0, PT, R12, 0x20, RZ ;  /* 0x000000200c1a7810 */ /* 0x000fc80007f1e0ff */
[----:B------:R-:W-:-:S09]  /*0a10*/  IADD3.X R27, PT, PT, RZ, R13, RZ, P0, !PT ;  /* 0x0000000dff1b7210 */ /* 0x000fd200007fe4ff */
.L_x_11:
[----:B-1----:R-:W-:Y:S01]  /*0a20*/  IMAD.WIDE R30, R21, 0x8, R22 ;  /* 0x00000008151e7825 */ /* 0x002fe200078e0216 */
[----:B------:R-:W2:Y:S04]  /*0a30*/  LDG.E.64 R14, desc[UR12][R26.64+-0x20] ;  /* 0xffffe00c1a0e7981 */ /* 0x000ea8000c1e1b00 */
[----:B------:R0:W2:Y:S01]  /*0a40*/  LDG.E.64 R12, desc[UR12][R30.64] ;  /* 0x0000000c1e0c7981 */ /* 0x0000a2000c1e1b00 */
[----:B------:R-:W-:-:S03]  /*0a50*/  IMAD.WIDE R28, R8, 0x8, R30 ;  /* 0x00000008081c7825 */ /* 0x000fc600078e021e */
[----:B------:R-:W3:Y:S04]  /*0a60*/  LDG.E.64 R16, desc[UR12][R26.64+-0x18] ;  /* 0xffffe80c1a107981 */ /* 0x000ee8000c1e1b00 */
[----:B------:R1:W3:Y:S01]  /*0a70*/  LDG.E.64 R18, desc[UR12][R28.64] ;  /* 0x0000000c1c127981 */ /* 0x0002e2000c1e1b00 */
[----:B0-----:R-:W-:-:S04]  /*0a80*/  IMAD.WIDE R30, R8, 0x8, R28 ;  /* 0x00000008081e7825 */ /* 0x001fc800078e021c */
[----:B-1----:R-:W-:-:S04]  /*0a90*/  IMAD.WIDE R28, R8, 0x8, R30 ;  /* 0x00000008081c7825 */ /* 0x002fc800078e021e */
[-C--:B--2---:R-:W-:Y:S01]  /*0aa0*/  FMUL R25, R13, R15.reuse ;  /* 0x0000000f0d197220 */ /* 0x084fe20000400000 */
[----:B------:R-:W-:-:S03]  /*0ab0*/  FMUL R20, R12, R15 ;  /* 0x0000000f0c147220 */ /* 0x000fc60000400000 */
[-C--:B------:R-:W-:Y:S01]  /*0ac0*/  FFMA R25, R12, R14.reuse, -R25 ;  /* 0x0000000e0c197223 */ /* 0x080fe20000000819 */
[----:B------:R-:W-:Y:S02]  /*0ad0*/  FFMA R20, R13, R14, R20 ;  /* 0x0000000e0d147223 */ /* 0x000fe40000000014 */
[----:B------:R-:W2:Y:S01]  /*0ae0*/  LDG.E.64 R14, desc[UR12][R30.64] ;  /* 0x0000000c1e0e7981 */ /* 0x000ea2000c1e1b00 */
[-C--:B---3--:R-:W-:Y:S01]  /*0af0*/  FMUL R13, R19, R17.reuse ;  /* 0x00000011130d7220 */ /* 0x088fe20000400000 */
[----:B------:R-:W-:-:S03]  /*0b00*/  FMUL R12, R18, R17 ;  /* 0x00000011120c7220 */ /* 0x000fc60000400000 */
[-C--:B------:R-:W-:Y:S01]  /*0b10*/  FFMA R17, R18, R16.reuse, -R13 ;  /* 0x0000001012117223 */ /* 0x080fe2000000080d */
[----:B------:R-:W-:Y:S02]  /*0b20*/  FFMA R19, R19, R16, R12 ;  /* 0x0000001013137223 */ /* 0x000fe4000000000c */
[----:B------:R-:W2:Y:S01]  /*0b30*/  LDG.E.64 R12, desc[UR12][R26.64+-0x10] ;  /* 0xfffff00c1a0c7981 */ /* 0x000ea2000c1e1b00 */
[----:B------:R-:W-:Y:S01]  /*0b40*/  FADD R10, R25, R10 ;  /* 0x0000000a190a7221 */ /* 0x000fe20000000000 */
[----:B------:R-:W-:-:S03]  /*0b50*/  FADD R20, R20, R11 ;  /* 0x0000000b14147221 */ /* 0x000fc60000000000 */
[----:B------:R-:W-:Y:S02]  /*0b60*/  FADD R18, R10, R17 ;  /* 0x000000110a127221 */ /* 0x000fe40000000000 */
[----:B------:R-:W3:Y:S04]  /*0b70*/  LDG.E.64 R10, desc[UR12][R26.64+-0x8] ;  /* 0xfffff80c1a0a7981 */ /* 0x000ee8000c1e1b00 */
[----:B------:R-:W3:Y:S01]  /*0b80*/  LDG.E.64 R16, desc[UR12][R28.64] ;  /* 0x0000000c1c107981 */ /* 0x000ee2000c1e1b00 */
[----:B------:R-:W-:Y:S01]  /*0b90*/  FADD R19, R20, R19 ;  /* 0x0000001314137221 */ /* 0x000fe20000000000 */
[-C--:B--2---:R-:W-:Y:S01]  /*0ba0*/  FMUL R25, R15, R13.reuse ;  /* 0x0000000d0f197220 */ /* 0x084fe20000400000 */
[----:B------:R-:W-:-:S03]  /*0bb0*/  FMUL R32, R14, R13 ;  /* 0x0000000d0e207220 */ /* 0x000fc60000400000 */
[-C--:B------:R-:W-:Y:S01]  /*0bc0*/  FFMA R25, R14, R12.reuse, -R25 ;  /* 0x0000000c0e197223 */ /* 0x080fe20000000819 */
[----:B------:R-:W-:-:S03]  /*0bd0*/  FFMA R32, R15, R12, R32 ;  /* 0x0000000c0f207223 */ /* 0x000fc60000000020 */
[----:B------:R-:W-:Y:S01]  /*0be0*/  FADD R20, R18, R25 ;  /* 0x0000001912147221 */ /* 0x000fe20000000000 */
[----:B------:R-:W-:Y:S01]  /*0bf0*/  FADD R18, R19, R32 ;  /* 0x0000002013127221 */ /* 0x000fe20000000000 */
[----:B------:R-:W-:-:S04]  /*0c00*/  IMAD.WIDE R32, R8, 0x8, R28 ;  /* 0x0000000808207825 */ /* 0x000fc800078e021c */
[-C--:B---3--:R-:W-:Y:S01]  /*0c10*/  FMUL R12, R16, R11.reuse ;  /* 0x0000000b100c7220 */ /* 0x088fe20000400000 */
[----:B------:R-:W-:-:S03]  /*0c20*/  FMUL R15, R17, R11 ;  /* 0x0000000b110f7220 */ /* 0x000fc60000400000 */
[-C--:B------:R-:W-:Y:S01]  /*0c30*/  FFMA R25, R17, R10.reuse, R12 ;  /* 0x0000000a11197223 */ /* 0x080fe2000000000c */
[----:B------:R-:W-:Y:S01]  /*0c40*/  FFMA R15, R16, R10, -R15 ;  /* 0x0000000a100f7223 */ /* 0x000fe2000000080f */
[----:B------:R0:W2:Y:S04]  /*0c50*/  LDG.E.64 R12, desc[UR12][R32.64] ;  /* 0x0000000c200c7981 */ /* 0x0000a8000c1e1b00 */
[----:B------:R-:W2:Y:S01]  /*0c60*/  LDG.E.64 R10, desc[UR12][R26.64] ;  /* 0x0000000c1a0a7981 */ /* 0x000ea2000c1e1b00 */
[----:B------:R-:W-:-:S04]  /*0c70*/  IMAD.WIDE R30, R8, 0x8, R32 ;  /* 0x00000008081e7825 */ /* 0x000fc800078e0220 */
[----:B------:R-:W-:Y:S02]  /*0c80*/  FADD R20, R20, R15 ;  /* 0x0000000f14147221 */ /* 0x000fe40000000000 */
[----:B------:R-:W3:Y:S04]  /*0c90*/  LDG.E.64 R14, desc[UR12][R26.64+0x8] ;  /* 0x0000080c1a0e7981 */ /* 0x000ee8000c1e1b00 */
[----:B------:R-:W3:Y:S01]  /*0ca0*/  LDG.E.64 R16, desc[UR12][R30.64] ;  /* 0x0000000c1e107981 */ /* 0x000ee2000c1e1b00 */
[----:B0-----:R-:W-:-:S04]  /*0cb0*/  IMAD.WIDE R32, R8, 0x8, R30 ;  /* 0x0000000808207825 */ /* 0x001fc800078e021e */
[-C--:B--2---:R-:W-:Y:S01]  /*0cc0*/  FMUL R19, R13, R11.reuse ;  /* 0x0000000b0d137220 */ /* 0x084fe20000400000 */
[----:B------:R-:W-:-:S03]  /*0cd0*/  FMUL R28, R12, R11 ;  /* 0x0000000b0c1c7220 */ /* 0x000fc60000400000 */
[-C--:B------:R-:W-:Y:S01]  /*0ce0*/  FFMA R11, R12, R10.reuse, -R19 ;  /* 0x0000000a0c0b7223 */ /* 0x080fe20000000813 */
[----:B------:R-:W-:Y:S01]  /*0cf0*/  FFMA R19, R13, R10, R28 ;  /* 0x0000000a0d137223 */ /* 0x000fe2000000001c */
[----:B------:R-:W-:Y:S01]  /*0d00*/  FADD R28, R18, R25 ;  /* 0x00000019121c7221 */ /* 0x000fe20000000000 */
[----:B------:R-:W2:Y:S01]  /*0d10*/  LDG.E.64 R12, desc[UR12][R32.64] ;  /* 0x0000000c200c7981 */ /* 0x000ea2000c1e1b00 */
[----:B------:R-:W-:Y:S01]  /*0d20*/  FADD R18, R20, R11 ;  /* 0x0000000b14127221 */ /* 0x000fe20000000000 */
[CC--:B---3--:R-:W-:Y:S01]  /*0d30*/  FMUL R25, R17.reuse, R15.reuse ;  /* 0x0000000f11197220 */ /* 0x0c8fe20000400000 */
[C---:B------:R-:W-:Y:S01]  /*0d40*/  FMUL R20, R16.reuse, R15 ;  /* 0x0000000f10147220 */ /* 0x040fe20000400000 */
[----:B------:R-:W2:Y:S02]  /*0d50*/  LDG.E.64 R10, desc[UR12][R26.64+0x10] ;  /* 0x0000100c1a0a7981 */ /* 0x000ea4000c1e1b00 */
[-C--:B------:R-:W-:Y:S01]  /*0d60*/  FFMA R25, R16, R14.reuse, -R25 ;  /* 0x0000000e10197223 */ /* 0x080fe20000000819 */
[----:B------:R-:W-:Y:S01]  /*0d70*/  FFMA R20, R17, R14, R20 ;  /* 0x0000000e11147223 */ /* 0x000fe20000000014 */
[----:B------:R-:W-:Y:S01]  /*0d80*/  IMAD.WIDE R14, R8, 0x8, R32 ;  /* 0x00000008080e7825 */ /* 0x000fe200078e0220 */
[----:B------:R0:W3:Y:S05]  /*0d90*/  LDG.E.64 R16, desc[UR12][R26.64+0x18] ;  /* 0x0000180c1a107981 */ /* 0x0000ea000c1e1b00 */
[----:B------:R-:W3:Y:S01]  /*0da0*/  LDG.E.64 R14, desc[UR12][R14.64] ;  /* 0x0000000c0e0e7981 */ /* 0x000ee2000c1e1b00 */
[----:B------:R-:W-:Y:S01]  /*0db0*/  UIADD3 UR9, UPT, UPT, UR9, 0x8, URZ ;  /* 0x0000000809097890 */ /* 0x000fe2000fffe0ff */
[----:B------:R-:W-:Y:S01]  /*0dc0*/  FADD R19, R28, R19 ;  /* 0x000000131c137221 */ /* 0x000fe20000000000 */
[----:B------:R-:W-:-:S02]  /*0dd0*/  FADD R25, R18, R25 ;  /* 0x0000001912197221 */ /* 0x000fc40000000000 */
[----:B------:R-:W-:Y:S01]  /*0de0*/  UISETP.NE.AND UP0, UPT, UR9, URZ, UPT ;  /* 0x000000ff0900728c */ /* 0x000fe2000bf05270 */
[----:B------:R-:W-:Y:S01]  /*0df0*/  FADD R19, R19, R20 ;  /* 0x0000001413137221 */ /* 0x000fe20000000000 */
[----:B0-----:R-:W-:Y:S02]  /*0e00*/  IADD3 R26, P0, PT, R26, 0x40, RZ ;  /* 0x000000401a1a7810 */ /* 0x001fe40007f1e0ff */
[----:B------:R-:W-:Y:S02]  /*0e10*/  LEA R21, R8, R21, 0x3 ;  /* 0x0000001508157211 */ /* 0x000fe400078e18ff */
[----:B------:R-:W-:Y:S01]  /*0e20*/  IADD3.X R27, PT, PT, RZ, R27, RZ, P0, !PT ;  /* 0x0000001bff1b7210 */ /* 0x000fe200007fe4ff */
[-C--:B--2---:R-:W-:Y:S01]  /*0e30*/  FMUL R29, R13, R11.reuse ;  /* 0x0000000b0d1d7220 */ /* 0x084fe20000400000 */
[----:B------:R-:W-:-:S03]  /*0e40*/  FMUL R28, R12, R11 ;  /* 0x0000000b0c1c7220 */ /* 0x000fc60000400000 */
[-C--:B------:R-:W-:Y:S01]  /*0e50*/  FFMA R12, R12, R10.reuse, -R29 ;  /* 0x0000000a0c0c7223 */ /* 0x080fe2000000081d */
[----:B------:R-:W-:Y:S01]  /*0e60*/  FFMA R28, R13, R10, R28 ;  /* 0x0000000a0d1c7223 */ /* 0x000fe2000000001c */
[-C--:B---3--:R-:W-:Y:S01]  /*0e70*/  FMUL R11, R15, R17.reuse ;  /* 0x000000110f0b7220 */ /* 0x088fe20000400000 */
[C---:B------:R-:W-:Y:S01]  /*0e80*/  FMUL R10, R14.reuse, R17 ;  /* 0x000000110e0a7220 */ /* 0x040fe20000400000 */
[----:B------:R-:W-:Y:S01]  /*0e90*/  FADD R12, R25, R12 ;  /* 0x0000000c190c7221 */ /* 0x000fe20000000000 */
[----:B------:R-:W-:Y:S01]  /*0ea0*/  FADD R19, R19, R28 ;  /* 0x0000001c13137221 */ /* 0x000fe20000000000 */
[-C--:B------:R-:W-:Y:S01]  /*0eb0*/  FFMA R11, R14, R16.reuse, -R11 ;  /* 0x000000100e0b7223 */ /* 0x080fe2000000080b */
[----:B------:R-:W-:-:S03]  /*0ec0*/  FFMA R16, R15, R16, R10 ;  /* 0x000000100f107223 */ /* 0x000fc6000000000a */
[----:B------:R-:W-:Y:S01]  /*0ed0*/  FADD R10, R12, R11 ;  /* 0x0000000b0c0a7221 */ /* 0x000fe20000000000 */
[----:B------:R-:W-:Y:S01]  /*0ee0*/  FADD R11, R19, R16 ;  /* 0x00000010130b7221 */ /* 0x000fe20000000000 */
[----:B------:R-:W-:Y:S06]  /*0ef0*/  BRA.U UP0, `(.L_x_11) ;  /* 0xfffffff900c87547 */ /* 0x000fec000b83ffff */
.L_x_10:
[----:B------:R-:W-:-:S09]  /*0f00*/  UISETP.NE.AND UP0, UPT, UR7, URZ, UPT ;  /* 0x000000ff0700728c */ /* 0x000fd2000bf05270 */
[----:B------:R-:W-:Y:S05]  /*0f10*/  BRA.U !UP0, `(.L_x_12) ;  /* 0x0000000508907547 */ /* 0x000fea000b800000 */
[----:B------:R-:W-:Y:S02]  /*0f20*/  UIADD3 UR9, UPT, UPT, UR7, -0x1, URZ ;  /* 0xffffffff07097890 */ /* 0x000fe4000fffe0ff */
[----:B------:R-:W-:Y:S02]  /*0f30*/  ULOP3.LUT UP1, UR10, UR8, 0x3, URZ, 0xc0, !UPT ;  /* 0x00000003080a7892 */ /* 0x000fe4000f82c0ff */
[----:B------:R-:W-:-:S09]  /*0f40*/  UISETP.GE.U32.AND UP0, UPT, UR9, 0x3, UPT ;  /* 0x000000030900788c */ /* 0x000fd2000bf06070 */
[----:B------:R-:W-:Y:S05]  /*0f50*/  BRA.U !UP0, `(.L_x_13) ;  /* 0x0000000108bc7547 */ /* 0x000fea000b800000 */
[----:B------:R-:W0:Y:S01]  /*0f60*/  LDC.64 R16, c[0x0][0x380] ;  /* 0x0000e000ff107b82 */ /* 0x000e220000000a00 */
[----:B------:R-:W1:Y:S01]  /*0f70*/  LDCU.64 UR14, c[0x0][0x388] ;  /* 0x00007100ff0e77ac */ /* 0x000e620008000a00 */
[----:B------:R-:W-:Y:S01]  /*0f80*/  IMAD R13, R8, UR4, R5 ;  /* 0x00000004080d7c24 */ /* 0x000fe2000f8e0205 */
[C---:B------:R-:W-:Y:S02]  /*0f90*/  IADD3 R12, P0, PT, R7.reuse, UR4, RZ ;  /* 0x00000004070c7c10 */ /* 0x040fe4000ff1e0ff */
[----:B------:R-:W-:-:S03]  /*0fa0*/  IADD3 R15, PT, PT, R7, UR4, RZ ;  /* 0x00000004070f7c10 */ /* 0x000fc6000fffe0ff */
[----:B------:R-:W2:Y:S01]  /*0fb0*/  LDC.64 R18, c[0x0][0x388] ;  /* 0x0000e200ff127b82 */ /* 0x000ea20000000a00 */
[----:B0-----:R-:W-:Y:S01]  /*0fc0*/  IMAD.WIDE R16, R13, 0x8, R16 ;  /* 0x000000080d107825 */ /* 0x001fe200078e0210 */
[----:B------:R-:W-:Y:S02]  /*0fd0*/  IADD3.X R13, PT, PT, RZ, RZ, RZ, P0, !PT ;  /* 0x000000ffff0d7210 */ /* 0x000fe400007fe4ff */
[----:B-1----:R-:W-:Y:S01]  /*0fe0*/  LEA R26, P0, R12, UR14, 0x3 ;  /* 0x0000000e0c1a7c11 */ /* 0x002fe2000f8018ff */
[----:B------:R-:W-:-:S03]  /*0ff0*/  IMAD.WIDE R20, R8, 0x8, R16 ;  /* 0x0000000808147825 */ /* 0x000fc600078e0210 */
[----:B------:R-:W-:Y:S01]  /*1000*/  LEA.HI.X R27, R12, UR15, R13, 0x3, P0 ;  /* 0x0000000f0c1b7c11 */ /* 0x000fe200080f1c0d */
[----:B------:R-:W3:Y:S01]  /*1010*/  LDG.E.64 R16, desc[UR12][R16.64] ;  /* 0x0000000c10107981 */ /* 0x000ee2000c1e1b00 */
[----:B--2---:R-:W-:-:S03]  /*1020*/  IMAD.WIDE.U32 R18, R15, 0x8, R18 ;  /* 0x000000080f127825 */ /* 0x004fc600078e0012 */
[----:B------:R-:W2:Y:S04]  /*1030*/  LDG.E.64 R12, desc[UR12][R20.64] ;  /* 0x0000000c140c7981 */ /* 0x000ea8000c1e1b00 */
[----:B------:R-:W2:Y:S04]  /*1040*/  LDG.E.64 R14, desc[UR12][R26.64+0x8] ;  /* 0x0000080c1a0e7981 */ /* 0x000ea8000c1e1b00 */
[----:B------:R-:W3:Y:S01]  /*1050*/  LDG.E.64 R18, desc[UR12][R18.64] ;  /* 0x0000000c12127981 */ /* 0x000ee2000c1e1b00 */
[----:B------:R-:W-:-:S03]  /*1060*/  IMAD.WIDE R32, R8, 0x8, R20 ;  /* 0x0000000808207825 */ /* 0x000fc600078e0214 */
[----:B------:R-:W4:Y:S01]  /*1070*/  LDG.E.64 R20, desc[UR12][R26.64+0x18] ;  /* 0x0000180c1a147981 */ /* 0x000f22000c1e1b00 */
[-C--:B--2---:R-:W-:Y:S01]  /*1080*/  FMUL R23, R13, R15.reuse ;  /* 0x0000000f0d177220 */ /* 0x084fe20000400000 */
[----:B------:R-:W-:Y:S01]  /*1090*/  FMUL R30, R12, R15 ;  /* 0x0000000f0c1e7220 */ /* 0x000fe20000400000 */
[-C--:B---3--:R-:W-:Y:S01]  /*10a0*/  FMUL R25, R17, R19.reuse ;  /* 0x0000001311197220 */ /* 0x088fe20000400000 */
[----:B------:R-:W-:Y:S01]  /*10b0*/  FMUL R28, R16, R19 ;  /* 0x00000013101c7220 */ /* 0x000fe20000400000 */
[----:B------:R-:W-:Y:S01]  /*10c0*/  FFMA R12, R12, R14, -R23 ;  /* 0x0000000e0c0c7223 */ /* 0x000fe20000000817 */
[----:B------:R-:W-:-:S04]  /*10d0*/  IMAD.WIDE R22, R8, 0x8, R32 ;  /* 0x0000000808167825 */ /* 0x000fc800078e0220 */
[-C--:B------:R-:W-:Y:S01]  /*10e0*/  FFMA R25, R16, R18.reuse, -R25 ;  /* 0x0000001210197223 */ /* 0x080fe20000000819 */
[----:B------:R-:W-:Y:S02]  /*10f0*/  FFMA R28, R17, R18, R28 ;  /* 0x00000012111c7223 */ /* 0x000fe4000000001c */
[----:B------:R-:W2:Y:S04]  /*1100*/  LDG.E.64 R16, desc[UR12][R32.64] ;  /* 0x0000000c20107981 */ /* 0x000ea8000c1e1b00 */
[----:B------:R-:W2:Y:S04]  /*1110*/  LDG.E.64 R18, desc[UR12][R26.64+0x10] ;  /* 0x0000100c1a127981 */ /* 0x000ea8000c1e1b00 */
[----:B------:R-:W4:Y:S01]  /*1120*/  LDG.E.64 R22, desc[UR12][R22.64] ;  /* 0x0000000c16167981 */ /* 0x000f22000c1e1b00 */
[----:B------:R-:W-:Y:S01]  /*1130*/  FFMA R30, R13, R14, R30 ;  /* 0x0000000e0d1e7223 */ /* 0x000fe2000000001e */
[----:B------:R-:W-:Y:S01]  /*1140*/  FADD R25, R10, R25 ;  /* 0x000000190a197221 */ /* 0x000fe20000000000 */
[----:B------:R-:W-:-:S03]  /*1150*/  FADD R11, R11, R28 ;  /* 0x0000001c0b0b7221 */ /* 0x000fc60000000000 */
[----:B------:R-:W-:Y:S01]  /*1160*/  FADD R12, R25, R12 ;  /* 0x0000000c190c7221 */ /* 0x000fe20000000000 */
[----:B------:R-:W-:Y:S01]  /*1170*/  FADD R11, R11, R30 ;  /* 0x0000001e0b0b7221 */ /* 0x000fe20000000000 */
[----:B------:R-:W-:Y:S01]  /*1180*/  UIADD3 UR4, UPT, UPT, UR4, 0x4, URZ ;  /* 0x0000000404047890 */ /* 0x000fe2000fffe0ff */
[-C--:B--2---:R-:W-:Y:S01]  /*1190*/  FMUL R13, R17, R19.reuse ;  /* 0x00000013110d7220 */ /* 0x084fe20000400000 */
[----:B------:R-:W-:-:S03]  /*11a0*/  FMUL R10, R16, R19 ;  /* 0x00000013100a7220 */ /* 0x000fc60000400000 */
[-C--:B------:R-:W-:Y:S01]  /*11b0*/  FFMA R13, R16, R18.reuse, -R13 ;  /* 0x00000012100d7223 */ /* 0x080fe2000000080d */
[----:B------:R-:W-:Y:S01]  /*11c0*/  FFMA R10, R17, R18, R10 ;  /* 0x00000012110a7223 */ /* 0x000fe2000000000a */
[-C--:B----4-:R-:W-:Y:S01]  /*11d0*/  FMUL R15, R23, R21.reuse ;  /* 0x00000015170f7220 */ /* 0x090fe20000400000 */
[----:B------:R-:W-:Y:S01]  /*11e0*/  FMUL R14, R22, R21 ;  /* 0x00000015160e7220 */ /* 0x000fe20000400000 */
[----:B------:R-:W-:Y:S01]  /*11f0*/  FADD R12, R12, R13 ;  /* 0x0000000d0c0c7221 */ /* 0x000fe20000000000 */
[----:B------:R-:W-:Y:S01]  /*1200*/  FADD R11, R11, R10 ;  /* 0x0000000a0b0b7221 */ /* 0x000fe20000000000 */
[-C--:B------:R-:W-:Y:S01]  /*1210*/  FFMA R15, R22, R20.reuse, -R15 ;  /* 0x00000014160f7223 */ /* 0x080fe2000000080f */
[----:B------:R-:W-:-:S03]  /*1220*/  FFMA R14, R23, R20, R14 ;  /* 0x00000014170e7223 */ /* 0x000fc6000000000e */
[----:B------:R-:W-:Y:S01]  /*1230*/  FADD R10, R12, R15 ;  /* 0x0000000f0c0a7221 */ /* 0x000fe20000000000 */
[----:B------:R-:W-:-:S07]  /*1240*/  FADD R11, R11, R14 ;  /* 0x0000000e0b0b7221 */ /* 0x000fce0000000000 */
.L_x_13:
[----:B------:R-:W-:Y:S05]  /*1250*/  BRA.U !UP1, `(.L_x_12) ;  /* 0x0000000109c07547 */ /* 0x000fea000b800000 */
[----:B------:R-:W-:Y:S02]  /*1260*/  UISETP.NE.AND UP0, UPT, UR10, 0x1, UPT ;  /* 0x000000010a00788c */ /* 0x000fe4000bf05270 */
[----:B------:R-:W-:-:S04]  /*1270*/  ULOP3.LUT UR8, UR8, 0x1, URZ, 0xc0, !UPT ;  /* 0x0000000108087892 */ /* 0x000fc8000f8ec0ff */
[----:B------:R-:W-:-:S03]  /*1280*/  UISETP.NE.U32.AND UP1, UPT, UR8, 0x1, UPT ;  /* 0x000000010800788c */ /* 0x000fc6000bf25070 */
[----:B------:R-:W-:Y:S08]  /*1290*/  BRA.U !UP0, `(.L_x_14) ;  /* 0x0000000108747547 */ /* 0x000ff0000b800000 */
[----:B------:R-:W0:Y:S01]  /*12a0*/  LDC.64 R20, c[0x0][0x380] ;  /* 0x0000e000ff147b82 */ /* 0x000e220000000a00 */
[----:B------:R-:W1:Y:S01]  /*12b0*/  LDCU.64 UR8, c[0x0][0x388] ;  /* 0x00007100ff0877ac */ /* 0x000e620008000a00 */
[----:B------:R-:W-:Y:S01]  /*12c0*/  IMAD R13, R8, UR4, R5 ;  /* 0x00000004080d7c24 */ /* 0x000fe2000f8e0205 */
[C---:B------:R-:W-:Y:S02]  /*12d0*/  IADD3 R17, PT, PT, R7.reuse, UR4, RZ ;  /* 0x0000000407117c10 */ /* 0x040fe4000fffe0ff */
[----:B------:R-:W-:-:S03]  /*12e0*/  IADD3 R12, P0, PT, R7, UR4, RZ ;  /* 0x00000004070c7c10 */ /* 0x000fc6000ff1e0ff */
[----:B------:R-:W2:Y:S01]  /*12f0*/  LDC.64 R14, c[0x0][0x388] ;  /* 0x0000e200ff0e7b82 */ /* 0x000ea20000000a00 */
[----:B0-----:R-:W-:Y:S01]  /*1300*/  IMAD.WIDE R20, R13, 0x8, R20 ;  /* 0x000000080d147825 */ /* 0x001fe200078e0214 */
[----:B------:R-:W-:Y:S02]  /*1310*/  IADD3.X R13, PT, PT, RZ, RZ, RZ, P0, !PT ;  /* 0x000000ffff0d7210 */ /* 0x000fe400007fe4ff */
[----:B-1----:R-:W-:-:S04]  /*1320*/  LEA R18, P0, R12, UR8, 0x3 ;  /* 0x000000080c127c11 */ /* 0x002fc8000f8018ff */
[----:B------:R-:W-:Y:S01]  /*1330*/  LEA.HI.X R19, R12, UR9, R13, 0x3, P0 ;  /* 0x000000090c137c11 */ /* 0x000fe200080f1c0d */
[----:B--2---:R-:W-:Y:S01]  /*1340*/  IMAD.WIDE.U32 R14, R17, 0x8, R14 ;  /* 0x00000008110e7825 */ /* 0x004fe200078e000e */
[----:B------:R-:W2:Y:S03]  /*1350*/  LDG.E.64 R12, desc[UR12][R20.64] ;  /* 0x0000000c140c7981 */ /* 0x000ea6000c1e1b00 */
[----:B------:R-:W-:Y:S01]  /*1360*/  IMAD.WIDE R16, R8, 0x8, R20 ;  /* 0x0000000808107825 */ /* 0x000fe200078e0214 */
[----:B------:R-:W3:Y:S04]  /*1370*/  LDG.E.64 R18, desc[UR12][R18.64+0x8] ;  /* 0x0000080c12127981 */ /* 0x000ee8000c1e1b00 */
[----:B------:R-:W2:Y:S04]  /*1380*/  LDG.E.64 R14, desc[UR12][R14.64] ;  /* 0x0000000c0e0e7981 */ /* 0x000ea8000c1e1b00 */
[----:B------:R-:W3:Y:S01]  /*1390*/  LDG.E.64 R16, desc[UR12][R16.64] ;  /* 0x0000000c10107981 */ /* 0x000ee2000c1e1b00 */
[----:B------:R-:W-:Y:S01]  /*13a0*/  UIADD3 UR4, UPT, UPT, UR4, 0x2, URZ ;  /* 0x0000000204047890 */ /* 0x000fe2000fffe0ff */
[-C--:B--2---:R-:W-:Y:S01]  /*13b0*/  FMUL R23, R13, R15.reuse ;  /* 0x0000000f0d177220 */ /* 0x084fe20000400000 */
[----:B------:R-:W-:-:S03]  /*13c0*/  FMUL R22, R12, R15 ;  /* 0x0000000f0c167220 */ /* 0x000fc60000400000 */
[-C--:B------:R-:W-:Y:S01]  /*13d0*/  FFMA R23, R12, R14.reuse, -R23 ;  /* 0x0000000e0c177223 */ /* 0x080fe20000000817 */
[----:B------:R-:W-:Y:S01]  /*13e0*/  FFMA R22, R13, R14, R22 ;  /* 0x0000000e0d167223 */ /* 0x000fe20000000016 */
[-C--:B---3--:R-:W-:Y:S01]  /*13f0*/  FMUL R13, R17, R19.reuse ;  /* 0x00000013110d7220 */ /* 0x088fe20000400000 */
[----:B------:R-:W-:Y:S01]  /*1400*/  FMUL R12, R16, R19 ;  /* 0x00000013100c7220 */ /* 0x000fe20000400000 */
[----:B------:R-:W-:Y:S01]  /*1410*/  FADD R10, R10, R23 ;  /* 0x000000170a0a7221 */ /* 0x000fe20000000000 */
[----:B------:R-:W-:Y:S01]  /*1420*/  FADD R11, R11, R22 ;  /* 0x000000160b0b7221 */ /* 0x000fe20000000000 */
[-C--:B------:R-:W-:Y:S01]  /*1430*/  FFMA R13, R16, R18.reuse, -R13 ;  /* 0x00000012100d7223 */ /* 0x080fe2000000080d */
[----:B------:R-:W-:-:S03]  /*1440*/  FFMA R12, R17, R18, R12 ;  /* 0x00000012110c7223 */ /* 0x000fc6000000000c */
[----:B------:R-:W-:Y:S01]  /*1450*/  FADD R10, R10, R13 ;  /* 0x0000000d0a0a7221 */ /* 0x000fe20000000000 */
[----:B------:R-:W-:-:S07]  /*1460*/  FADD R11, R11, R12 ;  /* 0x0000000c0b0b7221 */ /* 0x000fce0000000000 */
.L_x_14:
[----:B------:R-:W-:Y:S05]  /*1470*/  BRA.U UP1, `(.L_x_12) ;  /* 0x0000000101387547 */ /* 0x000fea000b800000 */
[----:B------:R-:W0:Y:S01]  /*1480*/  LDC.64 R14, c[0x0][0x380] ;  /* 0x0000e000ff0e7b82 */ /* 0x000e220000000a00 */
[----:B------:R-:W-:Y:S01]  /*1490*/  IADD3 R7, PT, PT, R7, UR4, RZ ;  /* 0x0000000407077c10 */ /* 0x000fe2000fffe0ff */
[----:B------:R-:W-:-:S06]  /*14a0*/  IMAD R17, R8, UR4, R5 ;  /* 0x0000000408117c24 */ /* 0x000fcc000f8e0205 */
[----:B------:R-:W1:Y:S01]  /*14b0*/  LDC.64 R12, c[0x0][0x388] ;  /* 0x0000e200ff0c7b82 */ /* 0x000e620000000a00 */
[----:B0-----:R-:W-:-:S04]  /*14c0*/  IMAD.WIDE R16, R17, 0x8, R14 ;  /* 0x0000000811107825 */ /* 0x001fc800078e020e */
[----:B-1----:R-:W-:Y:S02]  /*14d0*/  IMAD.WIDE.U32 R14, R7, 0x8, R12 ;  /* 0x00000008070e7825 */ /* 0x002fe400078e000c */
[----:B------:R-:W2:Y:S04]  /*14e0*/  LDG.E.64 R12, desc[UR12][R16.64] ;  /* 0x0000000c100c7981 */ /* 0x000ea8000c1e1b00 */
[----:B------:R-:W2:Y:S02]  /*14f0*/  LDG.E.64 R14, desc[UR12][R14.64] ;  /* 0x0000000c0e0e7981 */ /* 0x000ea4000c1e1b00 */
[-C--:B--2---:R-:W-:Y:S01]  /*1500*/  FMUL R7, R13, R15.reuse ;  /* 0x0000000f0d077220 */ /* 0x084fe20000400000 */
[----:B------:R-:W-:-:S03]  /*1510*/  FMUL R18, R12, R15 ;  /* 0x0000000f0c127220 */ /* 0x000fc60000400000 */
[-C--:B------:R-:W-:Y:S01]  /*1520*/  FFMA R7, R12, R14.reuse, -R7 ;  /* 0x0000000e0c077223 */ /* 0x080fe20000000807 */
[----:B------:R-:W-:-:S03]  /*1530*/  FFMA R18, R13, R14, R18 ;  /* 0x0000000e0d127223 */ /* 0x000fc60000000012 */
[----:B------:R-:W-:Y:S01]  /*1540*/  FADD R10, R10, R7 ;  /* 0x000000070a0a7221 */ /* 0x000fe20000000000 */
[----:B------:R-:W-:-:S07]  /*1550*/  FADD R11, R11, R18 ;  /* 0x000000120b0b7221 */ /* 0x000fce0000000000 */
.L_x_12:
[----:B------:R-:W0:Y:S01]  /*1560*/  LDC.64 R12, c[0x0][0x390] ;  /* 0x0000e400ff0c7b82 */ /* 0x000e220000000a00 */
[----:B------:R-:W-:-:S04]  /*1570*/  IMAD R7, R24, R8, R5 ;  /* 0x0000000818077224 */ /* 0x000fc800078e0205 */
[----:B0-----:R-:W-:-:S05]  /*1580*/  IMAD.WIDE R12, R7, 0x8, R12 ;  /* 0x00000008070c7825 */ /* 0x001fca00078e020c */
[----:B------:R0:W-:Y:S02]  /*1590*/  STG.E.64 desc[UR12][R12.64], R10 ;  /* 0x0000000a0c007986 */ /* 0x0001e4000c101b0c */
.L_x_9:
[----:B------:R-:W-:Y:S05]  /*15a0*/  BSYNC.RECONVERGENT B0 ;  /* 0x0000000000007941 */ /* 0x000fea0003800200 */
.L_x_8:
[----:B------:R-:W-:Y:S05]  /*15b0*/  @P1 BRA `(.L_x_15) ;  /* 0xfffffff000b41947 */ /* 0x000fea000383ffff */
.L_x_7:
[----:B------:R-:W-:-:S04]  /*15c0*/  IADD3 R4, PT, PT, R4, 0x1, RZ ;  /* 0x0000000104047810 */ /* 0x000fc80007ffe0ff */
[----:B------:R-:W-:-:S13]  /*15d0*/  ISETP.NE.AND P0, PT, R4, R0, PT ;  /* 0x000000000400720c */ /* 0x000fda0003f05270 */
[----:B------:R-:W-:Y:S05]  /*15e0*/  @!P0 EXIT ;  /* 0x000000000000894d */ /* 0x000fea0003800000 */
[----:B------:R-:W-:Y:S05]  /*15f0*/  BRA `(.L_x_16) ;  /* 0xfffffff000947947 */ /* 0x000fea000383ffff */
        .weak           $__internal_0_$__cuda_sm3x_div_rn_noftz_f32_slowpath
        .type           $__internal_0_$__cuda_sm3x_div_rn_noftz_f32_slowpath,@function
        .size           $__internal_0_$__cuda_sm3x_div_rn_noftz_f32_slowpath,(.L_x_222 - $__internal_0_$__cuda_sm3x_div_rn_noftz_f32_slowpath)
$__internal_0_$__cuda_sm3x_div_rn_noftz_f32_slowpath:
[----:B------:R-:W-:Y:S02]  /*1600*/  SHF.R.U32.HI R6, RZ, 0x17, R3 ;  /* 0x00000017ff067819 */ /* 0x000fe40000011603 */
[----:B------:R-:W-:Y:S02]  /*1610*/  SHF.R.U32.HI R5, RZ, 0x17, R2 ;  /* 0x00000017ff057819 */ /* 0x000fe40000011602 */
[----:B------:R-:W-:Y:S02]  /*1620*/  LOP3.LUT R10, R6, 0xff, RZ, 0xc0, !PT ;  /* 0x000000ff060a7812 */ /* 0x000fe400078ec0ff */
[----:B------:R-:W-:Y:S02]  /*1630*/  LOP3.LUT R8, R5, 0xff, RZ, 0xc0, !PT ;  /* 0x000000ff05087812 */ /* 0x000fe400078ec0ff */
[----:B------:R-:W-:Y:S02]  /*1640*/  IADD3 R7, PT, PT, R10, -0x1, RZ ;  /* 0xffffffff0a077810 */ /* 0x000fe40007ffe0ff */
[----:B------:R-:W-:-:S02]  /*1650*/  IADD3 R6, PT, PT, R8, -0x1, RZ ;  /* 0xffffffff08067810 */ /* 0x000fc40007ffe0ff */
[----:B------:R-:W-:-:S04]  /*1660*/  ISETP.GT.U32.AND P0, PT, R7, 0xfd, PT ;  /* 0x000000fd0700780c */ /* 0x000fc80003f04070 */
[----:B------:R-:W-:-:S13]  /*1670*/  ISETP.GT.U32.OR P0, PT, R6, 0xfd, P0 ;  /* 0x000000fd0600780c */ /* 0x000fda0000704470 */
[----:B------:R-:W-:Y:S01]  /*1680*/  @!P0 MOV R5, RZ ;  /* 0x000000ff00058202 */ /* 0x000fe20000000f00 */
[----:B------:R-:W-:Y:S06]  /*1690*/  @!P0 BRA `(.L_x_17) ;  /* 0x00000000005c8947 */ /* 0x000fec0003800000 */
[----:B------:R-:W-:Y:S02]  /*16a0*/  FSETP.GTU.FTZ.AND P0, PT, |R2|, +INF , PT ;  /* 0x7f8000000200780b */ /* 0x000fe40003f1c200 */
[----:B------:R-:W-:-:S04]  /*16b0*/  FSETP.GTU.FTZ.AND P1, PT, |R3|, +INF , PT ;  /* 0x7f8000000300780b */ /* 0x000fc80003f3c200 */
[----:B------:R-:W-:-:S13]  /*16c0*/  PLOP3.LUT P0, PT, P0, P1, PT, 0xf8, 0x8f ;  /* 0x00000000008f781c */ /* 0x000fda0000703f70 */
[----:B------:R-:W-:Y:S05]  /*16d0*/  @P0 BRA `(.L_x_18) ;  /* 0x0000000400440947 */ /* 0x000fea0003800000 */
[----:B------:R-:W-:-:S13]  /*16e0*/  LOP3.LUT P0, RZ, R3, 0x7fffffff, R2, 0xc8, !PT ;  /* 0x7fffffff03ff7812 */ /* 0x000fda000780c802 */
[----:B------:R-:W-:Y:S05]  /*16f0*/  @!P0 BRA `(.L_x_19) ;  /* 0x0000000400348947 */ /* 0x000fea0003800000 */
[C---:B------:R-:W-:Y:S02]  /*1700*/  FSETP.NEU.FTZ.AND P1, PT, |R2|.reuse, +INF , PT ;  /* 0x7f8000000200780b */ /* 0x040fe40003f3d200 */
[----:B------:R-:W-:Y:S02]  /*1710*/  FSETP.NEU.FTZ.AND P2, PT, |R3|, +INF , PT ;  /* 0x7f8000000300780b */ /* 0x000fe40003f5d200 */
[----:B------:R-:W-:-:S11]  /*1720*/  FSETP.NEU.FTZ.AND P0, PT, |R2|, +INF , PT ;  /* 0x7f8000000200780b */ /* 0x000fd60003f1d200 */
[----:B------:R-:W-:Y:S05]  /*1730*/  @!P2 BRA !P1, `(.L_x_19) ;  /* 0x000000040024a947 */ /* 0x000fea0004800000 */
[----:B------:R-:W-:-:S04]  /*1740*/  LOP3.LUT P1, RZ, R2, 0x7fffffff, RZ, 0xc0, !PT ;  /* 0x7fffffff02ff7812 */ /* 0x000fc8000782c0ff */
[----:B------:R-:W-:-:S13]  /*1750*/  PLOP3.LUT P1, PT, P2, P1, PT, 0x2f, 0xf2 ;  /* 0x0000000000f2781c */ /* 0x000fda0001722577 */
[----:B------:R-:W-:Y:S05]  /*1760*/  @P1 BRA `(.L_x_20) ;  /* 0x0000000400101947 */ /* 0x000fea0003800000 */
[----:B------:R-:W-:-:S04]  /*1770*/  LOP3.LUT P1, RZ, R3, 0x7fffffff, RZ, 0xc0, !PT ;  /* 0x7fffffff03ff7812 */ /* 0x000fc8000782c0ff */
[----:B------:R-:W-:-:S13]  /*1780*/  PLOP3.LUT P0, PT, P0, P1, PT, 0x2f, 0xf2 ;  /* 0x0000000000f2781c */ /* 0x000fda0000702577 */
[----:B------:R-:W-:Y:S05]  /*1790*/  @P0 BRA `(.L_x_21) ;  /* 0x0000000000f80947 */ /* 0x000fea0003800000 */
[----:B------:R-:W-:Y:S02]  /*17a0*/  ISETP.GE.AND P0, PT, R6, RZ, PT ;  /* 0x000000ff0600720c */ /* 0x000fe40003f06270 */
[----:B------:R-:W-:-:S11]  /*17b0*/  ISETP.GE.AND P1, PT, R7, RZ, PT ;  /* 0x000000ff0700720c */ /* 0x000fd60003f26270 */
[----:B------:R-:W-:Y:S01]  /*17c0*/  @P0 MOV R5, RZ ;  /* 0x000000ff00050202 */ /* 0x000fe20000000f00 */
[----:B------:R-:W-:Y:S01]  /*17d0*/  @!P0 FFMA R2, R2, 1.84467440737095516160e+19, RZ ;  /* 0x5f80000002028823 */ /* 0x000fe200000000ff */
[----:B------:R-:W-:Y:S01]  /*17e0*/  @!P0 MOV R5, 0xffffffc0 ;  /* 0xffffffc000058802 */ /* 0x000fe20000000f00 */
[----:B------:R-:W-:-:S03]  /*17f0*/  @!P1 FFMA R3, R3, 1.84467440737095516160e+19, RZ ;  /* 0x5f80000003039823 */ /* 0x000fc600000000ff */
[----:B------:R-:W-:-:S07]  /*1800*/  @!P1 IADD3 R5, PT, PT, R5, 0x40, RZ ;  /* 0x0000004005059810 */ /* 0x000fce0007ffe0ff */
.L_x_17:
[----:B------:R-:W-:-:S04]  /*1810*/  LEA R6, R10, 0xc0800000, 0x17 ;  /* 0xc08000000a067811 */ /* 0x000fc800078eb8ff */
[----:B------:R-:W-:Y:S02]  /*1820*/  IADD3 R6, PT, PT, -R6, R3, RZ ;  /* 0x0000000306067210 */ /* 0x000fe40007ffe1ff */
[----:B------:R-:W-:Y:S02]  /*1830*/  IADD3 R3, PT, PT, R8, -0x7f, RZ ;  /* 0xffffff8108037810 */ /* 0x000fe40007ffe0ff */
[----:B------:R0:W1:Y:S01]  /*1840*/  MUFU.RCP R7, R6 ;  /* 0x0000000600077308 */ /* 0x0000620000001000 */
[----:B------:R-:W-:Y:S02]  /*1850*/  FADD.FTZ R9, -R6, -RZ ;  /* 0x800000ff06097221 */ /* 0x000fe40000010100 */
[C---:B------:R-:W-:Y:S01]  /*1860*/  IMAD R2, R3.reuse, -0x800000, R2 ;  /* 0xff80000003027824 */ /* 0x040fe200078e0202 */
[----:B0-----:R-:W-:-:S04]  /*1870*/  IADD3 R6, PT, PT, R3, 0x7f, -R10 ;  /* 0x0000007f03067810 */ /* 0x001fc80007ffe80a */
[----:B------:R-:W-:Y:S01]  /*1880*/  IADD3 R6, PT, PT, R6, R5, RZ ;  /* 0x0000000506067210 */ /* 0x000fe20007ffe0ff */
[----:B-1----:R-:W-:-:S04]  /*1890*/  FFMA R8, R7, R9, 1 ;  /* 0x3f80000007087423 */ /* 0x002fc80000000009 */
[----:B------:R-:W-:-:S04]  /*18a0*/  FFMA R12, R7, R8, R7 ;  /* 0x00000008070c7223 */ /* 0x000fc80000000007 */
[----:B------:R-:W-:-:S04]  /*18b0*/  FFMA R7, R2, R12, RZ ;  /* 0x0000000c02077223 */ /* 0x000fc800000000ff */
[----:B------:R-:W-:-:S04]  /*18c0*/  FFMA R8, R9, R7, R2 ;  /* 0x0000000709087223 */ /* 0x000fc80000000002 */
[----:B------:R-:W-:-:S04]  /*18d0*/  FFMA R7, R12, R8, R7 ;  /* 0x000000080c077223 */ /* 0x000fc80000000007 */
[----:B------:R-:W-:-:S04]  /*18e0*/  FFMA R8, R9, R7, R2 ;  /* 0x0000000709087223 */ /* 0x000fc80000000002 */
[----:B------:R-:W-:-:S05]  /*18f0*/  FFMA R2, R12, R8, R7 ;  /* 0x000000080c027223 */ /* 0x000fca0000000007 */
[----:B------:R-:W-:-:S04]  /*1900*/  SHF.R.U32.HI R3, RZ, 0x17, R2 ;  /* 0x00000017ff037819 */ /* 0x000fc80000011602 */
[----:B------:R-:W-:-:S04]  /*1910*/  LOP3.LUT R3, R3, 0xff, RZ, 0xc0, !PT ;  /* 0x000000ff03037812 */ /* 0x000fc800078ec0ff */
[----:B------:R-:W-:-:S04]  /*1920*/  IADD3 R9, PT, PT, R3, R6, RZ ;  /* 0x0000000603097210 */ /* 0x000fc80007ffe0ff */
[----:B------:R-:W-:-:S04]  /*1930*/  IADD3 R3, PT, PT, R9, -0x1, RZ ;  /* 0xffffffff09037810 */ /* 0x000fc80007ffe0ff */
[----:B------:R-:W-:-:S13]  /*1940*/  ISETP.GE.U32.AND P0, PT, R3, 0xfe, PT ;  /* 0x000000fe0300780c */ /* 0x000fda0003f06070 */
[----:B------:R-:W-:Y:S05]  /*1950*/  @!P0 BRA `(.L_x_22) ;  /* 0x0000000000808947 */ /* 0x000fea0003800000 */
[----:B------:R-:W-:-:S13]  /*1960*/  ISETP.GT.AND P0, PT, R9, 0xfe, PT ;  /* 0x000000fe0900780c */ /* 0x000fda0003f04270 */
[----:B------:R-:W-:Y:S05]  /*1970*/  @P0 BRA `(.L_x_23) ;  /* 0x00000000006c0947 */ /* 0x000fea0003800000 */
[----:B------:R-:W-:-:S13]  /*1980*/  ISETP.GE.AND P0, PT, R9, 0x1, PT ;  /* 0x000000010900780c */ /* 0x000fda0003f06270 */
[----:B------:R-:W-:Y:S05]  /*1990*/  @P0 BRA `(.L_x_24) ;  /* 0x0000000000980947 */ /* 0x000fea0003800000 */
[----:B------:R-:W-:Y:S02]  /*19a0*/  ISETP.GE.AND P0, PT, R9, -0x18, PT ;  /* 0xffffffe80900780c */ /* 0x000fe40003f06270 */
[----:B------:R-:W-:-:S11]  /*19b0*/  LOP3.LUT R2, R2, 0x80000000, RZ, 0xc0, !PT ;  /* 0x8000000002027812 */ /* 0x000fd600078ec0ff */
[----:B------:R-:W-:Y:S05]  /*19c0*/  @!P0 BRA `(.L_x_24) ;  /* 0x00000000008c8947 */ /* 0x000fea0003800000 */
[CCC-:B------:R-:W-:Y:S01]  /*19d0*/  FFMA.RZ R3, R12.reuse, R8.reuse, R7.reuse ;  /* 0x000000080c037223 */ /* 0x1c0fe2000000c007 */
[CCC-:B------:R-:W-:Y:S01]  /*19e0*/  FFMA.RM R6, R12.reuse, R8.reuse, R7.reuse ;  /* 0x000000080c067223 */ /* 0x1c0fe20000004007 */
[C---:B------:R-:W-:Y:S02]  /*19f0*/  ISETP.NE.AND P2, PT, R9.reuse, RZ, PT ;  /* 0x000000ff0900720c */ /* 0x040fe40003f45270 */
[----:B------:R-:W-:Y:S02]  /*1a00*/  ISETP.NE.AND P1, PT, R9, RZ, PT ;  /* 0x000000ff0900720c */ /* 0x000fe40003f25270 */
[----:B------:R-:W-:Y:S01]  /*1a10*/  LOP3.LUT R5, R3, 0x7fffff, RZ, 0xc0, !PT ;  /* 0x007fffff03057812 */ /* 0x000fe200078ec0ff */
[----:B------:R-:W-:Y:S01]  /*1a20*/  FFMA.RP R3, R12, R8, R7 ;  /* 0x000000080c037223 */ /* 0x000fe20000008007 */
[----:B------:R-:W-:Y:S02]  /*1a30*/  IADD3 R8, PT, PT, R9, 0x20, RZ ;  /* 0x0000002009087810 */ /* 0x000fe40007ffe0ff */
[----:B------:R-:W-:-:S02]  /*1a40*/  LOP3.LUT R5, R5, 0x800000, RZ, 0xfc, !PT ;  /* 0x0080000005057812 */ /* 0x000fc400078efcff */
[----:B------:R-:W-:Y:S02]  /*1a50*/  IADD3 R7, PT, PT, -R9, RZ, RZ ;  /* 0x000000ff09077210 */ /* 0x000fe40007ffe1ff */
[----:B------:R-:W-:Y:S02]  /*1a60*/  SHF.L.U32 R8, R5, R8, RZ ;  /* 0x0000000805087219 */ /* 0x000fe400000006ff */
[----:B------:R-:W-:Y:S02]  /*1a70*/  FSETP.NEU.FTZ.AND P0, PT, R3, R6, PT ;  /* 0x000000060300720b */ /* 0x000fe40003f1d000 */
[----:B------:R-:W-:Y:S02]  /*1a80*/  SEL R6, R7, RZ, P2 ;  /* 0x000000ff07067207 */ /* 0x000fe40001000000 */
[----:B------:R-:W-:Y:S02]  /*1a90*/  ISETP.NE.AND P1, PT, R8, RZ, P1 ;  /* 0x000000ff0800720c */ /* 0x000fe40000f25270 */
[----:B------:R-:W-:-:S02]  /*1aa0*/  SHF.R.U32.HI R6, RZ, R6, R5 ;  /* 0x00000006ff067219 */ /* 0x000fc40000011605 */
[----:B------:R-:W-:Y:S02]  /*1ab0*/  PLOP3.LUT P0, PT, P0, P1, PT, 0xf8, 0x8f ;  /* 0x00000000008f781c */ /* 0x000fe40000703f70 */
[----:B------:R-:W-:Y:S02]  /*1ac0*/  SHF.R.U32.HI R8, RZ, 0x1, R6 ;  /* 0x00000001ff087819 */ /* 0x000fe40000011606 */
[----:B------:R-:W-:-:S04]  /*1ad0*/  SEL R3, RZ, 0x1, !P0 ;  /* 0x00000001ff037807 */ /* 0x000fc80004000000 */
[----:B------:R-:W-:-:S04]  /*1ae0*/  LOP3.LUT R3, R3, 0x1, R8, 0xf8, !PT ;  /* 0x0000000103037812 */ /* 0x000fc800078ef808 */
[----:B------:R-:W-:-:S04]  /*1af0*/  LOP3.LUT R3, R3, R6, RZ, 0xc0, !PT ;  /* 0x0000000603037212 */ /* 0x000fc800078ec0ff */
[----:B------:R-:W-:-:S04]  /*1b00*/  IADD3 R3, PT, PT, R8, R3, RZ ;  /* 0x0000000308037210 */ /* 0x000fc80007ffe0ff */
[----:B------:R-:W-:Y:S01]  /*1b10*/  LOP3.LUT R2, R3, R2, RZ, 0xfc, !PT ;  /* 0x0000000203027212 */ /* 0x000fe200078efcff */
[----:B------:R-:W-:Y:S06]  /*1b20*/  BRA `(.L_x_24) ;  /* 0x0000000000347947 */ /* 0x000fec0003800000 */
.L_x_23:
[----:B------:R-:W-:-:S04]  /*1b30*/  LOP3.LUT R2, R2, 0x80000000, RZ, 0xc0, !PT ;  /* 0x8000000002027812 */ /* 0x000fc800078ec0ff */
[----:B------:R-:W-:Y:S01]  /*1b40*/  LOP3.LUT R2, R2, 0x7f800000, RZ, 0xfc, !PT ;  /* 0x7f80000002027812 */ /* 0x000fe200078efcff */
[----:B------:R-:W-:Y:S06]  /*1b50*/  BRA `(.L_x_24) ;  /* 0x0000000000287947 */ /* 0x000fec0003800000 */
.L_x_22:
[----:B------:R-:W-:Y:S01]  /*1b60*/  LEA R2, R6, R2, 0x17 ;  /* 0x0000000206027211 */ /* 0x000fe200078eb8ff */
[----:B------:R-:W-:Y:S06]  /*1b70*/  BRA `(.L_x_24) ;  /* 0x0000000000207947 */ /* 0x000fec0003800000 */
.L_x_21:
[----:B------:R-:W-:-:S04]  /*1b80*/  LOP3.LUT R2, R3, 0x80000000, R2, 0x48, !PT ;  /* 0x8000000003027812 */ /* 0x000fc800078e4802 */
[----:B------:R-:W-:Y:S01]  /*1b90*/  LOP3.LUT R2, R2, 0x7f800000, RZ, 0xfc, !PT ;  /* 0x7f80000002027812 */ /* 0x000fe200078efcff */
[----:B------:R-:W-:Y:S06]  /*1ba0*/  BRA `(.L_x_24) ;  /* 0x0000000000147947 */ /* 0x000fec0003800000 */
.L_x_20:
[----:B------:R-:W-:Y:S01]  /*1bb0*/  LOP3.LUT R2, R3, 0x80000000, R2, 0x48, !PT ;  /* 0x8000000003027812 */ /* 0x000fe200078e4802 */
[----:B------:R-:W-:Y:S06]  /*1bc0*/  BRA `(.L_x_24) ;  /* 0x00000000000c7947 */ /* 0x000fec0003800000 */
.L_x_19:
[----:B------:R-:W0:Y:S01]  /*1bd0*/  MUFU.RSQ R2, -QNAN ;  /* 0xffc0000000027908 */ /* 0x000e220000001400 */
[----:B------:R-:W-:Y:S05]  /*1be0*/  BRA `(.L_x_24) ;  /* 0x0000000000047947 */ /* 0x000fea0003800000 */
.L_x_18:
[----:B------:R-:W-:-:S07]  /*1bf0*/  FADD.FTZ R2, R2, R3 ;  /* 0x0000000302027221 */ /* 0x000fce0000010000 */
.L_x_24:
[----:B------:R-:W-:-:S04]  /*1c00*/  HFMA2 R5, -RZ, RZ, 0, 0 ;  /* 0x00000000ff057431 */ /* 0x000fc800000001ff */
[----:B0-----:R-:W-:Y:S05]  /*1c10*/  RET.REL.NODEC R4 `(_Z29Ltriangle_complex_matrix_multPK6float2S1_PS_iii) ;  /* 0xffffffe004f87950 */ /* 0x001fea0003c3ffff */
.L_x_25:
[----:B------:R-:W-:-:S00]  /*1c20*/  BRA `(.L_x_25) ;  /* 0xfffffffc00fc7947 */ /* 0x000fc0000383ffff */
[----:B------:R-:W-:-:S00]  /*1c30*/  NOP ;  /* 0x0000000000007918 */ /* 0x000fc00000000000 */
        /* <DEDUP_REMOVED lines=12> */
.L_x_222:


//--------------------- .text._Z19complex_matrix_multPK6float2S1_PS_iii --------------------------
	.section	.text._Z19complex_matrix_multPK6float2S1_PS_iii,"ax",@progbits
	.align	128
        .global         _Z19complex_matrix_multPK6float2S1_PS_iii
        .type           _Z19complex_matrix_multPK6float2S1_PS_iii,@function
        .size           _Z19complex_matrix_multPK6float2S1_PS_iii,(.L_x_223 - _Z19complex_matrix_multPK6float2S1_PS_iii)
        .other          _Z19complex_matrix_multPK6float2S1_PS_iii,@"STO_CUDA_ENTRY STV_DEFAULT"
_Z19complex_matrix_multPK6float2S1_PS_iii:
.text._Z19complex_matrix_multPK6float2S1_PS_iii:
        /* <DEDUP_REMOVED lines=17> */
[----:B------:R-:W-:Y:S05]  /*0110*/  CALL.REL.NOINC `($__internal_1_$__cuda_sm3x_div_rn_noftz_f32_slowpath) ;  /* 0x0000001400247944 */ /* 0x000fea0003c00000 */
[----:B------:R-:W-:-:S07]  /*0120*/  MOV R4, R2 ;  /* 0x0000000200047202 */ /* 0x000fce0000000f00 */
.L_x_26:
        /* <DEDUP_REMOVED lines=16> */
[----:B------:R-:W-:Y:S05]  /*0230*/  CALL.REL.NOINC `($__internal_1_$__cuda_sm3x_div_rn_noftz_f32_slowpath) ;  /* 0x0000001000dc7944 */ /* 0x000fea0003c00000 */
[----:B------:R-:W-:-:S07]  /*0240*/  MOV R5, R2 ;  /* 0x0000000200057202 */ /* 0x000fce0000000f00 */
.L_x_27:
        /* <DEDUP_REMOVED lines=16> */
.L_x_32:
        /* <DEDUP_REMOVED lines=9> */
.L_x_31:
[C---:B------:R-:W-:Y:S01]  /*03e0*/  IMAD R17, R15.reuse, UR6, R2 ;  /* 0x000000060f117c24 */ /* 0x040fe2000f8e0202 */
[----:B------:R-:W-:-:S04]  /*03f0*/  IADD3 R15, PT, PT, R15, 0x4, RZ ;  /* 0x000000040f0f7810 */ /* 0x000fc80007ffe0ff */
[C---:B------:R-:W-:Y:S02]  /*0400*/  IADD3 R19, PT, PT, R17.reuse, UR6, RZ ;  /* 0x0000000611137c10 */ /* 0x040fe4000fffe0ff */
[----:B0-----:R-:W-:Y:S02]  /*0410*/  ISETP.GE.AND P2, PT, R17, UR4, PT ;  /* 0x0000000411007c0c */ /* 0x001fe4000bf46270 */
[C---:B------:R-:W-:Y:S02]  /*0420*/  IADD3 R21, PT, PT, R19.reuse, UR6, RZ ;  /* 0x0000000613157c10 */ /* 0x040fe4000fffe0ff */
[----:B------:R-:W-:Y:S02]  /*0430*/  ISETP.GE.AND P3, PT, R19, UR4, PT ;  /* 0x0000000413007c0c */ /* 0x000fe4000bf66270 */
[C---:B------:R-:W-:Y:S02]  /*0440*/  IADD3 R23, PT, PT, R21.reuse, UR6, RZ ;  /* 0x0000000615177c10 */ /* 0x040fe4000fffe0ff */
[----:B------:R-:W-:-:S02]  /*0450*/  ISETP.GE.AND P0, PT, R21, UR4, PT ;  /* 0x0000000415007c0c */ /* 0x000fc4000bf06270 */
[----:B------:R-:W-:Y:S02]  /*0460*/  ISETP.GE.AND P1, PT, R23, UR4, PT ;  /* 0x0000000417007c0c */ /* 0x000fe4000bf26270 */
[C---:B-1----:R-:W-:Y:S02]  /*0470*/  ISETP.GE.OR P2, PT, R14.reuse, UR7, P2 ;  /* 0x000000070e007c0c */ /* 0x042fe40009746670 */
[C---:B------:R-:W-:Y:S02]  /*0480*/  ISETP.GE.OR P3, PT, R14.reuse, UR7, P3 ;  /* 0x000000070e007c0c */ /* 0x040fe40009f66670 */
[C---:B------:R-:W-:Y:S02]  /*0490*/  ISETP.GE.OR P0, PT, R14.reuse, UR7, P0 ;  /* 0x000000070e007c0c */ /* 0x040fe40008706670 */
[----:B------:R-:W-:-:S07]  /*04a0*/  ISETP.GE.OR P1, PT, R14, UR7, P1 ;  /* 0x000000070e007c0c */ /* 0x000fce0008f26670 */
        /* <DEDUP_REMOVED lines=12> */
[----:B--2---:R-:W-:-:S05]  /*0570*/  @!P0 IMAD.WIDE R8, R21, 0x8, R8 ;  /* 0x0000000815088825 */ /* 0x004fca00078e0208 */
[----:B------:R4:W-:Y:S01]  /*0580*/  @!P0 STG.E.64 desc[UR12][R8.64], RZ ;  /* 0x000000ff08008986 */ /* 0x0009e2000c101b0c */
[----:B------:R-:W-:Y:S01]  /*0590*/  ISETP.NE.AND P0, PT, R15, R12, PT ;  /* 0x0000000c0f00720c */ /* 0x000fe20003f05270 */
[----:B---3--:R-:W-:-:S05]  /*05a0*/  @!P1 IMAD.WIDE R4, R23, 0x8, R4 ;  /* 0x0000000817049825 */ /* 0x008fca00078e0204 */
[----:B------:R4:W-:Y:S07]  /*05b0*/  @!P1 STG.E.64 desc[UR12][R4.64], RZ ;  /* 0x000000ff04009986 */ /* 0x0009ee000c101b0c */
[----:B------:R-:W-:Y:S05]  /*05c0*/  @P0 BRA `(.L_x_31) ;  /* 0xfffffffc00840947 */ /* 0x000fea000383ffff */
[----:B----4-:R-:W-:-:S07]  /*05d0*/  MOV R5, R12 ;  /* 0x0000000c00057202 */ /* 0x010fce0000000f00 */
.L_x_30:
[----:B------:R-:W-:-:S13]  /*05e0*/  ISETP.NE.AND P0, PT, R16, RZ, PT ;  /* 0x000000ff1000720c */ /* 0x000fda0003f05270 */
[----:B------:R-:W-:Y:S05]  /*05f0*/  @!P0 BRA `(.L_x_29) ;  /* 0x00000000006c8947 */ /* 0x000fea0003800000 */
[----:B------:R-:W0:Y:S01]  /*0600*/  LDCU UR4, c[0x0][0x3a0] ;  /* 0x00007400ff0477ac */ /* 0x000e220008000800 */
[----:B------:R-:W-:Y:S01]  /*0610*/  IMAD R9, R5, UR6, R2 ;  /* 0x0000000605097c24 */ /* 0x000fe2000f8e0202 */
[----:B------:R-:W1:Y:S04]  /*0620*/  LDCU UR7, c[0x0][0x398] ;  /* 0x00007300ff0777ac */ /* 0x000e680008000800 */
[----:B0-----:R-:W-:-:S04]  /*0630*/  ISETP.GE.AND P0, PT, R9, UR4, PT ;  /* 0x0000000409007c0c */ /* 0x001fc8000bf06270 */
[----:B-1----:R-:W-:-:S13]  /*0640*/  ISETP.GE.OR P0, PT, R14, UR7, P0 ;  /* 0x000000070e007c0c */ /* 0x002fda0008706670 */
[----:B------:R-:W0:Y:S01]  /*0650*/  @!P0 LDC.64 R4, c[0x0][0x390] ;  /* 0x0000e400ff048b82 */ /* 0x000e220000000a00 */
[----:B------:R-:W-:-:S04]  /*0660*/  @!P0 IMAD R7, R9, UR7, R14 ;  /* 0x0000000709078c24 */ /* 0x000fc8000f8e020e */
[----:B0-----:R-:W-:-:S05]  /*0670*/  @!P0 IMAD.WIDE R4, R7, 0x8, R4 ;  /* 0x0000000807048825 */ /* 0x001fca00078e0204 */
[----:B------:R0:W-:Y:S01]  /*0680*/  @!P0 STG.E.64 desc[UR12][R4.64], RZ ;  /* 0x000000ff04008986 */ /* 0x0001e2000c101b0c */
[----:B------:R-:W-:-:S13]  /*0690*/  ISETP.NE.AND P0, PT, R16, 0x1, PT ;  /* 0x000000011000780c */ /* 0x000fda0003f05270 */
[----:B0-----:R-:W-:Y:S05]  /*06a0*/  @!P0 BRA `(.L_x_29) ;  /* 0x0000000000408947 */ /* 0x001fea0003800000 */
[----:B------:R-:W-:-:S04]  /*06b0*/  IADD3 R9, PT, PT, R9, UR6, RZ ;  /* 0x0000000609097c10 */ /* 0x000fc8000fffe0ff */
[----:B------:R-:W-:-:S04]  /*06c0*/  ISETP.GE.AND P0, PT, R9, UR4, PT ;  /* 0x0000000409007c0c */ /* 0x000fc8000bf06270 */
[----:B------:R-:W-:-:S13]  /*06d0*/  ISETP.GE.OR P0, PT, R14, UR7, P0 ;  /* 0x000000070e007c0c */ /* 0x000fda0008706670 */
        /* <DEDUP_REMOVED lines=12> */
[----:B------:R0:W-:Y:S02]  /*07a0*/  @!P0 STG.E.64 desc[UR12][R4.64], RZ ;  /* 0x000000ff04008986 */ /* 0x0001e4000c101b0c */
.L_x_29:
[----:B------:R-:W-:-:S04]  /*07b0*/  IADD3 R13, PT, PT, R13, 0x1, RZ ;  /* 0x000000010d0d7810 */ /* 0x000fc80007ffe0ff */
[----:B------:R-:W-:-:S13]  /*07c0*/  ISETP.NE.AND P0, PT, R13, R0, PT ;  /* 0x000000000d00720c */ /* 0x000fda0003f05270 */
[----:B------:R-:W-:Y:S05]  /*07d0*/  @P0 BRA `(.L_x_32) ;  /* 0xfffffff800dc0947 */ /* 0x000fea000383ffff */
[----:B------:R-:W-:Y:S05]  /*07e0*/  EXIT ;  /* 0x000000000000794d */ /* 0x000fea0003800000 */
.L_x_28:
[----:B------:R-:W-:Y:S01]  /*07f0*/  HFMA2 R4, -RZ, RZ, 0, 0 ;  /* 0x00000000ff047431 */ /* 0x000fe200000001ff */
[----:B------:R-:W-:-:S12]  /*0800*/  ULOP3.LUT UR7, UR7, 0x7, URZ, 0xc0, !UPT ;  /* 0x0000000707077892 */ /* 0x000fd8000f8ec0ff */
.L_x_42:
[----:B------:R-:W-:-:S13]  /*0810*/  ISETP.GT.AND P0, PT, R3, RZ, PT ;  /* 0x000000ff0300720c */ /* 0x000fda0003f04270 */
[----:B0-----:R-:W-:Y:S05]  /*0820*/  @!P0 BRA `(.L_x_33) ;  /* 0x0000000c00508947 */ /* 0x001fea0003800000 */
[----:B------:R-:W-:Y:S01]  /*0830*/  IMAD R5, R4, UR5, R25 ;  /* 0x0000000504057c24 */ /* 0x000fe2000f8e0219 */
[----:B------:R-:W-:-:S07]  /*0840*/  MOV R6, RZ ;  /* 0x000000ff00067202 */ /* 0x000fce0000000f00 */
.L_x_41:
[----:B0-----:R-:W0:Y:S01]  /*0850*/  LDC R8, c[0x0][0x398] ;  /* 0x0000e600ff087b82 */ /* 0x001e220000000800 */
[----:B------:R-:W1:Y:S01]  /*0860*/  LDCU UR4, c[0x0][0x3a0] ;  /* 0x00007400ff0477ac */ /* 0x000e620008000800 */
[C---:B------:R-:W-:Y:S01]  /*0870*/  IMAD R7, R6.reuse, UR6, R2 ;  /* 0x0000000606077c24 */ /* 0x040fe2000f8e0202 */
[----:B------:R-:W-:Y:S01]  /*0880*/  IADD3 R6, PT, PT, R6, 0x1, RZ ;  /* 0x0000000106067810 */ /* 0x000fe20007ffe0ff */
[----:B------:R-:W-:Y:S03]  /*0890*/  BSSY.RECONVERGENT B0, `(.L_x_34) ;  /* 0x00000cc000007945 */ /* 0x000fe60003800200 */
[----:B------:R-:W-:Y:S02]  /*08a0*/  ISETP.NE.AND P1, PT, R6, R3, PT ;  /* 0x000000030600720c */ /* 0x000fe40003f25270 */
[----:B-1----:R-:W-:-:S04]  /*08b0*/  ISETP.GE.AND P0, PT, R7, UR4, PT ;  /* 0x0000000407007c0c */ /* 0x002fc8000bf06270 */
[----:B0-----:R-:W-:-:S13]  /*08c0*/  ISETP.LT.AND P0, PT, R5, R8, !P0 ;  /* 0x000000080500720c */ /* 0x001fda0004701270 */
        /* <DEDUP_REMOVED lines=16> */
.L_x_37:
        /* <DEDUP_REMOVED lines=40> */
[----:B------:R-:W-:Y:S01]  /*0c50*/  FADD R18, R19, R24 ;  /* 0x0000001813127221 */ /* 0x000fe20000000000 */
        /* <DEDUP_REMOVED lines=37> */
.L_x_36:
        /* <DEDUP_REMOVED lines=53> */
.L_x_39:
        /* <DEDUP_REMOVED lines=34> */
.L_x_40:
        /* <DEDUP_REMOVED lines=15> */
.L_x_38:
[----:B------:R-:W0:Y:S01]  /*1510*/  LDC.64 R12, c[0x0][0x390] ;  /* 0x0000e400ff0c7b82 */ /* 0x000e220000000a00 */
[----:B------:R-:W-:-:S04]  /*1520*/  IMAD R9, R7, R8, R5 ;  /* 0x0000000807097224 */ /* 0x000fc800078e0205 */
[----:B0-----:R-:W-:-:S05]  /*1530*/  IMAD.WIDE R8, R9, 0x8, R12 ;  /* 0x0000000809087825 */ /* 0x001fca00078e020c */
[----:B------:R0:W-:Y:S02]  /*1540*/  STG.E.64 desc[UR12][R8.64], R10 ;  /* 0x0000000a08007986 */ /* 0x0001e4000c101b0c */
.L_x_35:
[----:B------:R-:W-:Y:S05]  /*1550*/  BSYNC.RECONVERGENT B0 ;  /* 0x0000000000007941 */ /* 0x000fea0003800200 */
.L_x_34:
[----:B------:R-:W-:Y:S05]  /*1560*/  @P1 BRA `(.L_x_41) ;  /* 0xfffffff000b81947 */ /* 0x000fea000383ffff */
.L_x_33:
[----:B------:R-:W-:-:S04]  /*1570*/  IADD3 R4, PT, PT, R4, 0x1, RZ ;  /* 0x0000000104047810 */ /* 0x000fc80007ffe0ff */
[----:B------:R-:W-:-:S13]  /*1580*/  ISETP.NE.AND P0, PT, R4, R0, PT ;  /* 0x000000000400720c */ /* 0x000fda0003f05270 */
[----:B------:R-:W-:Y:S05]  /*1590*/  @!P0 EXIT ;  /* 0x000000000000894d */ /* 0x000fea0003800000 */
[----:B------:R-:W-:Y:S05]  /*15a0*/  BRA `(.L_x_42) ;  /* 0xfffffff000987947 */ /* 0x000fea000383ffff */
        .weak           $__internal_1_$__cuda_sm3x_div_rn_noftz_f32_slowpath
        .type           $__internal_1_$__cuda_sm3x_div_rn_noftz_f32_slowpath,@function
        .size           $__internal_1_$__cuda_sm3x_div_rn_noftz_f32_slowpath,(.L_x_223 - $__internal_1_$__cuda_sm3x_div_rn_noftz_f32_slowpath)
$__internal_1_$__cuda_sm3x_div_rn_noftz_f32_slowpath:
        /* <DEDUP_REMOVED lines=33> */
.L_x_43:
        /* <DEDUP_REMOVED lines=50> */
.L_x_49:
[----:B------:R-:W-:-:S04]  /*1ae0*/  LOP3.LUT R2, R2, 0x80000000, RZ, 0xc0, !PT ;  /* 0x8000000002027812 */ /* 0x000fc800078ec0ff */
[----:B------:R-:W-:Y:S01]  /*1af0*/  LOP3.LUT R2, R2, 0x7f800000, RZ, 0xfc, !PT ;  /* 0x7f80000002027812 */ /* 0x000fe200078efcff */
[----:B------:R-:W-:Y:S06]  /*1b00*/  BRA `(.L_x_50) ;  /* 0x0000000000287947 */ /* 0x000fec0003800000 */
.L_x_48:
[----:B------:R-:W-:Y:S01]  /*1b10*/  LEA R2, R6, R2, 0x17 ;  /* 0x0000000206027211 */ /* 0x000fe200078eb8ff */
[----:B------:R-:W-:Y:S06]  /*1b20*/  BRA `(.L_x_50) ;  /* 0x0000000000207947 */ /* 0x000fec0003800000 */
.L_x_47:
[----:B------:R-:W-:-:S04]  /*1b30*/  LOP3.LUT R2, R3, 0x80000000, R2, 0x48, !PT ;  /* 0x8000000003027812 */ /* 0x000fc800078e4802 */
[----:B------:R-:W-:Y:S01]  /*1b40*/  LOP3.LUT R2, R2, 0x7f800000, RZ, 0xfc, !PT ;  /* 0x7f80000002027812 */ /* 0x000fe200078efcff */
[----:B------:R-:W-:Y:S06]  /*1b50*/  BRA `(.L_x_50) ;  /* 0x0000000000147947 */ /* 0x000fec0003800000 */
.L_x_46:
[----:B------:R-:W-:Y:S01]  /*1b60*/  LOP3.LUT R2, R3, 0x80000000, R2, 0x48, !PT ;  /* 0x8000000003027812 */ /* 0x000fe200078e4802 */
[----:B------:R-:W-:Y:S06]  /*1b70*/  BRA `(.L_x_50) ;  /* 0x00000000000c7947 */ /* 0x000fec0003800000 */
.L_x_45:
[----:B------:R-:W0:Y:S01]  /*1b80*/  MUFU.RSQ R2, -QNAN ;  /* 0xffc0000000027908 */ /* 0x000e220000001400 */
[----:B------:R-:W-:Y:S05]  /*1b90*/  BRA `(.L_x_50) ;  /* 0x0000000000047947 */ /* 0x000fea0003800000 */
.L_x_44:
[----:B------:R-:W-:-:S07]  /*1ba0*/  FADD.FTZ R2, R2, R3 ;  /* 0x0000000302027221 */ /* 0x000fce0000010000 */
.L_x_50:
[----:B------:R-:W-:-:S04]  /*1bb0*/  HFMA2 R5, -RZ, RZ, 0, 0 ;  /* 0x00000000ff057431 */ /* 0x000fc800000001ff */
[----:B0-----:R-:W-:Y:S05]  /*1bc0*/  RET.REL.NODEC R4 `(_Z19complex_matrix_multPK6float2S1_PS_iii) ;  /* 0xffffffe4040c7950 */ /* 0x001fea0003c3ffff */
.L_x_51:
        /* <DEDUP_REMOVED lines=11> */
.L_x_223:


//--------------------- .text._Z19hermitian_transposePK6float2PS_ii --------------------------
	.section	.text._Z19hermitian_transposePK6float2PS_ii,"ax",@progbits
	.align	128
        .global         _Z19hermitian_transposePK6float2PS_ii
        .type           _Z19hermitian_transposePK6float2PS_ii,@function
        .size           _Z19hermitian_transposePK6float2PS_ii,(.L_x_224 - _Z19hermitian_transposePK6float2PS_ii)
        .other          _Z19hermitian_transposePK6float2PS_ii,@"STO_CUDA_ENTRY STV_DEFAULT"
_Z19hermitian_transposePK6float2PS_ii:
.text._Z19hermitian_transposePK6float2PS_ii:
        /* <DEDUP_REMOVED lines=16> */
[----:B------:R-:W-:Y:S05]  /*0100*/  CALL.REL.NOINC `($__internal_2_$__cuda_sm3x_div_rn_noftz_f32_slowpath) ;  /* 0x0000000800bc7944 */ /* 0x000fea0003c00000 */
[----:B------:R-:W-:-:S07]  /*0110*/  MOV R4, R0 ;  /* 0x0000000000047202 */ /* 0x000fce0000000f00 */
.L_x_52:
[----:B------:R-:W0:Y:S01]  /*0120*/  F2I.CEIL.NTZ R4, R4 ;  /* 0x0000000400047305 */ /* 0x000e22000020b100 */
[----:B------:R-:W1:Y:S01]  /*0130*/  LDCU UR5, c[0x0][0x364] ;  /* 0x00006c80ff0577ac */ /* 0x000e620008000800 */
[----:B------:R-:W2:Y:S01]  /*0140*/  LDC R2, c[0x0][0x374] ;  /* 0x0000dd00ff027b82 */ /* 0x000ea20000000800 */
[----:B0-----:R-:W-:-:S13]  /*0150*/  R2UR UR11, R4 ;  /* 0x00000000040b72ca */ /* 0x001fda00000e0000 */
[----:B------:R-:W-:-:S06]  /*0160*/  UISETP.GE.AND UP0, UPT, UR11, 0x1, UPT ;  /* 0x000000010b00788c */ /* 0x000fcc000bf06270 */
[----:B------:R-:W-:-:S13]  /*0170*/  PLOP3.LUT P0, PT, PT, PT, UP0, 0x80, 0x8 ;  /* 0x000000000008781c */ /* 0x000fda0003f0f008 */
[----:B-1----:R-:W-:Y:S05]  /*0180*/  @!P0 EXIT ;  /* 0x000000000000894d */ /* 0x002fea0003800000 */
[----:B--2---:R-:W-:Y:S01]  /*0190*/  IMAD R24, R2, UR5, RZ ;  /* 0x0000000502187c24 */ /* 0x004fe2000f8e02ff */
[----:B------:R-:W0:Y:S01]  /*01a0*/  LDCU UR4, c[0x0][0x390] ;  /* 0x00007200ff0477ac */ /* 0x000e220008000800 */
[----:B------:R-:W1:Y:S03]  /*01b0*/  S2R R19, SR_TID.Y ;  /* 0x0000000000137919 */ /* 0x000e660000002200 */
[----:B------:R-:W-:Y:S01]  /*01c0*/  I2FP.F32.U32 R3, R24 ;  /* 0x0000001800037245 */ /* 0x000fe20000201000 */
[----:B------:R-:W1:Y:S03]  /*01d0*/  S2R R5, SR_CTAID.Y ;  /* 0x0000000000057919 */ /* 0x000e660000002600 */
[----:B------:R-:W2:Y:S01]  /*01e0*/  MUFU.RCP R4, R3 ;  /* 0x0000000300047308 */ /* 0x000ea20000001000 */
[----:B------:R-:W3:Y:S01]  /*01f0*/  S2R R22, SR_TID.X ;  /* 0x0000000000167919 */ /* 0x000ee20000002100 */
[----:B0-----:R-:W-:-:S06]  /*0200*/  I2FP.F32.S32 R0, UR4 ;  /* 0x0000000400007c45 */ /* 0x001fcc0008201400 */
[----:B------:R-:W0:Y:S01]  /*0210*/  FCHK P0, R0, R3 ;  /* 0x0000000300007302 */ /* 0x000e220000000000 */
[----:B--2---:R-:W-:-:S04]  /*0220*/  FFMA R7, -R3, R4, 1 ;  /* 0x3f80000003077423 */ /* 0x004fc80000000104 */
[----:B------:R-:W-:-:S04]  /*0230*/  FFMA R7, R4, R7, R4 ;  /* 0x0000000704077223 */ /* 0x000fc80000000004 */
[----:B------:R-:W-:-:S04]  /*0240*/  FFMA R4, R0, R7, RZ ;  /* 0x0000000700047223 */ /* 0x000fc800000000ff */
[----:B------:R-:W-:Y:S01]  /*0250*/  FFMA R6, -R3, R4, R0 ;  /* 0x0000000403067223 */ /* 0x000fe20000000100 */
[----:B-1----:R-:W-:-:S03]  /*0260*/  IMAD R25, R5, UR5, R19 ;  /* 0x0000000505197c24 */ /* 0x002fc6000f8e0213 */
[----:B------:R-:W-:Y:S01]  /*0270*/  FFMA R4, R7, R6, R4 ;  /* 0x0000000607047223 */ /* 0x000fe20000000004 */
[----:B0--3--:R-:W-:Y:S06]  /*0280*/  @!P0 BRA `(.L_x_53) ;  /* 0x00000000000c8947 */ /* 0x009fec0003800000 */
[----:B------:R-:W-:-:S07]  /*0290*/  MOV R4, 0x2b0 ;  /* 0x000002b000047802 */ /* 0x000fce0000000f00 */
[----:B------:R-:W-:Y:S05]  /*02a0*/  CALL.REL.NOINC `($__internal_2_$__cuda_sm3x_div_rn_noftz_f32_slowpath) ;  /* 0x0000000800547944 */ /* 0x000fea0003c00000 */
[----:B------:R-:W-:-:S07]  /*02b0*/  IMAD.MOV.U32 R4, RZ, RZ, R0 ;  /* 0x000000ffff047224 */ /* 0x000fce00078e0000 */
.L_x_53:
[----:B------:R-:W0:Y:S01]  /*02c0*/  F2I.CEIL.NTZ R4, R4 ;  /* 0x0000000400047305 */ /* 0x000e22000020b100 */
[----:B------:R-:W1:Y:S01]  /*02d0*/  S2UR UR10, SR_CTAID.X ;  /* 0x00000000000a79c3 */ /* 0x000e620000002500 */
[----:B------:R-:W2:Y:S01]  /*02e0*/  LDCU UR4, c[0x0][0x394] ;  /* 0x00007280ff0477ac */ /* 0x000ea20008000800 */
[C---:B------:R-:W-:Y:S01]  /*02f0*/  IADD3 R0, PT, PT, R2.reuse, R5, RZ ;  /* 0x0000000502007210 */ /* 0x040fe20007ffe0ff */
[C-C-:B------:R-:W-:Y:S02]  /*0300*/  IMAD R6, R2.reuse, 0x2, R5.reuse ;  /* 0x0000000202067824 */ /* 0x140fe400078e0205 */
[----:B------:R-:W-:Y:S01]  /*0310*/  IMAD R2, R2, 0x3, R5 ;  /* 0x0000000302027824 */ /* 0x000fe200078e0205 */
[----:B------:R-:W3:Y:S01]  /*0320*/  LDCU.64 UR12, c[0x0][0x358] ;  /* 0x00006b00ff0c77ac */ /* 0x000ee20008000a00 */
[--C-:B------:R-:W-:Y:S02]  /*0330*/  IMAD R23, R0, UR5, R19.reuse ;  /* 0x0000000500177c24 */ /* 0x100fe4000f8e0213 */
[----:B------:R-:W-:-:S02]  /*0340*/  IMAD R21, R6, UR5, R19 ;  /* 0x0000000506157c24 */ /* 0x000fc4000f8e0213 */
[----:B------:R-:W-:Y:S01]  /*0350*/  IMAD R19, R2, UR5, R19 ;  /* 0x0000000502137c24 */ /* 0x000fe2000f8e0213 */
[----:B0-----:R-:W-:Y:S01]  /*0360*/  R2UR UR14, R4 ;  /* 0x00000000040e72ca */ /* 0x001fe200000e0000 */
[--C-:B--2---:R-:W-:Y:S02]  /*0370*/  IMAD R18, R25, UR4, R22.reuse ;  /* 0x0000000419127c24 */ /* 0x104fe4000f8e0216 */
[----:B------:R-:W-:Y:S02]  /*0380*/  IMAD R20, R24, UR4, RZ ;  /* 0x0000000418147c24 */ /* 0x000fe4000f8e02ff */
[----:B------:R-:W-:Y:S01]  /*0390*/  IMAD R22, R23, UR4, R22 ;  /* 0x0000000417167c24 */ /* 0x000fe2000f8e0216 */
[----:B-1-3--:R-:W-:-:S09]  /*03a0*/  UMOV UR4, URZ ;  /* 0x000000ff00047c82 */ /* 0x00afd20008000000 */
.L_x_62:
[----:B------:R-:W-:-:S09]  /*03b0*/  UISETP.GE.AND UP0, UPT, UR14, 0x1, UPT ;  /* 0x000000010e00788c */ /* 0x000fd2000bf06270 */
[----:B0123--:R-:W-:Y:S05]  /*03c0*/  BRA.U !UP0, `(.L_x_54) ;  /* 0x0000000508fc7547 */ /* 0x00ffea000b800000 */
[----:B------:R-:W0:Y:S01]  /*03d0*/  S2R R12, SR_TID.X ;  /* 0x00000000000c7919 */ /* 0x000e220000002100 */
[----:B------:R-:W0:Y:S01]  /*03e0*/  LDC R13, c[0x0][0x360] ;  /* 0x0000d800ff0d7b82 */ /* 0x000e220000000800 */
[----:B------:R-:W-:Y:S01]  /*03f0*/  UISETP.GE.U32.AND UP0, UPT, UR14, 0x4, UPT ;  /* 0x000000040e00788c */ /* 0x000fe2000bf06070 */
[----:B------:R-:W-:Y:S01]  /*0400*/  MOV R3, UR6 ;  /* 0x0000000600037c02 */ /* 0x000fe20008000f00 */
[----:B------:R-:W-:Y:S01]  /*0410*/  UMOV UR5, URZ ;  /* 0x000000ff00057c82 */ /* 0x000fe20008000000 */
[----:B0-----:R-:W-:-:S04]  /*0420*/  IMAD R0, R13, UR10, R12 ;  /* 0x0000000a0d007c24 */ /* 0x001fc8000f8e020c */
[----:B------:R-:W-:Y:S02]  /*0430*/  IMAD R0, R3, UR4, R0 ;  /* 0x0000000403007c24 */ /* 0x000fe4000f8e0200 */
[----:B------:R-:W-:Y:S05]  /*0440*/  BRA.U !UP0, `(.L_x_55) ;  /* 0x00000005080c7547 */ /* 0x000fea000b800000 */
[----:B------:R-:W0:Y:S01]  /*0450*/  LDCU.64 UR16, c[0x0][0x390] ;  /* 0x00007200ff1077ac */ /* 0x000e220008000a00 */
[----:B------:R-:W-:Y:S01]  /*0460*/  IMAD.MOV.U32 R6, RZ, RZ, R25 ;  /* 0x000000ffff067224 */ /* 0x000fe200078e0019 */
[----:B------:R-:W-:Y:S01]  /*0470*/  MOV R7, R19 ;  /* 0x0000001300077202 */ /* 0x000fe20000000f00 */
[----:B------:R-:W-:Y:S01]  /*0480*/  IMAD.MOV.U32 R8, RZ, RZ, R21 ;  /* 0x000000ffff087224 */ /* 0x000fe200078e0015 */
[----:B------:R-:W-:Y:S01]  /*0490*/  UIMAD UR7, UR9, UR4, UR10 ;  /* 0x00000004090772a4 */ /* 0x000fe2000f8e020a */
[----:B------:R-:W-:Y:S01]  /*04a0*/  MOV R9, R23 ;  /* 0x0000001700097202 */ /* 0x000fe20000000f00 */
[----:B------:R-:W-:Y:S01]  /*04b0*/  ULOP3.LUT UR5, UR14, 0x7ffffffc, URZ, 0xc0, !UPT ;  /* 0x7ffffffc0e057892 */ /* 0x000fe2000f8ec0ff */
[----:B------:R-:W1:Y:S03]  /*04c0*/  LDCU UR15, c[0x0][0x390] ;  /* 0x00007200ff0f77ac */ /* 0x000e660008000800 */
[----:B------:R-:W-:Y:S01]  /*04d0*/  IMAD R10, R13, UR7, R22 ;  /* 0x000000070d0a7c24 */ /* 0x000fe2000f8e0216 */
[----:B------:R-:W-:Y:S01]  /*04e0*/  UIADD3 UR8, UPT, UPT, -UR5, URZ, URZ ;  /* 0x000000ff05087290 */ /* 0x000fe2000fffe1ff */
[--C-:B0-----:R-:W-:Y:S01]  /*04f0*/  IMAD R11, R21, UR17, R12.reuse ;  /* 0x00000011150b7c24 */ /* 0x101fe2000f8e020c */
[----:B------:R-:W-:Y:S01]  /*0500*/  ISETP.GE.AND P0, PT, R0, UR17, PT ;  /* 0x0000001100007c0c */ /* 0x000fe2000bf06270 */
[----:B------:R-:W-:-:S02]  /*0510*/  IMAD R12, R19, UR17, R12 ;  /* 0x00000011130c7c24 */ /* 0x000fc4000f8e020c */
[C---:B------:R-:W-:Y:S02]  /*0520*/  IMAD R11, R13.reuse, UR7, R11 ;  /* 0x000000070d0b7c24 */ /* 0x040fe4000f8e020b */
[----:B------:R-:W-:Y:S02]  /*0530*/  IMAD R12, R13, UR7, R12 ;  /* 0x000000070d0c7c24 */ /* 0x000fe4000f8e020c */
[C---:B------:R-:W-:Y:S02]  /*0540*/  IMAD R2, R0.reuse, UR16, R23 ;  /* 0x0000001000027c24 */ /* 0x040fe4000f8e0217 */
[C---:B------:R-:W-:Y:S02]  /*0550*/  IMAD R3, R0.reuse, UR16, R21 ;  /* 0x0000001000037c24 */ /* 0x040fe4000f8e0215 */
[C---:B------:R-:W-:Y:S02]  /*0560*/  IMAD R4, R0.reuse, UR16, R19 ;  /* 0x0000001000047c24 */ /* 0x040fe4000f8e0213 */
[----:B------:R-:W-:-:S02]  /*0570*/  IMAD R5, R0, UR16, R25 ;  /* 0x0000001000057c24 */ /* 0x000fc4000f8e0219 */
[----:B-1----:R-:W-:-:S07]  /*0580*/  IMAD R13, R13, UR7, R18 ;  /* 0x000000070d0d7c24 */ /* 0x002fce000f8e0212 */
.L_x_56:
[----:B0-----:R-:W0:Y:S01]  /*0590*/  LDC.64 R14, c[0x0][0x380] ;  /* 0x0000e000ff0e7b82 */ /* 0x001e220000000a00 */
[----:B------:R-:W-:-:S07]  /*05a0*/  ISETP.GE.OR P1, PT, R6, UR15, P0 ;  /* 0x0000000f06007c0c */ /* 0x000fce0008726670 */
[----:B------:R-:W1:Y:S08]  /*05b0*/  LDC.64 R28, c[0x0][0x388] ;  /* 0x0000e200ff1c7b82 */ /* 0x000e700000000a00 */
[----:B------:R-:W2:Y:S01]  /*05c0*/  LDC.64 R16, c[0x0][0x380] ;  /* 0x0000e000ff107b82 */ /* 0x000ea20000000a00 */
[----:B0-----:R-:W-:-:S05]  /*05d0*/  @!P1 IMAD.WIDE R26, R13, 0x8, R14 ;  /* 0x000000080d1a9825 */ /* 0x001fca00078e020e */
[----:B------:R0:W3:Y:S01]  /*05e0*/  @!P1 LDG.E.64 R14, desc[UR12][R26.64] ;  /* 0x0000000c1a0e9981 */ /* 0x0000e2000c1e1b00 */
[----:B-1----:R-:W-:Y:S01]  /*05f0*/  @!P1 IMAD.WIDE R28, R5, 0x8, R28 ;  /* 0x00000008051c9825 */ /* 0x002fe200078e021c */
[----:B0-----:R-:W0:Y:S03]  /*0600*/  LDC.64 R26, c[0x0][0x388] ;  /* 0x0000e200ff1a7b82 */ /* 0x001e260000000a00 */
[----:B---3--:R-:W-:-:S05]  /*0610*/  @!P1 FADD R15, -R15, -RZ ;  /* 0x800000ff0f0f9221 */ /* 0x008fca0000000100 */
[----:B------:R1:W-:Y:S01]  /*0620*/  @!P1 STG.E.64 desc[UR12][R28.64], R14 ;  /* 0x0000000e1c009986 */ /* 0x0003e2000c101b0c */
[----:B------:R-:W-:-:S13]  /*0630*/  ISETP.GE.OR P1, PT, R9, UR15, P0 ;  /* 0x0000000f09007c0c */ /* 0x000fda0008726670 */
[----:B--2---:R-:W-:Y:S01]  /*0640*/  @!P1 IMAD.WIDE R16, R10, 0x8, R16 ;  /* 0x000000080a109825 */ /* 0x004fe200078e0210 */
[----:B-1----:R-:W1:Y:S05]  /*0650*/  LDC.64 R28, c[0x0][0x388] ;  /* 0x0000e200ff1c7b82 */ /* 0x002e6a0000000a00 */
[----:B------:R-:W2:Y:S01]  /*0660*/  @!P1 LDG.E.64 R16, desc[UR12][R16.64] ;  /* 0x0000000c10109981 */ /* 0x000ea2000c1e1b00 */
[----:B0-----:R-:W-:-:S04]  /*0670*/  @!P1 IMAD.WIDE R26, R2, 0x8, R26 ;  /* 0x00000008021a9825 */ /* 0x001fc800078e021a */
[----:B--2---:R-:W-:-:S05]  /*0680*/  @!P1 FADD R17, -R17, -RZ ;  /* 0x800000ff11119221 */ /* 0x004fca0000000100 */
[----:B------:R0:W-:Y:S01]  /*0690*/  @!P1 STG.E.64 desc[UR12][R26.64], R16 ;  /* 0x000000101a009986 */ /* 0x0001e2000c101b0c */
[----:B------:R-:W-:Y:S01]  /*06a0*/  ISETP.GE.OR P1, PT, R8, UR15, P0 ;  /* 0x0000000f08007c0c */ /* 0x000fe20008726670 */
[----:B0-----:R-:W0:-:S12]  /*06b0*/  LDC.64 R26, c[0x0][0x380] ;  /* 0x0000e000ff1a7b82 */ /* 0x001e180000000a00 */
[----:B0-----:R-:W-:Y:S02]  /*06c0*/  @!P1 IMAD.WIDE R14, R11, 0x8, R26 ;  /* 0x000000080b0e9825 */ /* 0x001fe400078e021a */
[----:B------:R-:W0:Y:S04]  /*06d0*/  LDC.64 R26, c[0x0][0x380] ;  /* 0x0000e000ff1a7b82 */ /* 0x000e280000000a00 */
[----:B------:R-:W2:Y:S01]  /*06e0*/  @!P1 LDG.E.64 R14, desc[UR12][R14.64] ;  /* 0x0000000c0e0e9981 */ /* 0x000ea2000c1e1b00 */
[----:B-1----:R-:W-:-:S04]  /*06f0*/  @!P1 IMAD.WIDE R28, R3, 0x8, R28 ;  /* 0x00000008031c9825 */ /* 0x002fc800078e021c */
[----:B--2---:R-:W-:-:S05]  /*0700*/  @!P1 FADD R15, -R15, -RZ ;  /* 0x800000ff0f0f9221 */ /* 0x004fca0000000100 */
[----:B------:R0:W-:Y:S01]  /*0710*/  @!P1 STG.E.64 desc[UR12][R28.64], R14 ;  /* 0x0000000e1c009986 */ /* 0x0001e2000c101b0c */
[----:B------:R-:W-:-:S13]  /*0720*/  ISETP.GE.OR P1, PT, R7, UR15, P0 ;  /* 0x0000000f07007c0c */ /* 0x000fda0008726670 */
[----:B0-----:R-:W-:Y:S02]  /*0730*/  @!P1 IMAD.WIDE R28, R12, 0x8, R26 ;  /* 0x000000080c1c9825 */ /* 0x001fe400078e021a */
[----:B------:R-:W0:Y:S03]  /*0740*/  LDC.64 R26, c[0x0][0x388] ;  /* 0x0000e200ff1a7b82 */ /* 0x000e260000000a00 */
[----:B------:R-:W2:Y:S01]  /*0750*/  @!P1 LDG.E.64 R16, desc[UR12][R28.64] ;  /* 0x0000000c1c109981 */ /* 0x000ea2000c1e1b00 */
[----:B------:R-:W-:Y:S01]  /*0760*/  UIADD3 UR8, UPT, UPT, UR8, 0x4, URZ ;  /* 0x0000000408087890 */ /* 0x000fe2000fffe0ff */
[C---:B------:R-:W-:Y:S01]  /*0770*/  IMAD R9, R24.reuse, 0x4, R9 ;  /* 0x0000000418097824 */ /* 0x040fe200078e0209 */
[C---:B------:R-:W-:Y:S01]  /*0780*/  LEA R8, R24.reuse, R8, 0x2 ;  /* 0x0000000818087211 */ /* 0x040fe200078e10ff */
[C---:B------:R-:W-:Y:S01]  /*0790*/  IMAD R7, R24.reuse, 0x4, R7 ;  /* 0x0000000418077824 */ /* 0x040fe200078e0207 */
[----:B------:R-:W-:Y:S01]  /*07a0*/  UISETP.NE.AND UP0, UPT, UR8, URZ, UPT ;  /* 0x000000ff0800728c */ /* 0x000fe2000bf05270 */
[----:B------:R-:W-:Y:S01]  /*07b0*/  LEA R6, R24, R6, 0x2 ;  /* 0x0000000618067211 */ /* 0x000fe200078e10ff */
[----:B------:R-:W-:Y:S01]  /*07c0*/  IMAD R13, R20, 0x4, R13 ;  /* 0x00000004140d7824 */ /* 0x000fe200078e020d */
[----:B------:R-:W-:Y:S01]  /*07d0*/  LEA R5, R24, R5, 0x2 ;  /* 0x0000000518057211 */ /* 0x000fe200078e10ff */
[----:B------:R-:W-:Y:S01]  /*07e0*/  IMAD R10, R20, 0x4, R10 ;  /* 0x00000004140a7824 */ /* 0x000fe200078e020a */
[----:B------:R-:W-:Y:S01]  /*07f0*/  LEA R2, R24, R2, 0x2 ;  /* 0x0000000218027211 */ /* 0x000fe200078e10ff */
[----:B------:R-:W-:Y:S01]  /*0800*/  IMAD R11, R20, 0x4, R11 ;  /* 0x00000004140b7824 */ /* 0x000fe200078e020b */
[----:B------:R-:W-:Y:S01]  /*0810*/  LEA R3, R24, R3, 0x2 ;  /* 0x0000000318037211 */ /* 0x000fe200078e10ff */
[----:B------:R-:W-:-:S02]  /*0820*/  IMAD R12, R20, 0x4, R12 ;  /* 0x00000004140c7824 */ /* 0x000fc400078e020c */
[----:B0-----:R-:W-:Y:S01]  /*0830*/  @!P1 IMAD.WIDE R26, R4, 0x8, R26 ;  /* 0x00000008041a9825 */ /* 0x001fe200078e021a */
[----:B------:R-:W-:-:S03]  /*0840*/  LEA R4, R24, R4, 0x2 ;  /* 0x0000000418047211 */ /* 0x000fc600078e10ff */
[----:B--2---:R-:W-:-:S05]  /*0850*/  @!P1 FADD R17, -R17, -RZ ;  /* 0x800000ff11119221 */ /* 0x004fca0000000100 */
[----:B------:R0:W-:Y:S01]  /*0860*/  @!P1 STG.E.64 desc[UR12][R26.64], R16 ;  /* 0x000000101a009986 */ /* 0x0001e2000c101b0c */
[----:B------:R-:W-:Y:S05]  /*0870*/  BRA.U UP0, `(.L_x_56) ;  /* 0xfffffffd00447547 */ /* 0x000fea000b83ffff */
.L_x_55:
[----:B------:R-:W-:-:S09]  /*0880*/  ULOP3.LUT UP0, UR7, UR14, 0x3, URZ, 0xc0, !UPT ;  /* 0x000000030e077892 */ /* 0x000fd2000f80c0ff */
[----:B------:R-:W-:Y:S05]  /*0890*/  BRA.U !UP0, `(.L_x_54) ;  /* 0x0000000108c87547 */ /* 0x000fea000b800000 */
[----:B------:R-:W1:Y:S01]  /*08a0*/  LDCU.64 UR16, c[0x0][0x390] ;  /* 0x00007200ff1077ac */ /* 0x000e620008000a00 */
[----:B------:R-:W-:Y:S01]  /*08b0*/  IMAD R9, R24, UR5, R25 ;  /* 0x0000000518097c24 */ /* 0x000fe2000f8e0219 */
[----:B------:R-:W-:Y:S04]  /*08c0*/  BSSY.RECONVERGENT B0, `(.L_x_57) ;  /* 0x000000d000007945 */ /* 0x000fe80003800200 */
[----:B-1----:R-:W-:-:S04]  /*08d0*/  ISETP.GE.AND P0, PT, R9, UR16, PT ;  /* 0x0000001009007c0c */ /* 0x002fc8000bf06270 */
[----:B------:R-:W-:-:S13]  /*08e0*/  ISETP.GE.OR P0, PT, R0, UR17, P0 ;  /* 0x0000001100007c0c */ /* 0x000fda0008706670 */
[----:B------:R-:W-:Y:S05]  /*08f0*/  @P0 BRA `(.L_x_58) ;  /* 0x0000000000240947 */ /* 0x000fea0003800000 */
[----:B------:R-:W1:Y:S01]  /*0900*/  LDC.64 R2, c[0x0][0x380] ;  /* 0x0000e000ff027b82 */ /* 0x000e620000000a00 */
[----:B------:R-:W-:-:S04]  /*0910*/  IMAD R5, R9, UR17, R0 ;  /* 0x0000001109057c24 */ /* 0x000fc8000f8e0200 */
[----:B-1----:R-:W-:-:S03]  /*0920*/  IMAD.WIDE R2, R5, 0x8, R2 ;  /* 0x0000000805027825 */ /* 0x002fc600078e0202 */
[----:B------:R-:W1:Y:S03]  /*0930*/  LDC.64 R4, c[0x0][0x388] ;  /* 0x0000e200ff047b82 */ /* 0x000e660000000a00 */
[----:B------:R-:W2:Y:S01]  /*0940*/  LDG.E.64 R2, desc[UR12][R2.64] ;  /* 0x0000000c02027981 */ /* 0x000ea2000c1e1b00 */
[----:B------:R-:W-:-:S04]  /*0950*/  IMAD R7, R0, UR16, R9 ;  /* 0x0000001000077c24 */ /* 0x000fc8000f8e0209 */
[----:B-1----:R-:W-:-:S04]  /*0960*/  IMAD.WIDE R4, R7, 0x8, R4 ;  /* 0x0000000807047825 */ /* 0x002fc800078e0204 */
[----:B--2---:R-:W-:-:S05]  /*0970*/  FADD R3, -R3, -RZ ;  /* 0x800000ff03037221 */ /* 0x004fca0000000100 */
[----:B------:R1:W-:Y:S02]  /*0980*/  STG.E.64 desc[UR12][R4.64], R2 ;  /* 0x0000000204007986 */ /* 0x0003e4000c101b0c */
.L_x_58:
[----:B------:R-:W-:Y:S05]  /*0990*/  BSYNC.RECONVERGENT B0 ;  /* 0x0000000000007941 */ /* 0x000fea0003800200 */
.L_x_57:
[----:B------:R-:W-:-:S09]  /*09a0*/  UISETP.NE.AND UP0, UPT, UR7, 0x1, UPT ;  /* 0x000000010700788c */ /* 0x000fd2000bf05270 */
[----:B------:R-:W-:Y:S05]  /*09b0*/  BRA.U !UP0, `(.L_x_54) ;  /* 0x0000000108807547 */ /* 0x000fea000b800000 */
[----:B------:R-:W-:Y:S01]  /*09c0*/  IMAD.IADD R9, R24, 0x1, R9 ;  /* 0x0000000118097824 */ /* 0x000fe200078e0209 */
[----:B------:R-:W-:Y:S04]  /*09d0*/  BSSY.RECONVERGENT B0, `(.L_x_59) ;  /* 0x000000d000007945 */ /* 0x000fe80003800200 */
[----:B------:R-:W-:-:S04]  /*09e0*/  ISETP.GE.AND P0, PT, R9, UR16, PT ;  /* 0x0000001009007c0c */ /* 0x000fc8000bf06270 */
[----:B------:R-:W-:-:S13]  /*09f0*/  ISETP.GE.OR P0, PT, R0, UR17, P0 ;  /* 0x0000001100007c0c */ /* 0x000fda0008706670 */
[----:B------:R-:W-:Y:S05]  /*0a00*/  @P0 BRA `(.L_x_60) ;  /* 0x0000000000240947 */ /* 0x000fea0003800000 */
[----:B-1----:R-:W1:Y:S01]  /*0a10*/  LDC.64 R2, c[0x0][0x380] ;  /* 0x0000e000ff027b82 */ /* 0x002e620000000a00 */
        /* <DEDUP_REMOVED lines=8> */
.L_x_60:
[----:B------:R-:W-:Y:S05]  /*0aa0*/  BSYNC.RECONVERGENT B0 ;  /* 0x0000000000007941 */ /* 0x000fea0003800200 */
.L_x_59:
[----:B------:R-:W-:-:S09]  /*0ab0*/  UISETP.NE.AND UP0, UPT, UR7, 0x2, UPT ;  /* 0x000000020700788c */ /* 0x000fd2000bf05270 */
[----:B------:R-:W-:Y:S05]  /*0ac0*/  BRA.U !UP0, `(.L_x_54) ;  /* 0x00000001083c7547 */ /* 0x000fea000b800000 */
[----:B------:R-:W-:Y:S01]  /*0ad0*/  IADD3 R7, PT, PT, R24, R9, RZ ;  /* 0x0000000918077210 */ /* 0x000fe20007ffe0ff */
[----:B------:R-:W-:Y:S03]  /*0ae0*/  BSSY.RECONVERGENT B0, `(.L_x_54) ;  /* 0x000000d000007945 */ /* 0x000fe60003800200 */
[----:B------:R-:W-:-:S04]  /*0af0*/  ISETP.GE.AND P0, PT, R7, UR16, PT ;  /* 0x0000001007007c0c */ /* 0x000fc8000bf06270 */
[----:B------:R-:W-:-:S13]  /*0b00*/  ISETP.GE.OR P0, PT, R0, UR17, P0 ;  /* 0x0000001100007c0c */ /* 0x000fda0008706670 */
[----:B------:R-:W-:Y:S05]  /*0b10*/  @P0 BRA `(.L_x_61) ;  /* 0x0000000000240947 */ /* 0x000fea0003800000 */
[----:B-12---:R-:W1:Y:S01]  /*0b20*/  LDC.64 R2, c[0x0][0x380] ;  /* 0x0000e000ff027b82 */ /* 0x006e620000000a00 */
        /* <DEDUP_REMOVED lines=8> */
.L_x_61:
[----:B------:R-:W-:Y:S05]  /*0bb0*/  BSYNC.RECONVERGENT B0 ;  /* 0x0000000000007941 */ /* 0x000fea0003800200 */
.L_x_54:
[----:B------:R-:W-:-:S04]  /*0bc0*/  UIADD3 UR4, UPT, UPT, UR4, 0x1, URZ ;  /* 0x0000000104047890 */ /* 0x000fc8000fffe0ff */
[----:B------:R-:W-:-:S09]  /*0bd0*/  UISETP.NE.AND UP0, UPT, UR4, UR11, UPT ;  /* 0x0000000b0400728c */ /* 0x000fd2000bf05270 */
[----:B------:R-:W-:Y:S05]  /*0be0*/  BRA.U UP0, `(.L_x_62) ;  /* 0xfffffff500f07547 */ /* 0x000fea000b83ffff */
[----:B------:R-:W-:Y:S05]  /*0bf0*/  EXIT ;  /* 0x000000000000794d */ /* 0x000fea0003800000 */
        .weak           $__internal_2_$__cuda_sm3x_div_rn_noftz_f32_slowpath
        .type           $__internal_2_$__cuda_sm3x_div_rn_noftz_f32_slowpath,@function
        .size           $__internal_2_$__cuda_sm3x_div_rn_noftz_f32_slowpath,(.L_x_224 - $__internal_2_$__cuda_sm3x_div_rn_noftz_f32_slowpath)
$__internal_2_$__cuda_sm3x_div_rn_noftz_f32_slowpath:
[----:B------:R-:W-:Y:S02]  /*0c00*/  SHF.R.U32.HI R7, RZ, 0x17, R3 ;  /* 0x00000017ff077819 */ /* 0x000fe40000011603 */
[----:B------:R-:W-:Y:S02]  /*0c10*/  SHF.R.U32.HI R6, RZ, 0x17, R0 ;  /* 0x00000017ff067819 */ /* 0x000fe40000011600 */
[----:B------:R-:W-:Y:S02]  /*0c20*/  LOP3.LUT R7, R7, 0xff, RZ, 0xc0, !PT ;  /* 0x000000ff07077812 */ /* 0x000fe400078ec0ff */
[----:B------:R-:W-:-:S03]  /*0c30*/  LOP3.LUT R10, R6, 0xff, RZ, 0xc0, !PT ;  /* 0x000000ff060a7812 */ /* 0x000fc600078ec0ff */
[----:B------:R-:W-:Y:S01]  /*0c40*/  VIADD R9, R7, 0xffffffff ;  /* 0xffffffff07097836 */ /* 0x000fe20000000000 */
[----:B------:R-:W-:-:S04]  /*0c50*/  IADD3 R8, PT, PT, R10, -0x1, RZ ;  /* 0xffffffff0a087810 */ /* 0x000fc80007ffe0ff */
[----:B------:R-:W-:-:S04]  /*0c60*/  ISETP.GT.U32.AND P0, PT, R9, 0xfd, PT ;  /* 0x000000fd0900780c */ /* 0x000fc80003f04070 */
[----:B------:R-:W-:-:S13]  /*0c70*/  ISETP.GT.U32.OR P0, PT, R8, 0xfd, P0 ;  /* 0x000000fd0800780c */ /* 0x000fda0000704470 */
[----:B------:R-:W-:Y:S01]  /*0c80*/  @!P0 IMAD.MOV.U32 R6, RZ, RZ, RZ ;  /* 0x000000ffff068224 */ /* 0x000fe200078e00ff */
        /* <DEDUP_REMOVED lines=22> */
[----:B------:R-:W-:-:S04]  /*0df0*/  @!P1 FFMA R3, R3, 1.84467440737095516160e+19, RZ ;  /* 0x5f80000003039823 */ /* 0x000fc800000000ff */
[----:B------:R-:W-:-:S07]  /*0e00*/  @!P1 VIADD R6, R6, 0x40 ;  /* 0x0000004006069836 */ /* 0x000fce0000000000 */
.L_x_63:
[----:B------:R-:W-:-:S04]  /*0e10*/  LEA R8, R7, 0xc0800000, 0x17 ;  /* 0xc080000007087811 */ /* 0x000fc800078eb8ff */
[----:B------:R-:W-:Y:S02]  /*0e20*/  IADD3 R8, PT, PT, -R8, R3, RZ ;  /* 0x0000000308087210 */ /* 0x000fe40007ffe1ff */
[----:B------:R-:W-:Y:S02]  /*0e30*/  IADD3 R3, PT, PT, R10, -0x7f, RZ ;  /* 0xffffff810a037810 */ /* 0x000fe40007ffe0ff */
[----:B------:R-:W0:Y:S01]  /*0e40*/  MUFU.RCP R9, R8 ;  /* 0x0000000800097308 */ /* 0x000e220000001000 */
[----:B------:R-:W-:Y:S01]  /*0e50*/  FADD.FTZ R11, -R8, -RZ ;  /* 0x800000ff080b7221 */ /* 0x000fe20000010100 */
[C---:B------:R-:W-:Y:S01]  /*0e60*/  IADD3 R7, PT, PT, R3.reuse, 0x7f, -R7 ;  /* 0x0000007f03077810 */ /* 0x040fe20007ffe807 */
[----:B------:R-:W-:-:S04]  /*0e70*/  IMAD R0, R3, -0x800000, R0 ;  /* 0xff80000003007824 */ /* 0x000fc800078e0200 */
[----:B------:R-:W-:Y:S02]  /*0e80*/  IMAD.IADD R7, R7, 0x1, R6 ;  /* 0x0000000107077824 */ /* 0x000fe400078e0206 */
[----:B0-----:R-:W-:-:S04]  /*0e90*/  FFMA R10, R9, R11, 1 ;  /* 0x3f800000090a7423 */ /* 0x001fc8000000000b */
        /* <DEDUP_REMOVED lines=20> */
[C---:B------:R-:W-:Y:S02]  /*0fe0*/  VIADD R8, R11.reuse, 0x20 ;  /* 0x000000200b087836 */ /* 0x040fe40000000000 */
[CCC-:B------:R-:W-:Y:S01]  /*0ff0*/  FFMA.RM R6, R12.reuse, R10.reuse, R9.reuse ;  /* 0x0000000a0c067223 */ /* 0x1c0fe20000004009 */
[----:B------:R-:W-:Y:S02]  /*1000*/  ISETP.NE.AND P2, PT, R11, RZ, PT ;  /* 0x000000ff0b00720c */ /* 0x000fe40003f45270 */
[----:B------:R-:W-:Y:S01]  /*1010*/  LOP3.LUT R7, R3, 0x7fffff, RZ, 0xc0, !PT ;  /* 0x007fffff03077812 */ /* 0x000fe200078ec0ff */
[----:B------:R-:W-:Y:S01]  /*1020*/  FFMA.RP R3, R12, R10, R9 ;  /* 0x0000000a0c037223 */ /* 0x000fe20000008009 */
[----:B------:R-:W-:Y:S02]  /*1030*/  ISETP.NE.AND P1, PT, R11, RZ, PT ;  /* 0x000000ff0b00720c */ /* 0x000fe40003f25270 */
        /* <DEDUP_REMOVED lines=15> */
.L_x_69:
[----:B------:R-:W-:-:S04]  /*1130*/  LOP3.LUT R0, R0, 0x80000000, RZ, 0xc0, !PT ;  /* 0x8000000000007812 */ /* 0x000fc800078ec0ff */
[----:B------:R-:W-:Y:S01]  /*1140*/  LOP3.LUT R0, R0, 0x7f800000, RZ, 0xfc, !PT ;  /* 0x7f80000000007812 */ /* 0x000fe200078efcff */
[----:B------:R-:W-:Y:S06]  /*1150*/  BRA `(.L_x_70) ;  /* 0x0000000000287947 */ /* 0x000fec0003800000 */
.L_x_68:
[----:B------:R-:W-:Y:S01]  /*1160*/  IMAD R0, R7, 0x800000, R0 ;  /* 0x0080000007007824 */ /* 0x000fe200078e0200 */
[----:B------:R-:W-:Y:S06]  /*1170*/  BRA `(.L_x_70) ;  /* 0x0000000000207947 */ /* 0x000fec0003800000 */
.L_x_67:
[----:B------:R-:W-:-:S04]  /*1180*/  LOP3.LUT R0, R3, 0x80000000, R0, 0x48, !PT ;  /* 0x8000000003007812 */ /* 0x000fc800078e4800 */
[----:B------:R-:W-:Y:S01]  /*1190*/  LOP3.LUT R0, R0, 0x7f800000, RZ, 0xfc, !PT ;  /* 0x7f80000000007812 */ /* 0x000fe200078efcff */
[----:B------:R-:W-:Y:S06]  /*11a0*/  BRA `(.L_x_70) ;  /* 0x0000000000147947 */ /* 0x000fec0003800000 */
.L_x_66:
[----:B------:R-:W-:Y:S01]  /*11b0*/  LOP3.LUT R0, R3, 0x80000000, R0, 0x48, !PT ;  /* 0x8000000003007812 */ /* 0x000fe200078e4800 */
[----:B------:R-:W-:Y:S06]  /*11c0*/  BRA `(.L_x_70) ;  /* 0x00000000000c7947 */ /* 0x000fec0003800000 */
.L_x_65:
[----:B------:R-:W0:Y:S01]  /*11d0*/  MUFU.RSQ R0, -QNAN ;  /* 0xffc0000000007908 */ /* 0x000e220000001400 */
[----:B------:R-:W-:Y:S05]  /*11e0*/  BRA `(.L_x_70) ;  /* 0x0000000000047947 */ /* 0x000fea0003800000 */
.L_x_64:
[----:B------:R-:W-:-:S07]  /*11f0*/  FADD.FTZ R0, R0, R3 ;  /* 0x0000000300007221 */ /* 0x000fce0000010000 */
.L_x_70:
[----:B------:R-:W-:Y:S01]  /*1200*/  HFMA2 R7, -RZ, RZ, 0, 0 ;  /* 0x00000000ff077431 */ /* 0x000fe200000001ff */
[----:B------:R-:W-:-:S04]  /*1210*/  MOV R6, R4 ;  /* 0x0000000400067202 */ /* 0x000fc80000000f00 */
[----:B0-----:R-:W-:Y:S05]  /*1220*/  RET.REL.NODEC R6 `(_Z19hermitian_transposePK6float2PS_ii) ;  /* 0xffffffec06747950 */ /* 0x001fea0003c3ffff */
.L_x_71:
        /* <DEDUP_REMOVED lines=13> */
.L_x_224:


//--------------------- .text._Z5bCholP6float2ii  --------------------------
	.section	.text._Z5bCholP6float2ii,"ax",@progbits
	.align	128
        .global         _Z5bCholP6float2ii
        .type           _Z5bCholP6float2ii,@function
        .size           _Z5bCholP6float2ii,(.L_x_226 - _Z5bCholP6float2ii)
        .other          _Z5bCholP6float2ii,@"STO_CUDA_ENTRY STV_DEFAULT"
_Z5bCholP6float2ii:
.text._Z5bCholP6float2ii:
[----:B------:R-:W0:Y:S08]  /*0000*/  LDC R1, c[0x0][0x37c] ;  /* 0x0000df00ff017b82 */ /* 0x000e300000000800 */
[----:B------:R-:W1:Y:S01]  /*0010*/  LDC.64 R2, c[0x0][0x388] ;  /* 0x0000e200ff027b82 */ /* 0x000e620000000a00 */
[----:B------:R-:W2:Y:S01]  /*0020*/  LDCU.64 UR6, c[0x0][0x358] ;  /* 0x00006b00ff0677ac */ /* 0x000ea20008000a00 */
[----:B0-----:R-:W-:-:S06]  /*0030*/  VIADD R1, R1, 0xffffffe0 ;  /* 0xffffffe001017836 */ /* 0x001fcc0000000000 */
[----:B------:R-:W0:Y:S01]  /*0040*/  LDC.64 R6, c[0x0][0x380] ;  /* 0x0000e000ff067b82 */ /* 0x000e220000000a00 */
[----:B-1----:R-:W-:-:S04]  /*0050*/  IMAD R3, R3, R2, R2 ;  /* 0x0000000203037224 */ /* 0x002fc800078e0202 */
[----:B0-----:R-:W-:-:S05]  /*0060*/  IMAD.WIDE R6, R3, 0x8, R6 ;  /* 0x0000000803067825 */ /* 0x001fca00078e0206 */
[----:B--2---:R-:W2:Y:S02]  /*0070*/  LDG.E.64 R8, desc[UR6][R6.64] ;  /* 0x0000000606087981 */ /* 0x004ea4000c1e1b00 */
[----:B--2---:R-:W-:-:S04]  /*0080*/  FSETP.GT.AND P0, PT, |R8|, |R9|, PT ;  /* 0x400000090800720b */ /* 0x004fc80003f04200 */
[----:B------:R-:W-:Y:S02]  /*0090*/  FSEL R3, |R8|, |R9|, P0 ;  /* 0x4000000908037208 */ /* 0x000fe40000000200 */
[----:B------:R-:W-:Y:S02]  /*00a0*/  FSEL R0, |R9|, |R8|, P0 ;  /* 0x4000000809007208 */ /* 0x000fe40000000200 */
        /* <DEDUP_REMOVED lines=8> */
[----:B------:R-:W-:Y:S01]  /*0130*/  IMAD.MOV.U32 R2, RZ, RZ, R0 ;  /* 0x000000ffff027224 */ /* 0x000fe200078e0000 */
[----:B------:R-:W-:-:S07]  /*0140*/  MOV R4, 0x160 ;  /* 0x0000016000047802 */ /* 0x000fce0000000f00 */
[----:B------:R-:W-:Y:S05]  /*0150*/  CALL.REL.NOINC `($__internal_4_$__cuda_sm3x_div_rn_noftz_f32_slowpath) ;  /* 0x0000001000107944 */ /* 0x000fea0003c00000 */
.L_x_72:
[----:B------:R-:W-:-:S04]  /*0160*/  FFMA R5, R2, R2, 1 ;  /* 0x3f80000002057423 */ /* 0x000fc80000000002 */
[----:B------:R-:W-:Y:S01]  /*0170*/  VIADD R2, R5, 0xf3000000 ;  /* 0xf300000005027836 */ /* 0x000fe20000000000 */
[----:B------:R0:W1:Y:S04]  /*0180*/  MUFU.RSQ R4, R5 ;  /* 0x0000000500047308 */ /* 0x0000680000001400 */
[----:B------:R-:W-:-:S13]  /*0190*/  ISETP.GT.U32.AND P0, PT, R2, 0x727fffff, PT ;  /* 0x727fffff0200780c */ /* 0x000fda0003f04070 */
[----:B01----:R-:W-:Y:S05]  /*01a0*/  @!P0 BRA `(.L_x_73) ;  /* 0x0000000000108947 */ /* 0x003fea0003800000 */
[----:B------:R-:W-:Y:S01]  /*01b0*/  IMAD.MOV.U32 R2, RZ, RZ, R5 ;  /* 0x000000ffff027224 */ /* 0x000fe200078e0005 */
[----:B------:R-:W-:-:S07]  /*01c0*/  MOV R10, 0x1e0 ;  /* 0x000001e0000a7802 */ /* 0x000fce0000000f00 */
[----:B------:R-:W-:Y:S05]  /*01d0*/  CALL.REL.NOINC `($__internal_3_$__cuda_sm20_sqrt_rn_f32_slowpath) ;  /* 0x0000000c00907944 */ /* 0x000fea0003c00000 */
[----:B------:R-:W-:Y:S05]  /*01e0*/  BRA `(.L_x_74) ;  /* 0x0000000000107947 */ /* 0x000fea0003800000 */
.L_x_73:
[----:B------:R-:W-:Y:S01]  /*01f0*/  FMUL.FTZ R2, R5, R4 ;  /* 0x0000000405027220 */ /* 0x000fe20000410000 */
[----:B------:R-:W-:-:S03]  /*0200*/  FMUL.FTZ R4, R4, 0.5 ;  /* 0x3f00000004047820 */ /* 0x000fc60000410000 */
[----:B------:R-:W-:-:S04]  /*0210*/  FFMA R5, -R2, R2, R5 ;  /* 0x0000000202057223 */ /* 0x000fc80000000105 */
[----:B------:R-:W-:-:S07]  /*0220*/  FFMA R2, R5, R4, R2 ;  /* 0x0000000405027223 */ /* 0x000fce0000000002 */
.L_x_74:
[----:B------:R-:W-:Y:S01]  /*0230*/  FSETP.GT.AND P2, PT, |R9|, |R8|, PT ;  /* 0x400000080900720b */ /* 0x000fe20003f44200 */
[C---:B------:R-:W-:Y:S01]  /*0240*/  FMUL R5, R3.reuse, R2 ;  /* 0x0000000203057220 */ /* 0x040fe20000400000 */
[----:B------:R-:W-:Y:S02]  /*0250*/  FSETP.NEU.AND P3, PT, R3, RZ, PT ;  /* 0x000000ff0300720b */ /* 0x000fe40003f6d000 */
[----:B------:R-:W-:Y:S02]  /*0260*/  FSEL R11, |R9|, |R8|, P2 ;  /* 0x40000008090b7208 */ /* 0x000fe40001000200 */
[C---:B------:R-:W-:Y:S02]  /*0270*/  FSEL R2, |R8|.reuse, |R9|, P2 ;  /* 0x4000000908027208 */ /* 0x040fe40001000200 */
[----:B------:R-:W0:Y:S01]  /*0280*/  MUFU.RCP R4, R11 ;  /* 0x0000000b00047308 */ /* 0x000e220000001000 */
[----:B------:R-:W-:Y:S01]  /*0290*/  FMNMX R3, R3, R0, !PT ;  /* 0x0000000003037209 */ /* 0x000fe20007800000 */
[----:B------:R-:W-:-:S03]  /*02a0*/  FADD R0, |R8|, |R9| ;  /* 0x4000000908007221 */ /* 0x000fc60000000200 */
[----:B------:R-:W-:Y:S02]  /*02b0*/  FSETP.GT.AND P0, PT, R3, 3.40282346638528859812e+38, PT ;  /* 0x7f7fffff0300780b */ /* 0x000fe40003f04000 */
[C---:B------:R-:W-:Y:S01]  /*02c0*/  FSEL R5, R0.reuse, R5, !P3 ;  /* 0x0000000500057208 */ /* 0x040fe20005800000 */
[----:B------:R-:W1:Y:S03]  /*02d0*/  FCHK P1, R2, R11 ;  /* 0x0000000b02007302 */ /* 0x000e660000020000 */
[----:B------:R-:W-:Y:S01]  /*02e0*/  FSEL R5, R0, R5, P0 ;  /* 0x0000000500057208 */ /* 0x000fe20000000000 */
        /* <DEDUP_REMOVED lines=9> */
[----:B------:R-:W-:-:S07]  /*0380*/  IMAD.MOV.U32 R3, RZ, RZ, R2 ;  /* 0x000000ffff037224 */ /* 0x000fce00078e0002 */
.L_x_75:
[----:B------:R-:W-:Y:S02]  /*0390*/  HFMA2 R13, -RZ, RZ, 0.89990234375, 10328 ;  /* 0x3b33710bff0d7431 */ /* 0x000fe400000001ff */
[----:B------:R-:W-:Y:S01]  /*03a0*/  FMUL R2, R3, R3 ;  /* 0x0000000303027220 */ /* 0x000fe20000400000 */
[C---:B------:R-:W-:Y:S02]  /*03b0*/  ISETP.GE.AND P0, PT, R8.reuse, RZ, PT ;  /* 0x000000ff0800720c */ /* 0x040fe40003f06270 */
[----:B------:R-:W-:Y:S02]  /*03c0*/  FSETP.NEU.AND P3, PT, |R8|, |R9|, PT ;  /* 0x400000090800720b */ /* 0x000fe40003f6d200 */
[----:B------:R-:W-:Y:S01]  /*03d0*/  FSETP.NEU.AND P1, PT, R11, RZ, PT ;  /* 0x000000ff0b00720b */ /* 0x000fe20003f2d000 */
[----:B------:R-:W-:-:S04]  /*03e0*/  FFMA R13, R2, R13, -0.015681877732276916504 ;  /* 0xbc807748020d7423 */ /* 0x000fc8000000000d */
[----:B------:R-:W-:-:S04]  /*03f0*/  FFMA R13, R2, R13, 0.042200751602649688721 ;  /* 0x3d2cdab2020d7423 */ /* 0x000fc8000000000d */
[----:B------:R-:W-:-:S04]  /*0400*/  FFMA R13, R2, R13, -0.074792981147766113281 ;  /* 0xbd992d10020d7423 */ /* 0x000fc8000000000d */
[----:B------:R-:W-:-:S04]  /*0410*/  FFMA R13, R2, R13, 0.10640415549278259277 ;  /* 0x3dd9ea6c020d7423 */ /* 0x000fc8000000000d */
[----:B------:R-:W-:-:S04]  /*0420*/  FFMA R13, R2, R13, -0.14207722246646881104 ;  /* 0xbe117cb1020d7423 */ /* 0x000fc8000000000d */
[----:B------:R-:W-:-:S04]  /*0430*/  FFMA R13, R2, R13, 0.19993925094604492188 ;  /* 0x3e4cbce0020d7423 */ /* 0x000fc8000000000d */
[----:B------:R-:W-:-:S04]  /*0440*/  FFMA R13, R2, R13, -0.33333197236061096191 ;  /* 0xbeaaaa7d020d7423 */ /* 0x000fc8000000000d */
[----:B------:R-:W-:Y:S01]  /*0450*/  FMUL R2, R2, R13 ;  /* 0x0000000d02027220 */ /* 0x000fe20000400000 */
[----:B------:R-:W-:-:S03]  /*0460*/  IMAD.MOV.U32 R13, RZ, RZ, 0x3f6ee581 ;  /* 0x3f6ee581ff0d7424 */ /* 0x000fc600078e00ff */
[----:B------:R-:W-:Y:S02]  /*0470*/  FFMA R2, R2, R3, R3 ;  /* 0x0000000302027223 */ /* 0x000fe40000000003 */
[C---:B------:R-:W-:Y:S02]  /*0480*/  FSEL R4, R13.reuse, 1.8663789033889770508, P2 ;  /* 0x3feee5810d047808 */ /* 0x040fe40001000000 */
[----:B------:R-:W-:-:S05]  /*0490*/  FFMA R3, R13, 1.6832555532455444336, -R2 ;  /* 0x3fd774eb0d037823 */ /* 0x000fca0000000802 */
[-C--:B------:R-:W-:Y:S02]  /*04a0*/  FSEL R8, R3, R2.reuse, P2 ;  /* 0x0000000203087208 */ /* 0x080fe40001000000 */
[----:B------:R-:W-:Y:S01]  /*04b0*/  FSEL R3, R2, -R2, P2 ;  /* 0x8000000202037208 */ /* 0x000fe20001000000 */
[----:B------:R-:W-:-:S04]  /*04c0*/  IMAD.MOV.U32 R2, RZ, RZ, 0x4016cbe4 ;  /* 0x4016cbe4ff027424 */ /* 0x000fc800078e00ff */
[----:B------:R-:W-:Y:S01]  /*04d0*/  @!P0 FFMA R8, R4, 1.6832555532455444336, R3 ;  /* 0x3fd774eb04088823 */ /* 0x000fe20000000003 */
[----:B------:R-:W-:Y:S02]  /*04e0*/  @!P3 FSEL R8, R2, 0.78539818525314331055, !P0 ;  /* 0x3f490fdb0208b808 */ /* 0x000fe40004000000 */
[----:B------:R-:W-:Y:S02]  /*04f0*/  @!P1 FSEL R8, RZ, 3.1415927410125732422, P0 ;  /* 0x40490fdbff089808 */ /* 0x000fe40000000000 */
[----:B------:R-:W-:Y:S02]  /*0500*/  FSETP.NAN.AND P0, PT, R0, R0, PT ;  /* 0x000000000000720b */ /* 0x000fe40003f08000 */
[----:B------:R-:W-:-:S04]  /*0510*/  LOP3.LUT R9, R8, 0x80000000, R9, 0xb8, !PT ;  /* 0x8000000008097812 */ /* 0x000fc800078eb809 */
[----:B------:R-:W-:-:S05]  /*0520*/  FSEL R9, R0, R9, P0 ;  /* 0x0000000900097208 */ /* 0x000fca0000000000 */
[----:B------:R-:W-:-:S04]  /*0530*/  FMUL R9, R9, 0.5 ;  /* 0x3f00000009097820 */ /* 0x000fc80000400000 */
[C---:B------:R-:W-:Y:S01]  /*0540*/  FMUL R0, R9.reuse, 0.63661974668502807617 ;  /* 0x3f22f98309007820 */ /* 0x040fe20000400000 */
[----:B------:R-:W-:-:S05]  /*0550*/  FSETP.GE.AND P0, PT, |R9|, 105615, PT ;  /* 0x47ce47800900780b */ /* 0x000fca0003f06200 */
[----:B------:R-:W0:Y:S02]  /*0560*/  F2I.NTZ R0, R0 ;  /* 0x0000000000007305 */ /* 0x000e240000203100 */
[----:B0-----:R-:W-:Y:S01]  /*0570*/  I2FP.F32.S32 R12, R0 ;  /* 0x00000000000c7245 */ /* 0x001fe20000201400 */
[----:B------:R-:W-:-:S04]  /*0580*/  IMAD.MOV.U32 R13, RZ, RZ, R0 ;  /* 0x000000ffff0d7224 */ /* 0x000fc800078e0000 */
[----:B------:R-:W-:-:S04]  /*0590*/  FFMA R3, R12, -1.5707962512969970703, R9 ;  /* 0xbfc90fda0c037823 */ /* 0x000fc80000000009 */
[----:B------:R-:W-:-:S04]  /*05a0*/  FFMA R3, R12, -7.5497894158615963534e-08, R3 ;  /* 0xb3a221680c037823 */ /* 0x000fc80000000003 */
[----:B------:R-:W-:-:S04]  /*05b0*/  FFMA R12, R12, -5.3903029534742383927e-15, R3 ;  /* 0xa7c234c50c0c7823 */ /* 0x000fc80000000003 */
[----:B------:R-:W-:Y:S01]  /*05c0*/  IMAD.MOV.U32 R2, RZ, RZ, R12 ;  /* 0x000000ffff027224 */ /* 0x000fe200078e000c */
[----:B------:R-:W-:Y:S06]  /*05d0*/  @!P0 BRA `(.L_x_76) ;  /* 0x0000000000dc8947 */ /* 0x000fec0003800000 */
[----:B------:R-:W-:-:S13]  /*05e0*/  FSETP.NEU.AND P0, PT, |R9|, +INF , PT ;  /* 0x7f8000000900780b */ /* 0x000fda0003f0d200 */
[----:B------:R-:W-:Y:S01]  /*05f0*/  @!P0 FMUL R2, RZ, R9 ;  /* 0x00000009ff028220 */ /* 0x000fe20000400000 */
[----:B------:R-:W-:Y:S01]  /*0600*/  @!P0 IMAD.MOV.U32 R0, RZ, RZ, RZ ;  /* 0x000000ffff008224 */ /* 0x000fe200078e00ff */
[----:B------:R-:W-:Y:S06]  /*0610*/  @!P0 BRA `(.L_x_76) ;  /* 0x0000000000cc8947 */ /* 0x000fec0003800000 */
[----:B------:R-:W-:Y:S01]  /*0620*/  SHF.L.U32 R2, R9, 0x8, RZ ;  /* 0x0000000809027819 */ /* 0x000fe200000006ff */
[----:B------:R-:W-:Y:S01]  /*0630*/  IMAD.MOV.U32 R8, RZ, RZ, RZ ;  /* 0x000000ffff087224 */ /* 0x000fe200078e00ff */
[----:B------:R-:W0:Y:S01]  /*0640*/  LDCU.64 UR8, c[0x4][URZ] ;  /* 0x01000000ff0877ac */ /* 0x000e220008000a00 */
[----:B------:R-:W-:Y:S01]  /*0650*/  IMAD.MOV.U32 R17, RZ, RZ, RZ ;  /* 0x000000ffff117224 */ /* 0x000fe200078e00ff */
[----:B------:R-:W-:Y:S01]  /*0660*/  LOP3.LUT R19, R2, 0x80000000, RZ, 0xfc, !PT ;  /* 0x8000000002137812 */ /* 0x000fe200078efcff */
[----:B------:R-:W-:Y:S01]  /*0670*/  IMAD.MOV.U32 R0, RZ, RZ, R1 ;  /* 0x000000ffff007224 */ /* 0x000fe200078e0001 */
[----:B------:R-:W-:-:S06]  /*0680*/  UMOV UR4, URZ ;  /* 0x000000ff00047c82 */ /* 0x000fcc0008000000 */
.L_x_77:
[----:B0-----:R-:W-:Y:S02]  /*0690*/  IMAD.U32 R10, RZ, RZ, UR8 ;  /* 0x00000008ff0a7e24 */ /* 0x001fe4000f8e00ff */
[----:B------:R-:W-:-:S05]  /*06a0*/  IMAD.U32 R11, RZ, RZ, UR9 ;  /* 0x00000009ff0b7e24 */ /* 0x000fca000f8e00ff */
[----:B------:R-:W2:Y:S01]  /*06b0*/  LDG.E.CONSTANT R2, desc[UR6][R10.64] ;  /* 0x000000060a027981 */ /* 0x000ea2000c1e9900 */
[----:B------:R-:W-:Y:S02]  /*06c0*/  UIADD3 UR8, UP0, UPT, UR8, 0x4, URZ ;  /* 0x0000000408087890 */ /* 0x000fe4000ff1e0ff */
[----:B------:R-:W-:Y:S02]  /*06d0*/  UIADD3 UR4, UPT, UPT, UR4, 0x1, URZ ;  /* 0x0000000104047890 */ /* 0x000fe4000fffe0ff */
[----:B------:R-:W-:Y:S02]  /*06e0*/  UIADD3.X UR9, UPT, UPT, URZ, UR9, URZ, UP0, !UPT ;  /* 0x00000009ff097290 */ /* 0x000fe400087fe4ff */
[----:B------:R-:W-:Y:S01]  /*06f0*/  UISETP.NE.AND UP0, UPT, UR4, 0x6, UPT ;  /* 0x000000060400788c */ /* 0x000fe2000bf05270 */
[----:B--2---:R-:W-:-:S03]  /*0700*/  IMAD.WIDE.U32 R2, R2, R19, RZ ;  /* 0x0000001302027225 */ /* 0x004fc600078e00ff */
[----:B------:R-:W-:-:S04]  /*0710*/  IADD3 R15, P0, PT, R2, R8, RZ ;  /* 0x00000008020f7210 */ /* 0x000fc80007f1e0ff */
[----:B------:R-:W-:Y:S01]  /*0720*/  IADD3.X R8, PT, PT, R3, R17, RZ, P0, !PT ;  /* 0x0000001103087210 */ /* 0x000fe200007fe4ff */
[----:B------:R0:W-:Y:S02]  /*0730*/  STL [R0], R15 ;  /* 0x0000000f00007387 */ /* 0x0001e40000100800 */
[----:B0-----:R-:W-:Y:S01]  /*0740*/  VIADD R0, R0, 0x4 ;  /* 0x0000000400007836 */ /* 0x001fe20000000000 */
[----:B------:R-:W-:Y:S06]  /*0750*/  BRA.U UP0, `(.L_x_77) ;  /* 0xfffffffd00cc7547 */ /* 0x000fec000b83ffff */
[----:B------:R-:W-:Y:S01]  /*0760*/  SHF.R.U32.HI R4, RZ, 0x17, R9 ;  /* 0x00000017ff047819 */ /* 0x000fe20000011609 */
[----:B------:R0:W-:Y:S03]  /*0770*/  STL [R1+0x18], R8 ;  /* 0x0000180801007387 */ /* 0x0001e60000100800 */
[C---:B------:R-:W-:Y:S02]  /*0780*/  LOP3.LUT R0, R4.reuse, 0xe0, RZ, 0xc0, !PT ;  /* 0x000000e004007812 */ /* 0x040fe400078ec0ff */
[----:B------:R-:W-:-:S03]  /*0790*/  LOP3.LUT P0, RZ, R4, 0x1f, RZ, 0xc0, !PT ;  /* 0x0000001f04ff7812 */ /* 0x000fc6000780c0ff */
[----:B------:R-:W-:-:S05]  /*07a0*/  VIADD R0, R0, 0xffffff80 ;  /* 0xffffff8000007836 */ /* 0x000fca0000000000 */
[----:B------:R-:W-:-:S05]  /*07b0*/  SHF.R.U32.HI R0, RZ, 0x5, R0 ;  /* 0x00000005ff007819 */ /* 0x000fca0000011600 */
[----:B------:R-:W-:-:S05]  /*07c0*/  IMAD R14, R0, -0x4, R1 ;  /* 0xfffffffc000e7824 */ /* 0x000fca00078e0201 */
[----:B------:R-:W2:Y:S04]  /*07d0*/  LDL R0, [R14+0x18] ;  /* 0x000018000e007983 */ /* 0x000ea80000100800 */
[----:B------:R-:W2:Y:S04]  /*07e0*/  LDL R3, [R14+0x14] ;  /* 0x000014000e037983 */ /* 0x000ea80000100800 */
[----:B------:R-:W3:Y:S01]  /*07f0*/  @P0 LDL R2, [R14+0x10] ;  /* 0x000010000e020983 */ /* 0x000ee20000100800 */
[----:B------:R-:W-:Y:S01]  /*0800*/  LOP3.LUT R4, R4, 0x1f, RZ, 0xc0, !PT ;  /* 0x0000001f04047812 */ /* 0x000fe200078ec0ff */
[----:B------:R-:W-:Y:S01]  /*0810*/  UMOV UR4, 0x54442d19 ;  /* 0x54442d1900047882 */ /* 0x000fe20000000000 */
[----:B------:R-:W-:-:S02]  /*0820*/  UMOV UR5, 0x3bf921fb ;  /* 0x3bf921fb00057882 */ /* 0x000fc40000000000 */
[-C--:B--2---:R-:W-:Y:S02]  /*0830*/  @P0 SHF.L.W.U32.HI R0, R3, R4.reuse, R0 ;  /* 0x0000000403000219 */ /* 0x084fe40000010e00 */
[----:B---3--:R-:W-:Y:S02]  /*0840*/  @P0 SHF.L.W.U32.HI R3, R2, R4, R3 ;  /* 0x0000000402030219 */ /* 0x008fe40000010e03 */
[----:B------:R-:W-:Y:S02]  /*0850*/  ISETP.GE.AND P0, PT, R9, RZ, PT ;  /* 0x000000ff0900720c */ /* 0x000fe40003f06270 */
[C---:B------:R-:W-:Y:S01]  /*0860*/  SHF.L.W.U32.HI R2, R3.reuse, 0x2, R0 ;  /* 0x0000000203027819 */ /* 0x040fe20000010e00 */
[----:B------:R-:W-:-:S03]  /*0870*/  IMAD.SHL.U32 R3, R3, 0x4, RZ ;  /* 0x0000000403037824 */ /* 0x000fc600078e00ff */
[----:B------:R-:W-:-:S04]  /*0880*/  SHF.R.S32.HI R4, RZ, 0x1f, R2 ;  /* 0x0000001fff047819 */ /* 0x000fc80000011402 */
[C---:B------:R-:W-:Y:S02]  /*0890*/  LOP3.LUT R10, R4.reuse, R3, RZ, 0x3c, !PT ;  /* 0x00000003040a7212 */ /* 0x040fe400078e3cff */
[----:B------:R-:W-:Y:S02]  /*08a0*/  LOP3.LUT R11, R4, R2, RZ, 0x3c, !PT ;  /* 0x00000002040b7212 */ /* 0x000fe400078e3cff */
[----:B------:R-:W-:Y:S02]  /*08b0*/  SHF.R.U32.HI R3, RZ, 0x1e, R0 ;  /* 0x0000001eff037819 */ /* 0x000fe40000011600 */
[C---:B------:R-:W-:Y:S02]  /*08c0*/  LOP3.LUT R4, R2.reuse, R9, RZ, 0x3c, !PT ;  /* 0x0000000902047212 */ /* 0x040fe400078e3cff */
[----:B------:R-:W1:Y:S01]  /*08d0*/  I2F.F64.S64 R10, R10 ;  /* 0x0000000a000a7312 */ /* 0x000e620000301c00 */
[----:B------:R-:W-:Y:S02]  /*08e0*/  LEA.HI R0, R2, R3, RZ, 0x1 ;  /* 0x0000000302007211 */ /* 0x000fe400078f08ff */
[----:B------:R-:W-:-:S03]  /*08f0*/  ISETP.GE.AND P1, PT, R4, RZ, PT ;  /* 0x000000ff0400720c */ /* 0x000fc60003f26270 */
[----:B------:R-:W-:-:S04]  /*0900*/  IMAD.MOV R2, RZ, RZ, -R0 ;  /* 0x000000ffff027224 */ /* 0x000fc800078e0a00 */
[----:B------:R-:W-:Y:S01]  /*0910*/  @!P0 IMAD.MOV.U32 R0, RZ, RZ, R2 ;  /* 0x000000ffff008224 */ /* 0x000fe200078e0002 */
[----:B-1----:R-:W-:-:S10]  /*0920*/  DMUL R14, R10, UR4 ;  /* 0x000000040a0e7c28 */ /* 0x002fd40008000000 */
[----:B------:R-:W1:Y:S02]  /*0930*/  F2F.F32.F64 R14, R14 ;  /* 0x0000000e000e7310 */ /* 0x000e640000301000 */
[----:B01----:R-:W-:-:S07]  /*0940*/  FSEL R2, -R14, R14, !P1 ;  /* 0x0000000e0e027208 */ /* 0x003fce0004800100 */
.L_x_76:
[----:B------:R-:W-:Y:S01]  /*0950*/  MOV R4, 0x37cbac00 ;  /* 0x37cbac0000047802 */ /* 0x000fe20000000f00 */
[----:B------:R-:W-:Y:S01]  /*0960*/  FMUL R3, R2, R2 ;  /* 0x0000000202037220 */ /* 0x000fe20000400000 */
[C---:B------:R-:W-:Y:S01]  /*0970*/  LOP3.LUT R8, R0.reuse, 0x1, RZ, 0xc0, !PT ;  /* 0x0000000100087812 */ /* 0x040fe200078ec0ff */
[----:B------:R-:W-:Y:S02]  /*0980*/  VIADD R0, R0, 0x1 ;  /* 0x0000000100007836 */ /* 0x000fe40000000000 */
[----:B------:R-:W-:Y:S01]  /*0990*/  FFMA R4, R3, R4, -0.0013887860113754868507 ;  /* 0xbab607ed03047423 */ /* 0x000fe20000000004 */
[----:B------:R-:W-:Y:S01]  /*09a0*/  ISETP.NE.U32.AND P0, PT, R8, 0x1, PT ;  /* 0x000000010800780c */ /* 0x000fe20003f05070 */
[----:B------:R-:W-:Y:S01]  /*09b0*/  IMAD.MOV.U32 R8, RZ, RZ, 0x3c0885e4 ;  /* 0x3c0885e4ff087424 */ /* 0x000fe200078e00ff */
[----:B------:R-:W-:Y:S01]  /*09c0*/  LOP3.LUT P1, RZ, R0, 0x2, RZ, 0xc0, !PT ;  /* 0x0000000200ff7812 */ /* 0x000fe2000782c0ff */
[----:B------:R-:W-:Y:S01]  /*09d0*/  IMAD.MOV.U32 R15, RZ, RZ, 0x3e2aaaa8 ;  /* 0x3e2aaaa8ff0f7424 */ /* 0x000fe200078e00ff */
[----:B------:R-:W-:-:S02]  /*09e0*/  FSEL R4, R4, -0.00019574658654164522886, P0 ;  /* 0xb94d415304047808 */ /* 0x000fc40000000000 */
[----:B------:R-:W-:Y:S02]  /*09f0*/  FSEL R8, R8, 0.041666727513074874878, !P0 ;  /* 0x3d2aaabb08087808 */ /* 0x000fe40004000000 */
[----:B------:R-:W-:Y:S02]  /*0a00*/  FSEL R0, R2, 1, !P0 ;  /* 0x3f80000002007808 */ /* 0x000fe40004000000 */
[----:B------:R-:W-:Y:S01]  /*0a10*/  FSEL R15, -R15, -0.4999999701976776123, !P0 ;  /* 0xbeffffff0f0f7808 */ /* 0x000fe20004000100 */
[----:B------:R-:W-:Y:S01]  /*0a20*/  FFMA R4, R3, R4, R8 ;  /* 0x0000000403047223 */ /* 0x000fe20000000008 */
[----:B------:R-:W-:Y:S01]  /*0a30*/  FSETP.GE.AND P0, PT, |R9|, 105615, PT ;  /* 0x47ce47800900780b */ /* 0x000fe20003f06200 */
[C---:B------:R-:W-:Y:S02]  /*0a40*/  FFMA R11, R3.reuse, R0, RZ ;  /* 0x00000000030b7223 */ /* 0x040fe400000000ff */
[----:B------:R-:W-:-:S04]  /*0a50*/  FFMA R4, R3, R4, R15 ;  /* 0x0000000403047223 */ /* 0x000fc8000000000f */
[----:B------:R-:W-:-:S04]  /*0a60*/  FFMA R14, R11, R4, R0 ;  /* 0x000000040b0e7223 */ /* 0x000fc80000000000 */
[----:B------:R-:W-:Y:S02]  /*0a70*/  @P1 FADD R14, RZ, -R14 ;  /* 0x8000000eff0e1221 */ /* 0x000fe40000000000 */
[----:B------:R-:W-:Y:S05]  /*0a80*/  @!P0 BRA `(.L_x_78) ;  /* 0x0000000000dc8947 */ /* 0x000fea0003800000 */
[----:B------:R-:W-:-:S13]  /*0a90*/  FSETP.NEU.AND P0, PT, |R9|, +INF , PT ;  /* 0x7f8000000900780b */ /* 0x000fda0003f0d200 */
[----:B------:R-:W-:Y:S01]  /*0aa0*/  @!P0 FMUL R12, RZ, R9 ;  /* 0x00000009ff0c8220 */ /* 0x000fe20000400000 */
[----:B------:R-:W-:Y:S01]  /*0ab0*/  @!P0 IMAD.MOV.U32 R13, RZ, RZ, RZ ;  /* 0x000000ffff0d8224 */ /* 0x000fe200078e00ff */
[----:B------:R-:W-:Y:S06]  /*0ac0*/  @!P0 BRA `(.L_x_78) ;  /* 0x0000000000cc8947 */ /* 0x000fec0003800000 */
[----:B------:R-:W-:Y:S01]  /*0ad0*/  IMAD.SHL.U32 R2, R9, 0x100, RZ ;  /* 0x0000010009027824 */ /* 0x000fe200078e00ff */
[----:B------:R-:W-:Y:S01]  /*0ae0*/  MOV R8, RZ ;  /* 0x000000ff00087202 */ /* 0x000fe20000000f00 */
[----:B------:R-:W-:Y:S01]  /*0af0*/  IMAD.MOV.U32 R15, RZ, RZ, RZ ;  /* 0x000000ffff0f7224 */ /* 0x000fe200078e00ff */
[----:B------:R-:W0:Y:S01]  /*0b00*/  LDCU.64 UR8, c[0x4][URZ] ;  /* 0x01000000ff0877ac */ /* 0x000e220008000a00 */
[----:B------:R-:W-:Y:S01]  /*0b10*/  IMAD.MOV.U32 R0, RZ, RZ, R1 ;  /* 0x000000ffff007224 */ /* 0x000fe200078e0001 */
[----:B------:R-:W-:Y:S01]  /*0b20*/  LOP3.LUT R17, R2, 0x80000000, RZ, 0xfc, !PT ;  /* 0x8000000002117812 */ /* 0x000fe200078efcff */
[----:B------:R-:W-:-:S06]  /*0b30*/  UMOV UR4, URZ ;  /* 0x000000ff00047c82 */ /* 0x000fcc0008000000 */
.L_x_79:
        /* <DEDUP_REMOVED lines=8> */
[----:B------:R-:W-:-:S05]  /*0bc0*/  IADD3 R13, P0, PT, R2, R8, RZ ;  /* 0x00000008020d7210 */ /* 0x000fca0007f1e0ff */
[----:B------:R0:W-:Y:S01]  /*0bd0*/  STL [R0], R13 ;  /* 0x0000000d00007387 */ /* 0x0001e20000100800 */
[----:B------:R-:W-:Y:S01]  /*0be0*/  IMAD.X R8, R3, 0x1, R15, P0 ;  /* 0x0000000103087824 */ /* 0x000fe200000e060f */
[----:B0-----:R-:W-:Y:S01]  /*0bf0*/  IADD3 R0, PT, PT, R0, 0x4, RZ ;  /* 0x0000000400007810 */ /* 0x001fe20007ffe0ff */
        /* <DEDUP_REMOVED lines=13> */
[----:B------:R-:W-:Y:S01]  /*0cd0*/  UMOV UR5, 0x3bf921fb ;  /* 0x3bf921fb00057882 */ /* 0x000fe20000000000 */
[----:B------:R-:W-:-:S02]  /*0ce0*/  ISETP.GE.AND P1, PT, R9, RZ, PT ;  /* 0x000000ff0900720c */ /* 0x000fc40003f26270 */
[-C--:B--2---:R-:W-:Y:S02]  /*0cf0*/  @P0 SHF.L.W.U32.HI R0, R3, R4.reuse, R0 ;  /* 0x0000000403000219 */ /* 0x084fe40000010e00 */
[----:B---3--:R-:W-:Y:S02]  /*0d00*/  @P0 SHF.L.W.U32.HI R3, R2, R4, R3 ;  /* 0x0000000402030219 */ /* 0x008fe40000010e03 */
[--C-:B------:R-:W-:Y:S02]  /*0d10*/  SHF.R.U32.HI R13, RZ, 0x1e, R0.reuse ;  /* 0x0000001eff0d7819 */ /* 0x100fe40000011600 */
[C---:B------:R-:W-:Y:S01]  /*0d20*/  SHF.L.W.U32.HI R2, R3.reuse, 0x2, R0 ;  /* 0x0000000203027819 */ /* 0x040fe20000010e00 */
[----:B------:R-:W-:-:S03]  /*0d30*/  IMAD.SHL.U32 R3, R3, 0x4, RZ ;  /* 0x0000000403037824 */ /* 0x000fc600078e00ff */
[----:B------:R-:W-:Y:S02]  /*0d40*/  SHF.R.S32.HI R4, RZ, 0x1f, R2 ;  /* 0x0000001fff047819 */ /* 0x000fe40000011402 */
[----:B------:R-:W-:Y:S02]  /*0d50*/  LEA.HI R13, R2, R13, RZ, 0x1 ;  /* 0x0000000d020d7211 */ /* 0x000fe400078f08ff */
[C---:B------:R-:W-:Y:S02]  /*0d60*/  LOP3.LUT R10, R4.reuse, R3, RZ, 0x3c, !PT ;  /* 0x00000003040a7212 */ /* 0x040fe400078e3cff */
[----:B------:R-:W-:Y:S01]  /*0d70*/  LOP3.LUT R11, R4, R2, RZ, 0x3c, !PT ;  /* 0x00000002040b7212 */ /* 0x000fe200078e3cff */
[----:B------:R-:W-:Y:S01]  /*0d80*/  IMAD.MOV R0, RZ, RZ, -R13 ;  /* 0x000000ffff007224 */ /* 0x000fe200078e0a0d */
[----:B------:R-:W-:-:S03]  /*0d90*/  LOP3.LUT R9, R2, R9, RZ, 0x3c, !PT ;  /* 0x0000000902097212 */ /* 0x000fc600078e3cff */
[----:B------:R-:W-:Y:S01]  /*0da0*/  @!P1 IMAD.MOV.U32 R13, RZ, RZ, R0 ;  /* 0x000000ffff0d9224 */ /* 0x000fe200078e0000 */
[----:B------:R-:W1:Y:S01]  /*0db0*/  I2F.F64.S64 R10, R10 ;  /* 0x0000000a000a7312 */ /* 0x000e620000301c00 */
[----:B------:R-:W-:Y:S01]  /*0dc0*/  ISETP.GE.AND P0, PT, R9, RZ, PT ;  /* 0x000000ff0900720c */ /* 0x000fe20003f06270 */
[----:B-1----:R-:W-:-:S10]  /*0dd0*/  DMUL R16, R10, UR4 ;  /* 0x000000040a107c28 */ /* 0x002fd40008000000 */
[----:B------:R-:W1:Y:S02]  /*0de0*/  F2F.F32.F64 R16, R16 ;  /* 0x0000001000107310 */ /* 0x000e640000301000 */
[----:B01----:R-:W-:-:S07]  /*0df0*/  FSEL R12, -R16, R16, !P0 ;  /* 0x00000010100c7208 */ /* 0x003fce0004000100 */
.L_x_78:
[----:B------:R-:W-:Y:S01]  /*0e00*/  VIADD R0, R5, 0xf3000000 ;  /* 0xf300000005007836 */ /* 0x000fe20000000000 */
[----:B------:R0:W1:Y:S04]  /*0e10*/  MUFU.RSQ R2, R5 ;  /* 0x0000000500027308 */ /* 0x0000680000001400 */
[----:B------:R-:W-:-:S13]  /*0e20*/  ISETP.GT.U32.AND P0, PT, R0, 0x727fffff, PT ;  /* 0x727fffff0000780c */ /* 0x000fda0003f04070 */
[----:B01----:R-:W-:Y:S05]  /*0e30*/  @!P0 BRA `(.L_x_80) ;  /* 0x0000000000148947 */ /* 0x003fea0003800000 */
[----:B------:R-:W-:Y:S02]  /*0e40*/  MOV R2, R5 ;  /* 0x0000000500027202 */ /* 0x000fe40000000f00 */
[----:B------:R-:W-:-:S07]  /*0e50*/  MOV R10, 0xe70 ;  /* 0x00000e70000a7802 */ /* 0x000fce0000000f00 */
[----:B------:R-:W-:Y:S05]  /*0e60*/  CALL.REL.NOINC `($__internal_3_$__cuda_sm20_sqrt_rn_f32_slowpath) ;  /* 0x00000000006c7944 */ /* 0x000fea0003c00000 */
[----:B------:R-:W-:Y:S01]  /*0e70*/  IMAD.MOV.U32 R3, RZ, RZ, R2 ;  /* 0x000000ffff037224 */ /* 0x000fe200078e0002 */
[----:B------:R-:W-:Y:S06]  /*0e80*/  BRA `(.L_x_81) ;  /* 0x0000000000107947 */ /* 0x000fec0003800000 */
.L_x_80:
[----:B------:R-:W-:Y:S01]  /*0e90*/  FMUL.FTZ R0, R5, R2 ;  /* 0x0000000205007220 */ /* 0x000fe20000410000 */
[----:B------:R-:W-:-:S03]  /*0ea0*/  FMUL.FTZ R2, R2, 0.5 ;  /* 0x3f00000002027820 */ /* 0x000fc60000410000 */
[----:B------:R-:W-:-:S04]  /*0eb0*/  FFMA R3, -R0, R0, R5 ;  /* 0x0000000000037223 */ /* 0x000fc80000000105 */
[----:B------:R-:W-:-:S07]  /*0ec0*/  FFMA R3, R3, R2, R0 ;  /* 0x0000000203037223 */ /* 0x000fce0000000000 */
.L_x_81:
[----:B------:R-:W-:Y:S02]  /*0ed0*/  IMAD.MOV.U32 R0, RZ, RZ, 0x37cbac00 ;  /* 0x37cbac00ff007424 */ /* 0x000fe400078e00ff */
[----:B------:R-:W-:Y:S01]  /*0ee0*/  FMUL R5, R12, R12 ;  /* 0x0000000c0c057220 */ /* 0x000fe20000400000 */
[C---:B------:R-:W-:Y:S01]  /*0ef0*/  LOP3.LUT R2, R13.reuse, 0x1, RZ, 0xc0, !PT ;  /* 0x000000010d027812 */ /* 0x040fe200078ec0ff */
[----:B------:R-:W-:Y:S01]  /*0f00*/  IMAD.MOV.U32 R4, RZ, RZ, 0x3d2aaabb ;  /* 0x3d2aaabbff047424 */ /* 0x000fe200078e00ff */
[----:B------:R-:W-:Y:S01]  /*0f10*/  LOP3.LUT P1, RZ, R13, 0x2, RZ, 0xc0, !PT ;  /* 0x000000020dff7812 */ /* 0x000fe2000782c0ff */
[----:B------:R-:W-:Y:S01]  /*0f20*/  FFMA R0, R5, R0, -0.0013887860113754868507 ;  /* 0xbab607ed05007423 */ /* 0x000fe20000000000 */
[----:B------:R-:W-:Y:S01]  /*0f30*/  ISETP.NE.U32.AND P0, PT, R2, 0x1, PT ;  /* 0x000000010200780c */ /* 0x000fe20003f05070 */
[----:B------:R-:W-:-:S03]  /*0f40*/  IMAD.MOV.U32 R11, RZ, RZ, 0x3effffff ;  /* 0x3effffffff0b7424 */ /* 0x000fc600078e00ff */
[----:B------:R-:W-:Y:S02]  /*0f50*/  FSEL R2, R0, -0.00019574658654164522886, !P0 ;  /* 0xb94d415300027808 */ /* 0x000fe40004000000 */
[----:B------:R-:W-:Y:S02]  /*0f60*/  FSEL R4, R4, 0.0083327032625675201416, !P0 ;  /* 0x3c0885e404047808 */ /* 0x000fe40004000000 */
[----:B------:R-:W-:Y:S02]  /*0f70*/  FSEL R0, R12, 1, P0 ;  /* 0x3f8000000c007808 */ /* 0x000fe40000000000 */
[----:B------:R-:W-:Y:S01]  /*0f80*/  FSEL R11, -R11, -0.16666662693023681641, !P0 ;  /* 0xbe2aaaa80b0b7808 */ /* 0x000fe20004000100 */
[C---:B------:R-:W-:Y:S02]  /*0f90*/  FFMA R2, R5.reuse, R2, R4 ;  /* 0x0000000205027223 */ /* 0x040fe40000000004 */
[C---:B------:R-:W-:Y:S02]  /*0fa0*/  FFMA R9, R5.reuse, R0, RZ ;  /* 0x0000000005097223 */ /* 0x040fe400000000ff */
[----:B------:R-:W-:-:S04]  /*0fb0*/  FFMA R2, R5, R2, R11 ;  /* 0x0000000205027223 */ /* 0x000fc8000000000b */
[----:B------:R-:W-:Y:S01]  /*0fc0*/  FFMA R0, R9, R2, R0 ;  /* 0x0000000209007223 */ /* 0x000fe20000000000 */
[----:B------:R-:W-:-:S03]  /*0fd0*/  FMUL R2, R14, R3 ;  /* 0x000000030e027220 */ /* 0x000fc60000400000 */
[----:B------:R-:W-:-:S04]  /*0fe0*/  @P1 FADD R0, RZ, -R0 ;  /* 0x80000000ff001221 */ /* 0x000fc80000000000 */
[----:B------:R-:W-:-:S05]  /*0ff0*/  FMUL R3, R0, R3 ;  /* 0x0000000300037220 */ /* 0x000fca0000400000 */
[----:B------:R-:W-:Y:S01]  /*1000*/  STG.E.64 desc[UR6][R6.64], R2 ;  /* 0x0000000206007986 */ /* 0x000fe2000c101b06 */
[----:B------:R-:W-:Y:S05]  /*1010*/  EXIT ;  /* 0x000000000000794d */ /* 0x000fea0003800000 */
        .weak           $__internal_3_$__cuda_sm20_sqrt_rn_f32_slowpath
        .type           $__internal_3_$__cuda_sm20_sqrt_rn_f32_slowpath,@function
        .size           $__internal_3_$__cuda_sm20_sqrt_rn_f32_slowpath,($__internal_4_$__cuda_sm3x_div_rn_noftz_f32_slowpath - $__internal_3_$__cuda_sm20_sqrt_rn_f32_slowpath)
$__internal_3_$__cuda_sm20_sqrt_rn_f32_slowpath:
[----:B------:R-:W-:-:S13]  /*1020*/  LOP3.LUT P0, RZ, R2, 0x7fffffff, RZ, 0xc0, !PT ;  /* 0x7fffffff02ff7812 */ /* 0x000fda000780c0ff */
[----:B------:R-:W-:Y:S01]  /*1030*/  @!P0 IMAD.MOV.U32 R4, RZ, RZ, R2 ;  /* 0x000000ffff048224 */ /* 0x000fe200078e0002 */
[----:B------:R-:W-:Y:S06]  /*1040*/  @!P0 BRA `(.L_x_82) ;  /* 0x0000000000448947 */ /* 0x000fec0003800000 */
[----:B------:R-:W-:-:S13]  /*1050*/  FSETP.GEU.FTZ.AND P0, PT, R2, RZ, PT ;  /* 0x000000ff0200720b */ /* 0x000fda0003f1e000 */
[----:B------:R-:W-:Y:S01]  /*1060*/  @!P0 MOV R4, 0x7fffffff ;  /* 0x7fffffff00048802 */ /* 0x000fe20000000f00 */
[----:B------:R-:W-:Y:S06]  /*1070*/  @!P0 BRA `(.L_x_82) ;  /* 0x0000000000388947 */ /* 0x000fec0003800000 */
[----:B------:R-:W-:-:S13]  /*1080*/  FSETP.GTU.FTZ.AND P0, PT, |R2|, +INF , PT ;  /* 0x7f8000000200780b */ /* 0x000fda0003f1c200 */
[----:B------:R-:W-:Y:S01]  /*1090*/  @P0 FADD.FTZ R4, R2, 1 ;  /* 0x3f80000002040421 */ /* 0x000fe20000010000 */
[----:B------:R-:W-:Y:S06]  /*10a0*/  @P0 BRA `(.L_x_82) ;  /* 0x00000000002c0947 */ /* 0x000fec0003800000 */
[----:B------:R-:W-:-:S13]  /*10b0*/  FSETP.NEU.FTZ.AND P0, PT, |R2|, +INF , PT ;  /* 0x7f8000000200780b */ /* 0x000fda0003f1d200 */
[----:B------:R-:W-:Y:S01]  /*10c0*/  @!P0 IMAD.MOV.U32 R4, RZ, RZ, R2 ;  /* 0x000000ffff048224 */ /* 0x000fe200078e0002 */
[----:B------:R-:W-:Y:S06]  /*10d0*/  @!P0 BRA `(.L_x_82) ;  /* 0x0000000000208947 */ /* 0x000fec0003800000 */
[----:B------:R-:W-:-:S04]  /*10e0*/  FFMA R2, R2, 1.84467440737095516160e+19, RZ ;  /* 0x5f80000002027823 */ /* 0x000fc800000000ff */
[----:B------:R-:W0:Y:S02]  /*10f0*/  MUFU.RSQ R5, R2 ;  /* 0x0000000200057308 */ /* 0x000e240000001400 */
[----:B0-----:R-:W-:Y:S01]  /*1100*/  FMUL.FTZ R11, R2, R5 ;  /* 0x00000005020b7220 */ /* 0x001fe20000410000 */
[----:B------:R-:W-:-:S03]  /*1110*/  FMUL.FTZ R5, R5, 0.5 ;  /* 0x3f00000005057820 */ /* 0x000fc60000410000 */
[----:B------:R-:W-:-:S04]  /*1120*/  FADD.FTZ R4, -R11, -RZ ;  /* 0x800000ff0b047221 */ /* 0x000fc80000010100 */
[----:B------:R-:W-:-:S04]  /*1130*/  FFMA R4, R11, R4, R2 ;  /* 0x000000040b047223 */ /* 0x000fc80000000002 */
[----:B------:R-:W-:-:S04]  /*1140*/  FFMA R4, R4, R5, R11 ;  /* 0x0000000504047223 */ /* 0x000fc8000000000b */
[----:B------:R-:W-:-:S07]  /*1150*/  FMUL.FTZ R4, R4, 2.3283064365386962891e-10 ;  /* 0x2f80000004047820 */ /* 0x000fce0000410000 */
.L_x_82:
[----:B------:R-:W-:Y:S02]  /*1160*/  IMAD.MOV.U32 R2, RZ, RZ, R4 ;  /* 0x000000ffff027224 */ /* 0x000fe400078e0004 */
[----:B------:R-:W-:Y:S02]  /*1170*/  IMAD.MOV.U32 R4, RZ, RZ, R10 ;  /* 0x000000ffff047224 */ /* 0x000fe400078e000a */
[----:B------:R-:W-:-:S04]  /*1180*/  IMAD.MOV.U32 R5, RZ, RZ, 0x0 ;  /* 0x00000000ff057424 */ /* 0x000fc800078e00ff */
[----:B------:R-:W-:Y:S05]  /*1190*/  RET.REL.NODEC R4 `(_Z5bCholP6float2ii) ;  /* 0xffffffec04987950 */ /* 0x000fea0003c3ffff */
        .weak           $__internal_4_$__cuda_sm3x_div_rn_noftz_f32_slowpath
        .type           $__internal_4_$__cuda_sm3x_div_rn_noftz_f32_slowpath,@function
        .size           $__internal_4_$__cuda_sm3x_div_rn_noftz_f32_slowpath,(.L_x_226 - $__internal_4_$__cuda_sm3x_div_rn_noftz_f32_slowpath)
$__internal_4_$__cuda_sm3x_div_rn_noftz_f32_slowpath:
[--C-:B------:R-:W-:Y:S01]  /*11a0*/  SHF.R.U32.HI R12, RZ, 0x17, R3.reuse ;  /* 0x00000017ff0c7819 */ /* 0x100fe20000011603 */
[----:B------:R-:W-:Y:S01]  /*11b0*/  IMAD.MOV.U32 R13, RZ, RZ, R3 ;  /* 0x000000ffff0d7224 */ /* 0x000fe200078e0003 */
        /* <DEDUP_REMOVED lines=27> */
[----:B------:R-:W-:Y:S02]  /*1370*/  @P0 IMAD.MOV.U32 R10, RZ, RZ, RZ ;  /* 0x000000ffff0a0224 */ /* 0x000fe400078e00ff */
[----:B------:R-:W-:Y:S01]  /*1380*/  @!P0 FFMA R2, R2, 1.84467440737095516160e+19, RZ ;  /* 0x5f80000002028823 */ /* 0x000fe200000000ff */
[----:B------:R-:W-:Y:S02]  /*1390*/  @!P0 IMAD.MOV.U32 R10, RZ, RZ, -0x40 ;  /* 0xffffffc0ff0a8424 */ /* 0x000fe400078e00ff */
[----:B------:R-:W-:Y:S02]  /*13a0*/  @!P1 FFMA R13, R3, 1.84467440737095516160e+19, RZ ;  /* 0x5f800000030d9823 */ /* 0x000fe400000000ff */
[----:B------:R-:W-:-:S07]  /*13b0*/  @!P1 VIADD R10, R10, 0x40 ;  /* 0x000000400a0a9836 */ /* 0x000fce0000000000 */
.L_x_83:
[----:B------:R-:W-:Y:S01]  /*13c0*/  LEA R14, R12, 0xc0800000, 0x17 ;  /* 0xc08000000c0e7811 */ /* 0x000fe200078eb8ff */
[----:B------:R-:W-:-:S03]  /*13d0*/  VIADD R15, R15, 0xffffff81 ;  /* 0xffffff810f0f7836 */ /* 0x000fc60000000000 */
[----:B------:R-:W-:Y:S01]  /*13e0*/  IADD3 R14, PT, PT, -R14, R13, RZ ;  /* 0x0000000d0e0e7210 */ /* 0x000fe20007ffe1ff */
[C---:B------:R-:W-:Y:S01]  /*13f0*/  IMAD R2, R15.reuse, -0x800000, R2 ;  /* 0xff8000000f027824 */ /* 0x040fe200078e0202 */
[----:B------:R-:W-:Y:S02]  /*1400*/  IADD3 R15, PT, PT, R15, 0x7f, -R12 ;  /* 0x0000007f0f0f7810 */ /* 0x000fe40007ffe80c */
[----:B------:R-:W0:Y:S01]  /*1410*/  MUFU.RCP R13, R14 ;  /* 0x0000000e000d7308 */ /* 0x000e220000001000 */
[----:B------:R-:W-:Y:S02]  /*1420*/  FADD.FTZ R17, -R14, -RZ ;  /* 0x800000ff0e117221 */ /* 0x000fe40000010100 */
        /* <DEDUP_REMOVED lines=9> */
[----:B------:R-:W-:-:S05]  /*14c0*/  LOP3.LUT R12, R12, 0xff, RZ, 0xc0, !PT ;  /* 0x000000ff0c0c7812 */ /* 0x000fca00078ec0ff */
[----:B------:R-:W-:-:S04]  /*14d0*/  IMAD.IADD R14, R12, 0x1, R15 ;  /* 0x000000010c0e7824 */ /* 0x000fc800078e020f */
[----:B------:R-:W-:-:S05]  /*14e0*/  VIADD R10, R14, 0xffffffff ;  /* 0xffffffff0e0a7836 */ /* 0x000fca0000000000 */
        /* <DEDUP_REMOVED lines=10> */
[C---:B------:R-:W-:Y:S01]  /*1590*/  VIADD R15, R14.reuse, 0x20 ;  /* 0x000000200e0f7836 */ /* 0x040fe20000000000 */
[C---:B------:R-:W-:Y:S02]  /*15a0*/  ISETP.NE.AND P3, PT, R14.reuse, RZ, PT ;  /* 0x000000ff0e00720c */ /* 0x040fe40003f65270 */
[----:B------:R-:W-:Y:S02]  /*15b0*/  ISETP.NE.AND P1, PT, R14, RZ, PT ;  /* 0x000000ff0e00720c */ /* 0x000fe40003f25270 */
[----:B------:R-:W-:Y:S01]  /*15c0*/  LOP3.LUT R12, R10, 0x7fffff, RZ, 0xc0, !PT ;  /* 0x007fffff0a0c7812 */ /* 0x000fe200078ec0ff */
[CCC-:B------:R-:W-:Y:S01]  /*15d0*/  FFMA.RP R10, R13.reuse, R17.reuse, R18.reuse ;  /* 0x000000110d0a7223 */ /* 0x1c0fe20000008012 */
[----:B------:R-:W-:Y:S01]  /*15e0*/  FFMA.RM R13, R13, R17, R18 ;  /* 0x000000110d0d7223 */ /* 0x000fe20000004012 */
[----:B------:R-:W-:Y:S02]  /*15f0*/  IADD3 R14, PT, PT, -R14, RZ, RZ ;  /* 0x000000ff0e0e7210 */ /* 0x000fe40007ffe1ff */
[----:B------:R-:W-:-:S02]  /*1600*/  LOP3.LUT R12, R12, 0x800000, RZ, 0xfc, !PT ;  /* 0x008000000c0c7812 */ /* 0x000fc400078efcff */
[----:B------:R-:W-:Y:S02]  /*1610*/  FSETP.NEU.FTZ.AND P0, PT, R10, R13, PT ;  /* 0x0000000d0a00720b */ /* 0x000fe40003f1d000 */
[----:B------:R-:W-:Y:S02]  /*1620*/  SHF.L.U32 R15, R12, R15, RZ ;  /* 0x0000000f0c0f7219 */ /* 0x000fe400000006ff */
[----:B------:R-:W-:Y:S02]  /*1630*/  SEL R13, R14, RZ, P3 ;  /* 0x000000ff0e0d7207 */ /* 0x000fe40001800000 */
[----:B------:R-:W-:Y:S02]  /*1640*/  ISETP.NE.AND P1, PT, R15, RZ, P1 ;  /* 0x000000ff0f00720c */ /* 0x000fe40000f25270 */
[----:B------:R-:W-:Y:S02]  /*1650*/  SHF.R.U32.HI R13, RZ, R13, R12 ;  /* 0x0000000dff0d7219 */ /* 0x000fe4000001160c */
[----:B------:R-:W-:-:S02]  /*1660*/  PLOP3.LUT P0, PT, P0, P1, PT, 0xf8, 0x8f ;  /* 0x00000000008f781c */ /* 0x000fc40000703f70 */
[----:B------:R-:W-:Y:S02]  /*1670*/  SHF.R.U32.HI R15, RZ, 0x1, R13 ;  /* 0x00000001ff0f7819 */ /* 0x000fe4000001160d */
[----:B------:R-:W-:-:S04]  /*1680*/  SEL R10, RZ, 0x1, !P0 ;  /* 0x00000001ff0a7807 */ /* 0x000fc80004000000 */
[----:B------:R-:W-:-:S04]  /*1690*/  LOP3.LUT R10, R10, 0x1, R15, 0xf8, !PT ;  /* 0x000000010a0a7812 */ /* 0x000fc800078ef80f */
[----:B------:R-:W-:-:S05]  /*16a0*/  LOP3.LUT R10, R10, R13, RZ, 0xc0, !PT ;  /* 0x0000000d0a0a7212 */ /* 0x000fca00078ec0ff */
[----:B------:R-:W-:-:S05]  /*16b0*/  IMAD.IADD R15, R15, 0x1, R10 ;  /* 0x000000010f0f7824 */ /* 0x000fca00078e020a */
[----:B------:R-:W-:Y:S01]  /*16c0*/  LOP3.LUT R2, R15, R2, RZ, 0xfc, !PT ;  /* 0x000000020f027212 */ /* 0x000fe200078efcff */
[----:B------:R-:W-:Y:S06]  /*16d0*/  BRA `(.L_x_90) ;  /* 0x0000000000347947 */ /* 0x000fec0003800000 */
.L_x_89:
[----:B------:R-:W-:-:S04]  /*16e0*/  LOP3.LUT R2, R2, 0x80000000, RZ, 0xc0, !PT ;  /* 0x8000000002027812 */ /* 0x000fc800078ec0ff */
[----:B------:R-:W-:Y:S01]  /*16f0*/  LOP3.LUT R2, R2, 0x7f800000, RZ, 0xfc, !PT ;  /* 0x7f80000002027812 */ /* 0x000fe200078efcff */
[----:B------:R-:W-:Y:S06]  /*1700*/  BRA `(.L_x_90) ;  /* 0x0000000000287947 */ /* 0x000fec0003800000 */
.L_x_88:
[----:B------:R-:W-:Y:S01]  /*1710*/  IMAD R2, R15, 0x800000, R2 ;  /* 0x008000000f027824 */ /* 0x000fe200078e0202 */
[----:B------:R-:W-:Y:S06]  /*1720*/  BRA `(.L_x_90) ;  /* 0x0000000000207947 */ /* 0x000fec0003800000 */
.L_x_87:
[----:B------:R-:W-:-:S04]  /*1730*/  LOP3.LUT R2, R13, 0x80000000, R2, 0x48, !PT ;  /* 0x800000000d027812 */ /* 0x000fc800078e4802 */
[----:B------:R-:W-:Y:S01]  /*1740*/  LOP3.LUT R2, R2, 0x7f800000, RZ, 0xfc, !PT ;  /* 0x7f80000002027812 */ /* 0x000fe200078efcff */
[----:B------:R-:W-:Y:S06]  /*1750*/  BRA `(.L_x_90) ;  /* 0x0000000000147947 */ /* 0x000fec0003800000 */
.L_x_86:
[----:B------:R-:W-:Y:S01]  /*1760*/  LOP3.LUT R2, R13, 0x80000000, R2, 0x48, !PT ;  /* 0x800000000d027812 */ /* 0x000fe200078e4802 */
[----:B------:R-:W-:Y:S06]  /*1770*/  BRA `(.L_x_90) ;  /* 0x00000000000c7947 */ /* 0x000fec0003800000 */
.L_x_85:
[----:B------:R-:W0:Y:S01]  /*1780*/  MUFU.RSQ R2, -QNAN ;  /* 0xffc0000000027908 */ /* 0x000e220000001400 */
[----:B------:R-:W-:Y:S05]  /*1790*/  BRA `(.L_x_90) ;  /* 0x0000000000047947 */ /* 0x000fea0003800000 */
.L_x_84:
[----:B------:R-:W-:-:S07]  /*17a0*/  FADD.FTZ R2, R2, R3 ;  /* 0x0000000302027221 */ /* 0x000fce0000010000 */
.L_x_90:
[----:B------:R-:W-:Y:S02]  /*17b0*/  IMAD.MOV.U32 R12, RZ, RZ, R4 ;  /* 0x000000ffff0c7224 */ /* 0x000fe400078e0004 */
[----:B------:R-:W-:-:S04]  /*17c0*/  IMAD.MOV.U32 R13, RZ, RZ, 0x0 ;  /* 0x00000000ff0d7424 */ /* 0x000fc800078e00ff */
[----:B0-----:R-:W-:Y:S05]  /*17d0*/  RET.REL.NODEC R12 `(_Z5bCholP6float2ii) ;  /* 0xffffffe80c087950 */ /* 0x001fea0003c3ffff */
.L_x_91:
        /* <DEDUP_REMOVED lines=10> */
.L_x_226:


//--------------------- .text._Z6bChol2P6float2ii --------------------------
	.section	.text._Z6bChol2P6float2ii,"ax",@progbits
	.align	128
        .global         _Z6bChol2P6float2ii
        .type           _Z6bChol2P6float2ii,@function
        .size           _Z6bChol2P6float2ii,(.L_x_229 - _Z6bChol2P6float2ii)
        .other          _Z6bChol2P6float2ii,@"STO_CUDA_ENTRY STV_DEFAULT"
_Z6bChol2P6float2ii:
.text._Z6bChol2P6float2ii:
[----:B------:R-:W0:Y:S01]  /*0000*/  LDC R1, c[0x0][0x37c] ;  /* 0x0000df00ff017b82 */ /* 0x000e220000000800 */
[----:B------:R-:W1:Y:S07]  /*0010*/  S2R R5, SR_TID.X ;  /* 0x0000000000057919 */ /* 0x000e6e0000002100 */
[----:B------:R-:W2:Y:S01]  /*0020*/  LDC.64 R2, c[0x0][0x388] ;  /* 0x0000e200ff027b82 */ /* 0x000ea20000000a00 */
[----:B------:R-:W1:Y:S01]  /*0030*/  LDCU UR4, c[0x0][0x360] ;  /* 0x00006c00ff0477ac */ /* 0x000e620008000800 */
[----:B------:R-:W-:Y:S01]  /*0040*/  BSSY.RECONVERGENT B0, `(.L_x_92) ;  /* 0x0000118000007945 */ /* 0x000fe20003800200 */
[----:B------:R-:W1:Y:S01]  /*0050*/  S2R R0, SR_CTAID.X ;  /* 0x0000000000007919 */ /* 0x000e620000002500 */
[----:B0-----:R-:W-:Y:S01]  /*0060*/  VIADD R1, R1, 0xffffffe0 ;  /* 0xffffffe001017836 */ /* 0x001fe20000000000 */
[----:B------:R-:W0:Y:S03]  /*0070*/  LDCU.64 UR6, c[0x0][0x358] ;  /* 0x00006b00ff0677ac */ /* 0x000e260008000a00 */
[----:B------:R-:W3:Y:S01]  /*0080*/  LDC.64 R6, c[0x0][0x380] ;  /* 0x0000e000ff067b82 */ /* 0x000ee20000000a00 */
[----:B--2---:R-:W-:-:S02]  /*0090*/  IMAD.IADD R10, R3, 0x1, -R2 ;  /* 0x00000001030a7824 */ /* 0x004fc400078e0a02 */
[----:B-1----:R-:W-:-:S04]  /*00a0*/  IMAD R5, R0, UR4, R5 ;  /* 0x0000000400057c24 */ /* 0x002fc8000f8e0205 */
[C---:B------:R-:W-:Y:S01]  /*00b0*/  IMAD.IADD R0, R5.reuse, 0x1, R2 ;  /* 0x0000000105007824 */ /* 0x040fe200078e0202 */
[----:B------:R-:W-:-:S03]  /*00c0*/  ISETP.GE.AND P0, PT, R5, R10, PT ;  /* 0x0000000a0500720c */ /* 0x000fc60003f06270 */
[----:B------:R-:W-:Y:S01]  /*00d0*/  IMAD R3, R2, R3, R0 ;  /* 0x0000000302037224 */ /* 0x000fe200078e0200 */
[----:B------:R-:W-:-:S03]  /*00e0*/  ISETP.NE.OR P0, PT, R5, RZ, P0 ;  /* 0x000000ff0500720c */ /* 0x000fc60000705670 */
[----:B---3--:R-:W-:-:S10]  /*00f0*/  IMAD.WIDE R6, R3, 0x8, R6 ;  /* 0x0000000803067825 */ /* 0x008fd400078e0206 */
[----:B0-----:R-:W-:Y:S05]  /*0100*/  @P0 BRA `(.L_x_93) ;  /* 0x00000010002c0947 */ /* 0x001fea0003800000 */
[----:B------:R-:W2:Y:S01]  /*0110*/  LDG.E.64 R12, desc[UR6][R6.64] ;  /* 0x00000006060c7981 */ /* 0x000ea2000c1e1b00 */
[----:B------:R-:W-:Y:S01]  /*0120*/  BSSY.RECONVERGENT B1, `(.L_x_94) ;  /* 0x000000f000017945 */ /* 0x000fe20003800200 */
        /* <DEDUP_REMOVED lines=13> */
[----:B------:R-:W-:Y:S05]  /*0200*/  CALL.REL.NOINC `($__internal_7_$__cuda_sm3x_div_rn_noftz_f32_slowpath) ;  /* 0x0000001400d87944 */ /* 0x000fea0003c00000 */
.L_x_95:
[----:B------:R-:W-:Y:S05]  /*0210*/  BSYNC.RECONVERGENT B1 ;  /* 0x0000000000017941 */ /* 0x000fea0003800200 */
.L_x_94:
[----:B------:R-:W-:Y:S01]  /*0220*/  FFMA R9, R2, R2, 1 ;  /* 0x3f80000002097423 */ /* 0x000fe20000000002 */
[----:B------:R-:W-:Y:S03]  /*0230*/  BSSY.RECONVERGENT B1, `(.L_x_96) ;  /* 0x000000e000017945 */ /* 0x000fe60003800200 */
[----:B------:R-:W-:Y:S01]  /*0240*/  VIADD R2, R9, 0xf3000000 ;  /* 0xf300000009027836 */ /* 0x000fe20000000000 */
[----:B------:R0:W1:Y:S04]  /*0250*/  MUFU.RSQ R4, R9 ;  /* 0x0000000900047308 */ /* 0x0000680000001400 */
[----:B------:R-:W-:-:S13]  /*0260*/  ISETP.GT.U32.AND P0, PT, R2, 0x727fffff, PT ;  /* 0x727fffff0200780c */ /* 0x000fda0003f04070 */
[----:B01----:R-:W-:Y:S05]  /*0270*/  @!P0 BRA `(.L_x_97) ;  /* 0x0000000000148947 */ /* 0x003fea0003800000 */
[----:B------:R-:W-:Y:S02]  /*0280*/  MOV R2, R9 ;  /* 0x0000000900027202 */ /* 0x000fe40000000f00 */
[----:B------:R-:W-:-:S07]  /*0290*/  MOV R17, 0x2b0 ;  /* 0x000002b000117802 */ /* 0x000fce0000000f00 */
[----:B------:R-:W-:Y:S05]  /*02a0*/  CALL.REL.NOINC `($__internal_6_$__cuda_sm20_sqrt_rn_f32_slowpath) ;  /* 0x0000001400587944 */ /* 0x000fea0003c00000 */
[----:B------:R-:W-:Y:S01]  /*02b0*/  IMAD.MOV.U32 R2, RZ, RZ, R4 ;  /* 0x000000ffff027224 */ /* 0x000fe200078e0004 */
[----:B------:R-:W-:Y:S06]  /*02c0*/  BRA `(.L_x_98) ;  /* 0x0000000000107947 */ /* 0x000fec0003800000 */
.L_x_97:
[----:B------:R-:W-:Y:S01]  /*02d0*/  FMUL.FTZ R2, R9, R4 ;  /* 0x0000000409027220 */ /* 0x000fe20000410000 */
[----:B------:R-:W-:-:S03]  /*02e0*/  FMUL.FTZ R4, R4, 0.5 ;  /* 0x3f00000004047820 */ /* 0x000fc60000410000 */
[----:B------:R-:W-:-:S04]  /*02f0*/  FFMA R9, -R2, R2, R9 ;  /* 0x0000000202097223 */ /* 0x000fc80000000109 */
[----:B------:R-:W-:-:S07]  /*0300*/  FFMA R2, R9, R4, R2 ;  /* 0x0000000409027223 */ /* 0x000fce0000000002 */
.L_x_98:
[----:B------:R-:W-:Y:S05]  /*0310*/  BSYNC.RECONVERGENT B1 ;  /* 0x0000000000017941 */ /* 0x000fea0003800200 */
.L_x_96:
[----:B------:R-:W-:Y:S01]  /*0320*/  FSETP.GT.AND P2, PT, |R13|, |R12|, PT ;  /* 0x4000000c0d00720b */ /* 0x000fe20003f44200 */
[C---:B------:R-:W-:Y:S01]  /*0330*/  FMUL R9, R3.reuse, R2 ;  /* 0x0000000203097220 */ /* 0x040fe20000400000 */
[----:B------:R-:W-:Y:S01]  /*0340*/  FSETP.NEU.AND P3, PT, R3, RZ, PT ;  /* 0x000000ff0300720b */ /* 0x000fe20003f6d000 */
[----:B------:R-:W-:Y:S01]  /*0350*/  BSSY.RECONVERGENT B1, `(.L_x_99) ;  /* 0x0000014000017945 */ /* 0x000fe20003800200 */
        /* <DEDUP_REMOVED lines=18> */
[----:B------:R-:W-:-:S07]  /*0480*/  IMAD.MOV.U32 R3, RZ, RZ, R2 ;  /* 0x000000ffff037224 */ /* 0x000fce00078e0002 */
.L_x_100:
[----:B------:R-:W-:Y:S05]  /*0490*/  BSYNC.RECONVERGENT B1 ;  /* 0x0000000000017941 */ /* 0x000fea0003800200 */
.L_x_99:
[----:B------:R-:W-:Y:S02]  /*04a0*/  IMAD.MOV.U32 R15, RZ, RZ, 0x3b33710b ;  /* 0x3b33710bff0f7424 */ /* 0x000fe400078e00ff */
[----:B------:R-:W-:Y:S01]  /*04b0*/  FMUL R2, R3, R3 ;  /* 0x0000000303027220 */ /* 0x000fe20000400000 */
[C---:B------:R-:W-:Y:S01]  /*04c0*/  ISETP.GE.AND P0, PT, R12.reuse, RZ, PT ;  /* 0x000000ff0c00720c */ /* 0x040fe20003f06270 */
[----:B------:R-:W-:Y:S01]  /*04d0*/  BSSY.RECONVERGENT B1, `(.L_x_101) ;  /* 0x000005a000017945 */ /* 0x000fe20003800200 */
[----:B------:R-:W-:Y:S01]  /*04e0*/  FSETP.NEU.AND P3, PT, |R12|, |R13|, PT ;  /* 0x4000000d0c00720b */ /* 0x000fe20003f6d200 */
[----:B------:R-:W-:Y:S01]  /*04f0*/  FFMA R15, R2, R15, -0.015681877732276916504 ;  /* 0xbc807748020f7423 */ /* 0x000fe2000000000f */
[----:B------:R-:W-:-:S03]  /*0500*/  FSETP.NEU.AND P1, PT, R11, RZ, PT ;  /* 0x000000ff0b00720b */ /* 0x000fc60003f2d000 */
        /* <DEDUP_REMOVED lines=13> */
[----:B------:R-:W-:-:S04]  /*05e0*/  HFMA2 R2, -RZ, RZ, 2.04296875, -15.78125 ;  /* 0x4016cbe4ff027431 */ /* 0x000fc800000001ff */
        /* <DEDUP_REMOVED lines=21> */
[----:B------:R-:W-:Y:S01]  /*0740*/  IMAD.SHL.U32 R2, R11, 0x100, RZ ;  /* 0x000001000b027824 */ /* 0x000fe200078e00ff */
[----:B------:R-:W-:Y:S01]  /*0750*/  MOV R0, R1 ;  /* 0x0000000100007202 */ /* 0x000fe20000000f00 */
[----:B------:R-:W-:Y:S01]  /*0760*/  IMAD.MOV.U32 R8, RZ, RZ, RZ ;  /* 0x000000ffff087224 */ /* 0x000fe200078e00ff */
[----:B------:R-:W0:Y:S02]  /*0770*/  LDCU.64 UR8, c[0x4][URZ] ;  /* 0x01000000ff0877ac */ /* 0x000e240008000a00 */
[----:B------:R-:W-:Y:S01]  /*0780*/  LOP3.LUT R19, R2, 0x80000000, RZ, 0xfc, !PT ;  /* 0x8000000002137812 */ /* 0x000fe200078efcff */
[----:B------:R-:W-:Y:S01]  /*0790*/  UMOV UR5, URZ ;  /* 0x000000ff00057c82 */ /* 0x000fe20008000000 */
[----:B------:R-:W-:-:S05]  /*07a0*/  UMOV UR4, URZ ;  /* 0x000000ff00047c82 */ /* 0x000fca0008000000 */
.L_x_103:
        /* <DEDUP_REMOVED lines=9> */
[----:B------:R-:W-:Y:S01]  /*0840*/  IADD3.X R8, PT, PT, R3, UR5, RZ, P0, !PT ;  /* 0x0000000503087c10 */ /* 0x000fe200087fe4ff */
        /* <DEDUP_REMOVED lines=28> */
[----:B------:R-:W-:-:S02]  /*0a10*/  ISETP.GE.AND P1, PT, R4, RZ, PT ;  /* 0x000000ff0400720c */ /* 0x000fc40003f26270 */
[----:B------:R-:W-:-:S05]  /*0a20*/  IADD3 R2, PT, PT, -R0, RZ, RZ ;  /* 0x000000ff00027210 */ /* 0x000fca0007ffe1ff */
[----:B------:R-:W-:Y:S01]  /*0a30*/  @!P0 IMAD.MOV.U32 R0, RZ, RZ, R2 ;  /* 0x000000ffff008224 */ /* 0x000fe200078e0002 */
[----:B-1----:R-:W-:-:S10]  /*0a40*/  DMUL R16, R12, UR4 ;  /* 0x000000040c107c28 */ /* 0x002fd40008000000 */
[----:B------:R-:W1:Y:S02]  /*0a50*/  F2F.F32.F64 R16, R16 ;  /* 0x0000001000107310 */ /* 0x000e640000301000 */
[----:B01----:R-:W-:-:S07]  /*0a60*/  FSEL R2, -R16, R16, !P1 ;  /* 0x0000001010027208 */ /* 0x003fce0004800100 */
.L_x_102:
[----:B------:R-:W-:Y:S05]  /*0a70*/  BSYNC.RECONVERGENT B1 ;  /* 0x0000000000017941 */ /* 0x000fea0003800200 */
.L_x_101:
[----:B------:R-:W-:Y:S01]  /*0a80*/  LOP3.LUT R8, R0, 0x1, RZ, 0xc0, !PT ;  /* 0x0000000100087812 */ /* 0x000fe200078ec0ff */
[----:B------:R-:W-:Y:S02]  /*0a90*/  IMAD.MOV.U32 R4, RZ, RZ, 0x37cbac00 ;  /* 0x37cbac00ff047424 */ /* 0x000fe400078e00ff */
[----:B------:R-:W-:Y:S01]  /*0aa0*/  FMUL R3, R2, R2 ;  /* 0x0000000202037220 */ /* 0x000fe20000400000 */
[----:B------:R-:W-:Y:S01]  /*0ab0*/  VIADD R0, R0, 0x1 ;  /* 0x0000000100007836 */ /* 0x000fe20000000000 */
[----:B------:R-:W-:Y:S01]  /*0ac0*/  ISETP.NE.U32.AND P0, PT, R8, 0x1, PT ;  /* 0x000000010800780c */ /* 0x000fe20003f05070 */
[----:B------:R-:W-:Y:S02]  /*0ad0*/  IMAD.MOV.U32 R8, RZ, RZ, 0x3c0885e4 ;  /* 0x3c0885e4ff087424 */ /* 0x000fe400078e00ff */
[----:B------:R-:W-:Y:S01]  /*0ae0*/  FFMA R4, R3, R4, -0.0013887860113754868507 ;  /* 0xbab607ed03047423 */ /* 0x000fe20000000004 */
[----:B------:R-:W-:Y:S01]  /*0af0*/  IMAD.MOV.U32 R17, RZ, RZ, 0x3e2aaaa8 ;  /* 0x3e2aaaa8ff117424 */ /* 0x000fe200078e00ff */
[----:B------:R-:W-:Y:S01]  /*0b00*/  LOP3.LUT P1, RZ, R0, 0x2, RZ, 0xc0, !PT ;  /* 0x0000000200ff7812 */ /* 0x000fe2000782c0ff */
[----:B------:R-:W-:Y:S01]  /*0b10*/  BSSY.RECONVERGENT B1, `(.L_x_104) ;  /* 0x0000043000017945 */ /* 0x000fe20003800200 */
[----:B------:R-:W-:-:S02]  /*0b20*/  FSEL R8, R8, 0.041666727513074874878, !P0 ;  /* 0x3d2aaabb08087808 */ /* 0x000fc40004000000 */
[----:B------:R-:W-:Y:S02]  /*0b30*/  FSEL R4, R4, -0.00019574658654164522886, P0 ;  /* 0xb94d415304047808 */ /* 0x000fe40000000000 */
        /* <DEDUP_REMOVED lines=11> */
[----:B------:R-:W-:Y:S01]  /*0bf0*/  @!P0 MOV R15, RZ ;  /* 0x000000ff000f8202 */ /* 0x000fe20000000f00 */
[----:B------:R-:W-:Y:S06]  /*0c00*/  @!P0 BRA `(.L_x_105) ;  /* 0x0000000000cc8947 */ /* 0x000fec0003800000 */
[----:B------:R-:W-:Y:S01]  /*0c10*/  IMAD.SHL.U32 R2, R11, 0x100, RZ ;  /* 0x000001000b027824 */ /* 0x000fe200078e00ff */
[----:B------:R-:W0:Y:S01]  /*0c20*/  LDCU.64 UR8, c[0x4][URZ] ;  /* 0x01000000ff0877ac */ /* 0x000e220008000a00 */
[----:B------:R-:W-:Y:S02]  /*0c30*/  IMAD.MOV.U32 R8, RZ, RZ, RZ ;  /* 0x000000ffff087224 */ /* 0x000fe400078e00ff */
[----:B------:R-:W-:Y:S01]  /*0c40*/  IMAD.MOV.U32 R0, RZ, RZ, R1 ;  /* 0x000000ffff007224 */ /* 0x000fe200078e0001 */
[----:B------:R-:W-:Y:S01]  /*0c50*/  LOP3.LUT R17, R2, 0x80000000, RZ, 0xfc, !PT ;  /* 0x8000000002117812 */ /* 0x000fe200078efcff */
[----:B------:R-:W-:Y:S01]  /*0c60*/  UMOV UR5, URZ ;  /* 0x000000ff00057c82 */ /* 0x000fe20008000000 */
[----:B------:R-:W-:-:S05]  /*0c70*/  UMOV UR4, URZ ;  /* 0x000000ff00047c82 */ /* 0x000fca0008000000 */
.L_x_106:
        /* <DEDUP_REMOVED lines=44> */
.L_x_105:
[----:B------:R-:W-:Y:S05]  /*0f40*/  BSYNC.RECONVERGENT B1 ;  /* 0x0000000000017941 */ /* 0x000fea0003800200 */
.L_x_104:
[----:B------:R-:W-:Y:S01]  /*0f50*/  IADD3 R0, PT, PT, R9, -0xd000000, RZ ;  /* 0xf300000009007810 */ /* 0x000fe20007ffe0ff */
[----:B------:R0:W1:Y:S01]  /*0f60*/  MUFU.RSQ R2, R9 ;  /* 0x0000000900027308 */ /* 0x0000620000001400 */
[----:B------:R-:W-:Y:S02]  /*0f70*/  BSSY.RECONVERGENT B1, `(.L_x_107) ;  /* 0x000000c000017945 */ /* 0x000fe40003800200 */
[----:B------:R-:W-:-:S13]  /*0f80*/  ISETP.GT.U32.AND P0, PT, R0, 0x727fffff, PT ;  /* 0x727fffff0000780c */ /* 0x000fda0003f04070 */
[----:B0-----:R-:W-:Y:S05]  /*0f90*/  @!P0 BRA `(.L_x_108) ;  /* 0x0000000000148947 */ /* 0x001fea0003800000 */
[----:B-1----:R-:W-:Y:S01]  /*0fa0*/  IMAD.MOV.U32 R2, RZ, RZ, R9 ;  /* 0x000000ffff027224 */ /* 0x002fe200078e0009 */
[----:B------:R-:W-:-:S07]  /*0fb0*/  MOV R17, 0xfd0 ;  /* 0x00000fd000117802 */ /* 0x000fce0000000f00 */
[----:B------:R-:W-:Y:S05]  /*0fc0*/  CALL.REL.NOINC `($__internal_6_$__cuda_sm20_sqrt_rn_f32_slowpath) ;  /* 0x0000000800107944 */ /* 0x000fea0003c00000 */
[----:B------:R-:W-:Y:S01]  /*0fd0*/  IMAD.MOV.U32 R3, RZ, RZ, R4 ;  /* 0x000000ffff037224 */ /* 0x000fe200078e0004 */
[----:B------:R-:W-:Y:S06]  /*0fe0*/  BRA `(.L_x_109) ;  /* 0x0000000000107947 */ /* 0x000fec0003800000 */
.L_x_108:
[----:B-1----:R-:W-:Y:S01]  /*0ff0*/  FMUL.FTZ R0, R9, R2 ;  /* 0x0000000209007220 */ /* 0x002fe20000410000 */
[----:B------:R-:W-:-:S03]  /*1000*/  FMUL.FTZ R2, R2, 0.5 ;  /* 0x3f00000002027820 */ /* 0x000fc60000410000 */
[----:B------:R-:W-:-:S04]  /*1010*/  FFMA R3, -R0, R0, R9 ;  /* 0x0000000000037223 */ /* 0x000fc80000000109 */
[----:B------:R-:W-:-:S07]  /*1020*/  FFMA R3, R3, R2, R0 ;  /* 0x0000000203037223 */ /* 0x000fce0000000000 */
.L_x_109:
[----:B------:R-:W-:Y:S05]  /*1030*/  BSYNC.RECONVERGENT B1 ;  /* 0x0000000000017941 */ /* 0x000fea0003800200 */
.L_x_107:
[----:B------:R-:W-:Y:S01]  /*1040*/  LOP3.LUT R2, R15, 0x1, RZ, 0xc0, !PT ;  /* 0x000000010f027812 */ /* 0x000fe200078ec0ff */
[----:B------:R-:W-:Y:S02]  /*1050*/  IMAD.MOV.U32 R0, RZ, RZ, 0x37cbac00 ;  /* 0x37cbac00ff007424 */ /* 0x000fe400078e00ff */
[----:B------:R-:W-:Y:S01]  /*1060*/  FMUL R9, R14, R14 ;  /* 0x0000000e0e097220 */ /* 0x000fe20000400000 */
[----:B------:R-:W0:Y:S01]  /*1070*/  S2UR UR5, SR_CgaCtaId ;  /* 0x00000000000579c3 */ /* 0x000e220000008800 */
[----:B------:R-:W-:Y:S01]  /*1080*/  ISETP.NE.U32.AND P0, PT, R2, 0x1, PT ;  /* 0x000000010200780c */ /* 0x000fe20003f05070 */
[----:B------:R-:W-:Y:S02]  /*1090*/  IMAD.MOV.U32 R2, RZ, RZ, 0x3d2aaabb ;  /* 0x3d2aaabbff027424 */ /* 0x000fe400078e00ff */
[----:B------:R-:W-:Y:S01]  /*10a0*/  FFMA R0, R9, R0, -0.0013887860113754868507 ;  /* 0xbab607ed09007423 */ /* 0x000fe20000000000 */
[----:B------:R-:W-:Y:S01]  /*10b0*/  MOV R11, 0x3effffff ;  /* 0x3effffff000b7802 */ /* 0x000fe20000000f00 */
[----:B------:R-:W-:Y:S01]  /*10c0*/  UMOV UR4, 0x400 ;  /* 0x0000040000047882 */ /* 0x000fe20000000000 */
[----:B------:R-:W-:-:S02]  /*10d0*/  LOP3.LUT P1, RZ, R15, 0x2, RZ, 0xc0, !PT ;  /* 0x000000020fff7812 */ /* 0x000fc4000782c0ff */
[----:B------:R-:W-:Y:S02]  /*10e0*/  FSEL R0, R0, -0.00019574658654164522886, !P0 ;  /* 0xb94d415300007808 */ /* 0x000fe40004000000 */
[----:B------:R-:W-:Y:S02]  /*10f0*/  FSEL R2, R2, 0.0083327032625675201416, !P0 ;  /* 0x3c0885e402027808 */ /* 0x000fe40004000000 */
[----:B------:R-:W-:-:S03]  /*1100*/  FSEL R11, -R11, -0.16666662693023681641, !P0 ;  /* 0xbe2aaaa80b0b7808 */ /* 0x000fc60004000100 */
[----:B------:R-:W-:Y:S01]  /*1110*/  FFMA R2, R9, R0, R2 ;  /* 0x0000000009027223 */ /* 0x000fe20000000002 */
[----:B------:R-:W-:-:S03]  /*1120*/  FSEL R0, R14, 1, P0 ;  /* 0x3f8000000e007808 */ /* 0x000fc60000000000 */
[C---:B------:R-:W-:Y:S02]  /*1130*/  FFMA R2, R9.reuse, R2, R11 ;  /* 0x0000000209027223 */ /* 0x040fe4000000000b */
[----:B------:R-:W-:Y:S01]  /*1140*/  FFMA R9, R9, R0, RZ ;  /* 0x0000000009097223 */ /* 0x000fe200000000ff */
[----:B0-----:R-:W-:-:S03]  /*1150*/  ULEA UR4, UR5, UR4, 0x18 ;  /* 0x0000000405047291 */ /* 0x001fc6000f8ec0ff */
[----:B------:R-:W-:Y:S01]  /*1160*/  FFMA R0, R9, R2, R0 ;  /* 0x0000000209007223 */ /* 0x000fe20000000000 */
[----:B------:R-:W-:-:S03]  /*1170*/  FMUL R2, R16, R3 ;  /* 0x0000000310027220 */ /* 0x000fc60000400000 */
[----:B------:R-:W-:-:S04]  /*1180*/  @P1 FADD R0, RZ, -R0 ;  /* 0x80000000ff001221 */ /* 0x000fc80000000000 */
[----:B------:R-:W-:-:S05]  /*1190*/  FMUL R3, R0, R3 ;  /* 0x0000000300037220 */ /* 0x000fca0000400000 */
[----:B------:R0:W-:Y:S04]  /*11a0*/  STS.64 [UR4], R2 ;  /* 0x00000002ff007988 */ /* 0x0001e80008000a04 */
[----:B------:R0:W-:Y:S02]  /*11b0*/  STG.E.64 desc[UR6][R6.64], R2 ;  /* 0x0000000206007986 */ /* 0x0001e4000c101b06 */
.L_x_93:
[----:B------:R-:W-:Y:S05]  /*11c0*/  BSYNC.RECONVERGENT B0 ;  /* 0x0000000000007941 */ /* 0x000fea0003800200 */
.L_x_92:
[----:B------:R-:W-:Y:S01]  /*11d0*/  BAR.SYNC.DEFER_BLOCKING 0x0 ;  /* 0x0000000000007b1d */ /* 0x000fe20000010000 */
[----:B------:R-:W-:-:S04]  /*11e0*/  ISETP.GE.AND P0, PT, R5, R10, PT ;  /* 0x0000000a0500720c */ /* 0x000fc80003f06270 */
[----:B------:R-:W-:-:S13]  /*11f0*/  ISETP.EQ.OR P0, PT, R5, RZ, P0 ;  /* 0x000000ff0500720c */ /* 0x000fda0000702670 */
[----:B------:R-:W-:Y:S05]  /*1200*/  @P0 EXIT ;  /* 0x000000000000094d */ /* 0x000fea0003800000 */
[----:B0-----:R0:W5:Y:S01]  /*1210*/  LDG.E.64 R2, desc[UR6][R6.64] ;  /* 0x0000000606027981 */ /* 0x001162000c1e1b00 */
[----:B------:R-:W1:Y:S01]  /*1220*/  S2UR UR5, SR_CgaCtaId ;  /* 0x00000000000579c3 */ /* 0x000e620000008800 */
[----:B------:R-:W-:Y:S02]  /*1230*/  UMOV UR4, 0x400 ;  /* 0x0000040000047882 */ /* 0x000fe40000000000 */
[----:B-1----:R-:W-:-:S09]  /*1240*/  ULEA UR4, UR5, UR4, 0x18 ;  /* 0x0000000405047291 */ /* 0x002fd2000f8ec0ff */
[----:B------:R-:W1:Y:S02]  /*1250*/  LDS.64 R4, [UR4] ;  /* 0x00000004ff047984 */ /* 0x000e640008000a00 */
[----:B-1----:R-:W-:-:S04]  /*1260*/  FADD R0, |R4|, |R5| ;  /* 0x4000000504007221 */ /* 0x002fc80000000200 */
[----:B------:R-:W-:-:S05]  /*1270*/  VIADD R8, R0, 0x1800000 ;  /* 0x0180000000087836 */ /* 0x000fca0000000000 */
[----:B------:R-:W-:-:S04]  /*1280*/  LOP3.LUT R8, R8, 0x7f800000, RZ, 0xc0, !PT ;  /* 0x7f80000008087812 */ /* 0x000fc800078ec0ff */
[----:B------:R-:W-:-:S13]  /*1290*/  ISETP.GT.U32.AND P0, PT, R8, 0x1ffffff, PT ;  /* 0x01ffffff0800780c */ /* 0x000fda0003f04070 */
[----:B0-----:R-:W-:Y:S05]  /*12a0*/  @P0 BRA `(.L_x_110) ;  /* 0x0000000000100947 */ /* 0x001fea0003800000 */
[----:B------:R-:W-:-:S07]  /*12b0*/  MOV R8, 0x12d0 ;  /* 0x000012d000087802 */ /* 0x000fce0000000f00 */
[----:B-----5:R-:W-:Y:S05]  /*12c0*/  CALL.REL.NOINC `($__internal_5_$__cuda_sm20_rcp_rn_f32_slowpath) ;  /* 0x0000000000807944 */ /* 0x020fea0003c00000 */
[----:B------:R-:W-:Y:S01]  /*12d0*/  IMAD.MOV.U32 R8, RZ, RZ, R0 ;  /* 0x000000ffff087224 */ /* 0x000fe200078e0000 */
[----:B------:R-:W-:Y:S06]  /*12e0*/  BRA `(.L_x_111) ;  /* 0x0000000000107947 */ /* 0x000fec0003800000 */
.L_x_110:
[----:B------:R-:W0:Y:S02]  /*12f0*/  MUFU.RCP R9, R0 ;  /* 0x0000000000097308 */ /* 0x000e240000001000 */
[----:B0-----:R-:W-:-:S04]  /*1300*/  FFMA R8, R0, R9, -1 ;  /* 0xbf80000000087423 */ /* 0x001fc80000000009 */
[----:B------:R-:W-:-:S04]  /*1310*/  FADD.FTZ R8, -R8, -RZ ;  /* 0x800000ff08087221 */ /* 0x000fc80000010100 */
[----:B------:R-:W-:-:S07]  /*1320*/  FFMA R8, R9, R8, R9 ;  /* 0x0000000809087223 */ /* 0x000fce0000000009 */
.L_x_111:
[-C--:B------:R-:W-:Y:S01]  /*1330*/  FMUL R5, R5, R8.reuse ;  /* 0x0000000805057220 */ /* 0x080fe20000400000 */
[-C--:B------:R-:W-:Y:S01]  /*1340*/  FMUL R4, R4, R8.reuse ;  /* 0x0000000804047220 */ /* 0x080fe20000400000 */
[-C--:B-----5:R-:W-:Y:S01]  /*1350*/  FMUL R2, R2, R8.reuse ;  /* 0x0000000802027220 */ /* 0x0a0fe20000400000 */
[----:B------:R-:W-:Y:S01]  /*1360*/  FMUL R3, R3, R8 ;  /* 0x0000000803037220 */ /* 0x000fe20000400000 */
[----:B------:R-:W-:-:S04]  /*1370*/  FMUL R9, R5, R5 ;  /* 0x0000000505097220 */ /* 0x000fc80000400000 */
[----:B------:R-:W-:-:S04]  /*1380*/  FFMA R11, R4, R4, R9 ;  /* 0x00000004040b7223 */ /* 0x000fc80000000009 */
[----:B------:R-:W-:-:S05]  /*1390*/  VIADD R0, R11, 0x1800000 ;  /* 0x018000000b007836 */ /* 0x000fca0000000000 */
[----:B------:R-:W-:-:S04]  /*13a0*/  LOP3.LUT R0, R0, 0x7f800000, RZ, 0xc0, !PT ;  /* 0x7f80000000007812 */ /* 0x000fc800078ec0ff */
[----:B------:R-:W-:-:S13]  /*13b0*/  ISETP.GT.U32.AND P0, PT, R0, 0x1ffffff, PT ;  /* 0x01ffffff0000780c */ /* 0x000fda0003f04070 */
[----:B------:R-:W-:Y:S05]  /*13c0*/  @P0 BRA `(.L_x_112) ;  /* 0x0000000000100947 */ /* 0x000fea0003800000 */
[----:B------:R-:W-:Y:S01]  /*13d0*/  IMAD.MOV.U32 R0, RZ, RZ, R11 ;  /* 0x000000ffff007224 */ /* 0x000fe200078e000b */
[----:B------:R-:W-:-:S07]  /*13e0*/  MOV R8, 0x1400 ;  /* 0x0000140000087802 */ /* 0x000fce0000000f00 */
[----:B------:R-:W-:Y:S05]  /*13f0*/  CALL.REL.NOINC `($__internal_5_$__cuda_sm20_rcp_rn_f32_slowpath) ;  /* 0x0000000000347944 */ /* 0x000fea0003c00000 */
[----:B------:R-:W-:Y:S05]  /*1400*/  BRA `(.L_x_113) ;  /* 0x0000000000107947 */ /* 0x000fea0003800000 */
.L_x_112:
[----:B------:R-:W0:Y:S02]  /*1410*/  MUFU.RCP R0, R11 ;  /* 0x0000000b00007308 */ /* 0x000e240000001000 */
[----:B0-----:R-:W-:-:S04]  /*1420*/  FFMA R8, R11, R0, -1 ;  /* 0xbf8000000b087423 */ /* 0x001fc80000000000 */
[----:B------:R-:W-:-:S04]  /*1430*/  FADD.FTZ R9, -R8, -RZ ;  /* 0x800000ff08097221 */ /* 0x000fc80000010100 */
[----:B------:R-:W-:-:S07]  /*1440*/  FFMA R0, R0, R9, R0 ;  /* 0x0000000900007223 */ /* 0x000fce0000000000 */
.L_x_113:
[-C--:B------:R-:W-:Y:S01]  /*1450*/  FMUL R9, R3, R5.reuse ;  /* 0x0000000503097220 */ /* 0x080fe20000400000 */
[----:B------:R-:W-:-:S03]  /*1460*/  FMUL R8, R2, R5 ;  /* 0x0000000502087220 */ /* 0x000fc60000400000 */
[-C--:B------:R-:W-:Y:S01]  /*1470*/  FFMA R9, R2, R4.reuse, R9 ;  /* 0x0000000402097223 */ /* 0x080fe20000000009 */
[----:B------:R-:W-:-:S03]  /*1480*/  FFMA R3, R3, R4, -R8 ;  /* 0x0000000403037223 */ /* 0x000fc60000000808 */
[-C--:B------:R-:W-:Y:S01]  /*1490*/  FMUL R2, R9, R0.reuse ;  /* 0x0000000009027220 */ /* 0x080fe20000400000 */
[----:B------:R-:W-:-:S05]  /*14a0*/  FMUL R3, R3, R0 ;  /* 0x0000000003037220 */ /* 0x000fca0000400000 */
[----:B------:R-:W-:Y:S01]  /*14b0*/  STG.E.64 desc[UR6][R6.64], R2 ;  /* 0x0000000206007986 */ /* 0x000fe2000c101b06 */
[----:B------:R-:W-:Y:S05]  /*14c0*/  EXIT ;  /* 0x000000000000794d */ /* 0x000fea0003800000 */
        .weak           $__internal_5_$__cuda_sm20_rcp_rn_f32_slowpath
        .type           $__internal_5_$__cuda_sm20_rcp_rn_f32_slowpath,@function
        .size           $__internal_5_$__cuda_sm20_rcp_rn_f32_slowpath,($__internal_6_$__cuda_sm20_sqrt_rn_f32_slowpath - $__internal_5_$__cuda_sm20_rcp_rn_f32_slowpath)
$__internal_5_$__cuda_sm20_rcp_rn_f32_slowpath:
[----:B------:R-:W-:-:S04]  /*14d0*/  SHF.L.U32 R9, R0, 0x1, RZ ;  /* 0x0000000100097819 */ /* 0x000fc800000006ff */
[----:B------:R-:W-:-:S04]  /*14e0*/  SHF.R.U32.HI R9, RZ, 0x18, R9 ;  /* 0x00000018ff097819 */ /* 0x000fc80000011609 */
[----:B------:R-:W-:-:S13]  /*14f0*/  ISETP.NE.U32.AND P0, PT, R9, RZ, PT ;  /* 0x000000ff0900720c */ /* 0x000fda0003f05070 */
[----:B------:R-:W-:Y:S05]  /*1500*/  @P0 BRA `(.L_x_114) ;  /* 0x00000000002c0947 */ /* 0x000fea0003800000 */
[----:B------:R-:W-:-:S05]  /*1510*/  IMAD.SHL.U32 R9, R0, 0x2, RZ ;  /* 0x0000000200097824 */ /* 0x000fca00078e00ff */
[----:B------:R-:W-:-:S13]  /*1520*/  ISETP.NE.AND P0, PT, R9, RZ, PT ;  /* 0x000000ff0900720c */ /* 0x000fda0003f05270 */
[----:B------:R2:W3:Y:S01]  /*1530*/  @!P0 MUFU.RCP R9, R0 ;  /* 0x0000000000098308 */ /* 0x0004e20000001000 */
[----:B------:R-:W-:Y:S05]  /*1540*/  @!P0 BRA `(.L_x_115) ;  /* 0x0000000000a48947 */ /* 0x000fea0003800000 */
[----:B------:R-:W-:-:S04]  /*1550*/  FFMA R10, R0, 1.84467440737095516160e+19, RZ ;  /* 0x5f800000000a7823 */ /* 0x000fc800000000ff */
[----:B---3--:R-:W2:Y:S02]  /*1560*/  MUFU.RCP R9, R10 ;  /* 0x0000000a00097308 */ /* 0x008ea40000001000 */
[----:B--2---:R-:W-:-:S04]  /*1570*/  FFMA R0, R10, R9, -1 ;  /* 0xbf8000000a007423 */ /* 0x004fc80000000009 */
[----:B------:R-:W-:-:S04]  /*1580*/  FADD.FTZ R0, -R0, -RZ ;  /* 0x800000ff00007221 */ /* 0x000fc80000010100 */
[----:B------:R-:W-:-:S04]  /*1590*/  FFMA R0, R9, R0, R9 ;  /* 0x0000000009007223 */ /* 0x000fc80000000009 */
[----:B------:R-:W-:Y:S01]  /*15a0*/  FFMA R9, R0, 1.84467440737095516160e+19, RZ ;  /* 0x5f80000000097823 */ /* 0x000fe200000000ff */
[----:B------:R-:W-:Y:S06]  /*15b0*/  BRA `(.L_x_115) ;  /* 0x0000000000887947 */ /* 0x000fec0003800000 */
.L_x_114:
[----:B------:R-:W-:-:S05]  /*15c0*/  VIADD R15, R9, 0xffffff03 ;  /* 0xffffff03090f7836 */ /* 0x000fca0000000000 */
[----:B------:R-:W-:-:S13]  /*15d0*/  ISETP.GT.U32.AND P0, PT, R15, 0x1, PT ;  /* 0x000000010f00780c */ /* 0x000fda0003f04070 */
[----:B------:R-:W-:Y:S05]  /*15e0*/  @P0 BRA `(.L_x_116) ;  /* 0x0000000000780947 */ /* 0x000fea0003800000 */
[----:B------:R-:W-:Y:S01]  /*15f0*/  LOP3.LUT R10, R0, 0x7fffff, RZ, 0xc0, !PT ;  /* 0x007fffff000a7812 */ /* 0x000fe200078ec0ff */
[----:B------:R-:W-:-:S03]  /*1600*/  IMAD.MOV.U32 R14, RZ, RZ, 0x3 ;  /* 0x00000003ff0e7424 */ /* 0x000fc600078e00ff */
[----:B------:R-:W-:Y:S02]  /*1610*/  LOP3.LUT R10, R10, 0x3f800000, RZ, 0xfc, !PT ;  /* 0x3f8000000a0a7812 */ /* 0x000fe400078efcff */
[----:B------:R-:W-:Y:S02]  /*1620*/  SHF.L.U32 R14, R14, R15, RZ ;  /* 0x0000000f0e0e7219 */ /* 0x000fe400000006ff */
[----:B------:R-:W0:Y:S02]  /*1630*/  MUFU.RCP R11, R10 ;  /* 0x0000000a000b7308 */ /* 0x000e240000001000 */
[----:B0-----:R-:W-:-:S04]  /*1640*/  FFMA R12, R10, R11, -1 ;  /* 0xbf8000000a0c7423 */ /* 0x001fc8000000000b */
[----:B------:R-:W-:-:S04]  /*1650*/  FADD.FTZ R12, -R12, -RZ ;  /* 0x800000ff0c0c7221 */ /* 0x000fc80000010100 */
[CCC-:B------:R-:W-:Y:S01]  /*1660*/  FFMA.RM R13, R11.reuse, R12.reuse, R11.reuse ;  /* 0x0000000c0b0d7223 */ /* 0x1c0fe2000000400b */
[----:B------:R-:W-:-:S04]  /*1670*/  FFMA.RP R12, R11, R12, R11 ;  /* 0x0000000c0b0c7223 */ /* 0x000fc8000000800b */
[C---:B------:R-:W-:Y:S02]  /*1680*/  LOP3.LUT R11, R13.reuse, 0x7fffff, RZ, 0xc0, !PT ;  /* 0x007fffff0d0b7812 */ /* 0x040fe400078ec0ff */
[----:B------:R-:W-:Y:S02]  /*1690*/  FSETP.NEU.FTZ.AND P0, PT, R13, R12, PT ;  /* 0x0000000c0d00720b */ /* 0x000fe40003f1d000 */
[----:B------:R-:W-:Y:S02]  /*16a0*/  LOP3.LUT R11, R11, 0x800000, RZ, 0xfc, !PT ;  /* 0x008000000b0b7812 */ /* 0x000fe400078efcff */
[----:B------:R-:W-:Y:S02]  /*16b0*/  SEL R12, RZ, 0xffffffff, !P0 ;  /* 0xffffffffff0c7807 */ /* 0x000fe40004000000 */
[----:B------:R-:W-:-:S03]  /*16c0*/  LOP3.LUT R14, R14, R11, RZ, 0xc0, !PT ;  /* 0x0000000b0e0e7212 */ /* 0x000fc600078ec0ff */
[----:B------:R-:W-:Y:S01]  /*16d0*/  IMAD.MOV R12, RZ, RZ, -R12 ;  /* 0x000000ffff0c7224 */ /* 0x000fe200078e0a0c */
[----:B------:R-:W-:-:S04]  /*16e0*/  SHF.R.U32.HI R14, RZ, R15, R14 ;  /* 0x0000000fff0e7219 */ /* 0x000fc8000001160e */
[----:B------:R-:W-:Y:S02]  /*16f0*/  LOP3.LUT P1, RZ, R12, R15, R11, 0xf8, !PT ;  /* 0x0000000f0cff7212 */ /* 0x000fe4000782f80b */
[C---:B------:R-:W-:Y:S02]  /*1700*/  LOP3.LUT P0, RZ, R14.reuse, 0x1, RZ, 0xc0, !PT ;  /* 0x000000010eff7812 */ /* 0x040fe4000780c0ff */
[----:B------:R-:W-:-:S04]  /*1710*/  LOP3.LUT P2, RZ, R14, 0x2, RZ, 0xc0, !PT ;  /* 0x000000020eff7812 */ /* 0x000fc8000784c0ff */
[----:B------:R-:W-:Y:S02]  /*1720*/  PLOP3.LUT P0, PT, P0, P1, P2, 0xe0, 0x0 ;  /* 0x000000000000781c */ /* 0x000fe40000703c20 */
[----:B------:R-:W-:Y:S02]  /*1730*/  LOP3.LUT P1, RZ, R0, 0x7fffff, RZ, 0xc0, !PT ;  /* 0x007fffff00ff7812 */ /* 0x000fe4000782c0ff */
[----:B------:R-:W-:-:S04]  /*1740*/  SEL R10, RZ, 0x1, !P0 ;  /* 0x00000001ff0a7807 */ /* 0x000fc80004000000 */
[----:B------:R-:W-:-:S04]  /*1750*/  IADD3 R10, PT, PT, -R10, RZ, RZ ;  /* 0x000000ff0a0a7210 */ /* 0x000fc80007ffe1ff */
[----:B------:R-:W-:Y:S01]  /*1760*/  ISETP.GE.AND P0, PT, R10, RZ, PT ;  /* 0x000000ff0a00720c */ /* 0x000fe20003f06270 */
[----:B------:R-:W-:-:S05]  /*1770*/  VIADD R10, R9, 0xffffff04 ;  /* 0xffffff04090a7836 */ /* 0x000fca0000000000 */
[----:B------:R-:W-:-:S07]  /*1780*/  SHF.R.U32.HI R9, RZ, R10, R11 ;  /* 0x0000000aff097219 */ /* 0x000fce000001160b */
[----:B------:R-:W-:-:S04]  /*1790*/  @!P0 VIADD R9, R9, 0x1 ;  /* 0x0000000109098836 */ /* 0x000fc80000000000 */
[----:B------:R-:W-:-:S05]  /*17a0*/  @!P1 IMAD.SHL.U32 R9, R9, 0x2, RZ ;  /* 0x0000000209099824 */ /* 0x000fca00078e00ff */
[----:B------:R-:W-:Y:S01]  /*17b0*/  LOP3.LUT R9, R9, 0x80000000, R0, 0xf8, !PT ;  /* 0x8000000009097812 */ /* 0x000fe200078ef800 */
[----:B------:R-:W-:Y:S06]  /*17c0*/  BRA `(.L_x_115) ;  /* 0x0000000000047947 */ /* 0x000fec0003800000 */
.L_x_116:
[----:B------:R0:W1:Y:S02]  /*17d0*/  MUFU.RCP R9, R0 ;  /* 0x0000000000097308 */ /* 0x0000640000001000 */
.L_x_115:
[----:B0123--:R-:W-:Y:S02]  /*17e0*/  IMAD.MOV.U32 R0, RZ, RZ, R9 ;  /* 0x000000ffff007224 */ /* 0x00ffe400078e0009 */
[----:B------:R-:W-:-:S04]  /*17f0*/  HFMA2 R9, -RZ, RZ, 0, 0 ;  /* 0x00000000ff097431 */ /* 0x000fc800000001ff */
[----:B------:R-:W-:Y:S05]  /*1800*/  RET.REL.NODEC R8 `(_Z6bChol2P6float2ii) ;  /* 0xffffffe408fc7950 */ /* 0x000fea0003c3ffff */
        .weak           $__internal_6_$__cuda_sm20_sqrt_rn_f32_slowpath
        .type           $__internal_6_$__cuda_sm20_sqrt_rn_f32_slowpath,@function
        .size           $__internal_6_$__cuda_sm20_sqrt_rn_f32_slowpath,($__internal_7_$__cuda_sm3x_div_rn_noftz_f32_slowpath - $__internal_6_$__cuda_sm20_sqrt_rn_f32_slowpath)
$__internal_6_$__cuda_sm20_sqrt_rn_f32_slowpath:
[----:B------:R-:W-:-:S13]  /*1810*/  LOP3.LUT P0, RZ, R2, 0x7fffffff, RZ, 0xc0, !PT ;  /* 0x7fffffff02ff7812 */ /* 0x000fda000780c0ff */
[----:B------:R-:W-:Y:S01]  /*1820*/  @!P0 IMAD.MOV.U32 R4, RZ, RZ, R2 ;  /* 0x000000ffff048224 */ /* 0x000fe200078e0002 */
[----:B------:R-:W-:Y:S06]  /*1830*/  @!P0 BRA `(.L_x_117) ;  /* 0x0000000000408947 */ /* 0x000fec0003800000 */
[----:B------:R-:W-:-:S13]  /*1840*/  FSETP.GEU.FTZ.AND P0, PT, R2, RZ, PT ;  /* 0x000000ff0200720b */ /* 0x000fda0003f1e000 */
[----:B------:R-:W-:Y:S01]  /*1850*/  @!P0 IMAD.MOV.U32 R4, RZ, RZ, 0x7fffffff ;  /* 0x7fffffffff048424 */ /* 0x000fe200078e00ff */
[----:B------:R-:W-:Y:S06]  /*1860*/  @!P0 BRA `(.L_x_117) ;  /* 0x0000000000348947 */ /* 0x000fec0003800000 */
[----:B------:R-:W-:-:S13]  /*1870*/  FSETP.GTU.FTZ.AND P0, PT, |R2|, +INF , PT ;  /* 0x7f8000000200780b */ /* 0x000fda0003f1c200 */
[----:B------:R-:W-:Y:S01]  /*1880*/  @P0 FADD.FTZ R4, R2, 1 ;  /* 0x3f80000002040421 */ /* 0x000fe20000010000 */
[----:B------:R-:W-:Y:S06]  /*1890*/  @P0 BRA `(.L_x_117) ;  /* 0x0000000000280947 */ /* 0x000fec0003800000 */
[----:B------:R-:W-:-:S13]  /*18a0*/  FSETP.NEU.FTZ.AND P0, PT, |R2|, +INF , PT ;  /* 0x7f8000000200780b */ /* 0x000fda0003f1d200 */
[----:B------:R-:W-:-:S04]  /*18b0*/  @P0 FFMA R8, R2, 1.84467440737095516160e+19, RZ ;  /* 0x5f80000002080823 */ /* 0x000fc800000000ff */
[----:B------:R-:W0:Y:S02]  /*18c0*/  @P0 MUFU.RSQ R9, R8 ;  /* 0x0000000800090308 */ /* 0x000e240000001400 */
[----:B0-----:R-:W-:Y:S01]  /*18d0*/  @P0 FMUL.FTZ R11, R8, R9 ;  /* 0x00000009080b0220 */ /* 0x001fe20000410000 */
[----:B------:R-:W-:-:S03]  /*18e0*/  @P0 FMUL.FTZ R9, R9, 0.5 ;  /* 0x3f00000009090820 */ /* 0x000fc60000410000 */
[----:B------:R-:W-:-:S04]  /*18f0*/  @P0 FADD.FTZ R4, -R11, -RZ ;  /* 0x800000ff0b040221 */ /* 0x000fc80000010100 */
[----:B------:R-:W-:Y:S01]  /*1900*/  @P0 FFMA R18, R11, R4, R8 ;  /* 0x000000040b120223 */ /* 0x000fe20000000008 */
[----:B------:R-:W-:-:S03]  /*1910*/  @!P0 IMAD.MOV.U32 R4, RZ, RZ, R2 ;  /* 0x000000ffff048224 */ /* 0x000fc600078e0002 */
[----:B------:R-:W-:-:S04]  /*1920*/  @P0 FFMA R9, R18, R9, R11 ;  /* 0x0000000912090223 */ /* 0x000fc8000000000b */
[----:B------:R-:W-:-:S07]  /*1930*/  @P0 FMUL.FTZ R4, R9, 2.3283064365386962891e-10 ;  /* 0x2f80000009040820 */ /* 0x000fce0000410000 */
.L_x_117:
[----:B------:R-:W-:Y:S01]  /*1940*/  IMAD.MOV.U32 R8, RZ, RZ, R17 ;  /* 0x000000ffff087224 */ /* 0x000fe200078e0011 */
[----:B------:R-:W-:-:S04]  /*1950*/  MOV R9, 0x0 ;  /* 0x0000000000097802 */ /* 0x000fc80000000f00 */
[----:B------:R-:W-:Y:S05]  /*1960*/  RET.REL.NODEC R8 `(_Z6bChol2P6float2ii) ;  /* 0xffffffe408a47950 */ /* 0x000fea0003c3ffff */
        .weak           $__internal_7_$__cuda_sm3x_div_rn_noftz_f32_slowpath
        .type           $__internal_7_$__cuda_sm3x_div_rn_noftz_f32_slowpath,@function
        .size           $__internal_7_$__cuda_sm3x_div_rn_noftz_f32_slowpath,(.L_x_229 - $__internal_7_$__cuda_sm3x_div_rn_noftz_f32_slowpath)
$__internal_7_$__cuda_sm3x_div_rn_noftz_f32_slowpath:
[--C-:B------:R-:W-:Y:S01]  /*1970*/  SHF.R.U32.HI R8, RZ, 0x17, R3.reuse ;  /* 0x00000017ff087819 */ /* 0x100fe20000011603 */
[----:B------:R-:W-:Y:S01]  /*1980*/  BSSY.RECONVERGENT B2, `(.L_x_118) ;  /* 0x0000063000027945 */ /* 0x000fe20003800200 */
[----:B------:R-:W-:Y:S01]  /*1990*/  SHF.R.U32.HI R14, RZ, 0x17, R2 ;  /* 0x00000017ff0e7819 */ /* 0x000fe20000011602 */
[----:B------:R-:W-:Y:S01]  /*19a0*/  IMAD.MOV.U32 R15, RZ, RZ, R3 ;  /* 0x000000ffff0f7224 */ /* 0x000fe200078e0003 */
[----:B------:R-:W-:Y:S02]  /*19b0*/  LOP3.LUT R8, R8, 0xff, RZ, 0xc0, !PT ;  /* 0x000000ff08087812 */ /* 0x000fe400078ec0ff */
[----:B------:R-:W-:-:S03]  /*19c0*/  LOP3.LUT R17, R14, 0xff, RZ, 0xc0, !PT ;  /* 0x000000ff0e117812 */ /* 0x000fc600078ec0ff */
[----:B------:R-:W-:Y:S02]  /*19d0*/  VIADD R18, R8, 0xffffffff ;  /* 0xffffffff08127836 */ /* 0x000fe40000000000 */
[----:B------:R-:W-:-:S03]  /*19e0*/  VIADD R16, R17, 0xffffffff ;  /* 0xffffffff11107836 */ /* 0x000fc60000000000 */
        /* <DEDUP_REMOVED lines=23> */
[----:B------:R-:W-:Y:S02]  /*1b60*/  @!P0 IMAD.MOV.U32 R14, RZ, RZ, -0x40 ;  /* 0xffffffc0ff0e8424 */ /* 0x000fe400078e00ff */
[----:B------:R-:W-:Y:S01]  /*1b70*/  @!P0 FFMA R2, R2, 1.84467440737095516160e+19, RZ ;  /* 0x5f80000002028823 */ /* 0x000fe200000000ff */
[----:B------:R-:W-:Y:S01]  /*1b80*/  @!P1 FFMA R15, R3, 1.84467440737095516160e+19, RZ ;  /* 0x5f800000030f9823 */ /* 0x000fe200000000ff */
[----:B------:R-:W-:-:S07]  /*1b90*/  @!P1 VIADD R14, R14, 0x40 ;  /* 0x000000400e0e9836 */ /* 0x000fce0000000000 */
.L_x_119:
[----:B------:R-:W-:Y:S01]  /*1ba0*/  LEA R16, R8, 0xc0800000, 0x17 ;  /* 0xc080000008107811 */ /* 0x000fe200078eb8ff */
[----:B------:R-:W-:Y:S01]  /*1bb0*/  VIADD R17, R17, 0xffffff81 ;  /* 0xffffff8111117836 */ /* 0x000fe20000000000 */
[----:B------:R-:W-:Y:S03]  /*1bc0*/  BSSY.RECONVERGENT B3, `(.L_x_124) ;  /* 0x0000035000037945 */ /* 0x000fe60003800200 */
[----:B------:R-:W-:Y:S02]  /*1bd0*/  IMAD.IADD R18, R15, 0x1, -R16 ;  /* 0x000000010f127824 */ /* 0x000fe400078e0a10 */
[C---:B------:R-:W-:Y:S01]  /*1be0*/  IMAD R2, R17.reuse, -0x800000, R2 ;  /* 0xff80000011027824 */ /* 0x040fe200078e0202 */
[----:B------:R-:W-:Y:S01]  /*1bf0*/  IADD3 R17, PT, PT, R17, 0x7f, -R8 ;  /* 0x0000007f11117810 */ /* 0x000fe20007ffe808 */
[----:B------:R-:W0:Y:S01]  /*1c00*/  MUFU.RCP R15, R18 ;  /* 0x00000012000f7308 */ /* 0x000e220000001000 */
[----:B------:R-:W-:-:S02]  /*1c10*/  FADD.FTZ R19, -R18, -RZ ;  /* 0x800000ff12137221 */ /* 0x000fc40000010100 */
[----:B------:R-:W-:Y:S02]  /*1c20*/  IADD3 R17, PT, PT, R17, R14, RZ ;  /* 0x0000000e11117210 */ /* 0x000fe40007ffe0ff */
        /* <DEDUP_REMOVED lines=27> */
[----:B------:R-:W-:Y:S01]  /*1de0*/  IMAD.MOV R16, RZ, RZ, -R18 ;  /* 0x000000ffff107224 */ /* 0x000fe200078e0a12 */
[----:B------:R-:W-:-:S03]  /*1df0*/  LOP3.LUT R14, R14, 0x800000, RZ, 0xfc, !PT ;  /* 0x008000000e0e7812 */ /* 0x000fc600078efcff */
        /* <DEDUP_REMOVED lines=9> */
[----:B------:R-:W-:-:S04]  /*1e90*/  LOP3.LUT R8, R8, R15, RZ, 0xc0, !PT ;  /* 0x0000000f08087212 */ /* 0x000fc800078ec0ff */
[----:B------:R-:W-:-:S04]  /*1ea0*/  IADD3 R17, PT, PT, R17, R8, RZ ;  /* 0x0000000811117210 */ /* 0x000fc80007ffe0ff */
[----:B------:R-:W-:Y:S01]  /*1eb0*/  LOP3.LUT R2, R17, R2, RZ, 0xfc, !PT ;  /* 0x0000000211027212 */ /* 0x000fe200078efcff */
[----:B------:R-:W-:Y:S06]  /*1ec0*/  BRA `(.L_x_127) ;  /* 0x0000000000107947 */ /* 0x000fec0003800000 */
.L_x_126:
[----:B------:R-:W-:-:S04]  /*1ed0*/  LOP3.LUT R2, R2, 0x80000000, RZ, 0xc0, !PT ;  /* 0x8000000002027812 */ /* 0x000fc800078ec0ff */
[----:B------:R-:W-:Y:S01]  /*1ee0*/  LOP3.LUT R2, R2, 0x7f800000, RZ, 0xfc, !PT ;  /* 0x7f80000002027812 */ /* 0x000fe200078efcff */
[----:B------:R-:W-:Y:S06]  /*1ef0*/  BRA `(.L_x_127) ;  /* 0x0000000000047947 */ /* 0x000fec0003800000 */
.L_x_125:
[----:B------:R-:W-:-:S07]  /*1f00*/  IMAD R2, R17, 0x800000, R2 ;  /* 0x0080000011027824 */ /* 0x000fce00078e0202 */
.L_x_127:
[----:B------:R-:W-:Y:S05]  /*1f10*/  BSYNC.RECONVERGENT B3 ;  /* 0x0000000000037941 */ /* 0x000fea0003800200 */
.L_x_124:
[----:B------:R-:W-:Y:S05]  /*1f20*/  BRA `(.L_x_128) ;  /* 0x0000000000207947 */ /* 0x000fea0003800000 */
.L_x_123:
[----:B------:R-:W-:-:S04]  /*1f30*/  LOP3.LUT R2, R15, 0x80000000, R2, 0x48, !PT ;  /* 0x800000000f027812 */ /* 0x000fc800078e4802 */
[----:B------:R-:W-:Y:S01]  /*1f40*/  LOP3.LUT R2, R2, 0x7f800000, RZ, 0xfc, !PT ;  /* 0x7f80000002027812 */ /* 0x000fe200078efcff */
[----:B------:R-:W-:Y:S06]  /*1f50*/  BRA `(.L_x_128) ;  /* 0x0000000000147947 */ /* 0x000fec0003800000 */
.L_x_122:
[----:B------:R-:W-:Y:S01]  /*1f60*/  LOP3.LUT R2, R15, 0x80000000, R2, 0x48, !PT ;  /* 0x800000000f027812 */ /* 0x000fe200078e4802 */
[----:B------:R-:W-:Y:S06]  /*1f70*/  BRA `(.L_x_128) ;  /* 0x00000000000c7947 */ /* 0x000fec0003800000 */
.L_x_121:
[----:B------:R-:W0:Y:S01]  /*1f80*/  MUFU.RSQ R2, -QNAN ;  /* 0xffc0000000027908 */ /* 0x000e220000001400 */
[----:B------:R-:W-:Y:S05]  /*1f90*/  BRA `(.L_x_128) ;  /* 0x0000000000047947 */ /* 0x000fea0003800000 */
.L_x_120:
[----:B------:R-:W-:-:S07]  /*1fa0*/  FADD.FTZ R2, R2, R3 ;  /* 0x0000000302027221 */ /* 0x000fce0000010000 */
.L_x_128:
[----:B------:R-:W-:Y:S05]  /*1fb0*/  BSYNC.RECONVERGENT B2 ;  /* 0x0000000000027941 */ /* 0x000fea0003800200 */
.L_x_118:
[----:B------:R-:W-:Y:S02]  /*1fc0*/  IMAD.MOV.U32 R14, RZ, RZ, R4 ;  /* 0x000000ffff0e7224 */ /* 0x000fe400078e0004 */
[----:B------:R-:W-:-:S04]  /*1fd0*/  IMAD.MOV.U32 R15, RZ, RZ, 0x0 ;  /* 0x00000000ff0f7424 */ /* 0x000fc800078e00ff */
[----:B0-----:R-:W-:Y:S05]  /*1fe0*/  RET.REL.NODEC R14 `(_Z6bChol2P6float2ii) ;  /* 0xffffffe00e047950 */ /* 0x001fea0003c3ffff */
.L_x_129:
        /* <DEDUP_REMOVED lines=9> */
.L_x_229:


//--------------------- .text._Z6bChol3P6float2ii --------------------------
	.section	.text._Z6bChol3P6float2ii,"ax",@progbits
	.align	128
        .global         _Z6bChol3P6float2ii
        .type           _Z6bChol3P6float2ii,@function
        .size           _Z6bChol3P6float2ii,(.L_x_230 - _Z6bChol3P6float2ii)
        .other          _Z6bChol3P6float2ii,@"STO_CUDA_ENTRY STV_DEFAULT"
_Z6bChol3P6float2ii:
.text._Z6bChol3P6float2ii:
[----:B------:R-:W-:Y:S01]  /*0000*/  LDC R1, c[0x0][0x37c] ;  /* 0x0000df00ff017b82 */ /* 0x000fe20000000800 */
[----:B------:R-:W0:Y:S01]  /*0010*/  LDCU UR13, c[0x0][0x360] ;  /* 0x00006c00ff0d77ac */ /* 0x000e220008000800 */
[----:B------:R-:W0:Y:S01]  /*0020*/  LDCU UR14, c[0x0][0x370] ;  /* 0x00006e00ff0e77ac */ /* 0x000e220008000800 */
[----:B------:R-:W1:Y:S01]  /*0030*/  LDCU.64 UR4, c[0x0][0x388] ;  /* 0x00007100ff0477ac */ /* 0x000e620008000a00 */
[----:B0-----:R-:W-:Y:S02]  /*0040*/  UIMAD UR6, UR13, UR14, URZ ;  /* 0x0000000e0d0672a4 */ /* 0x001fe4000f8e02ff */
[----:B-1----:R-:W-:-:S04]  /*0050*/  ULOP3.LUT UR4, URZ, UR4, URZ, 0x33, !UPT ;  /* 0x00000004ff047292 */ /* 0x002fc8000f8e33ff */
[----:B------:R-:W-:Y:S01]  /*0060*/  I2FP.F32.S32 R3, UR6 ;  /* 0x0000000600037c45 */ /* 0x000fe20008201400 */
[----:B------:R-:W-:-:S03]  /*0070*/  UIADD3 UR5, UPT, UPT, UR4, UR5, URZ ;  /* 0x0000000504057290 */ /* 0x000fc6000fffe0ff */
[----:B------:R-:W0:Y:S03]  /*0080*/  MUFU.RCP R2, R3 ;  /* 0x0000000300027308 */ /* 0x000e260000001000 */
[----:B------:R-:W-:-:S05]  /*0090*/  I2FP.F32.S32 R0, UR5 ;  /* 0x0000000500007c45 */ /* 0x000fca0008201400 */
        /* <DEDUP_REMOVED lines=8> */
[----:B------:R-:W-:Y:S05]  /*0120*/  CALL.REL.NOINC `($__internal_8_$__cuda_sm3x_div_rn_noftz_f32_slowpath) ;  /* 0x0000001000707944 */ /* 0x000fea0003c00000 */
.L_x_130:
[----:B------:R-:W0:Y:S01]  /*0130*/  F2I.CEIL.NTZ R2, R2 ;  /* 0x0000000200027305 */ /* 0x000e22000020b100 */
[----:B------:R-:W1:Y:S01]  /*0140*/  LDCU UR4, c[0x0][0x364] ;  /* 0x00006c80ff0477ac */ /* 0x000e620008000800 */
[----:B------:R-:W2:Y:S01]  /*0150*/  LDCU UR6, c[0x0][0x374] ;  /* 0x00006e80ff0677ac */ /* 0x000ea20008000800 */
[----:B0-----:R-:W-:-:S13]  /*0160*/  R2UR UR18, R2 ;  /* 0x00000000021272ca */ /* 0x001fda00000e0000 */
[----:B------:R-:W-:-:S06]  /*0170*/  UISETP.GE.AND UP0, UPT, UR18, 0x1, UPT ;  /* 0x000000011200788c */ /* 0x000fcc000bf06270 */
[----:B------:R-:W-:-:S13]  /*0180*/  PLOP3.LUT P0, PT, PT, PT, UP0, 0x80, 0x8 ;  /* 0x000000000008781c */ /* 0x000fda0003f0f008 */
[----:B-12---:R-:W-:Y:S05]  /*0190*/  @!P0 EXIT ;  /* 0x000000000000894d */ /* 0x006fea0003800000 */
[----:B------:R-:W-:Y:S01]  /*01a0*/  UIMAD UR12, UR4, UR6, URZ ;  /* 0x00000006040c72a4 */ /* 0x000fe2000f8e02ff */
[----:B------:R-:W0:Y:S01]  /*01b0*/  S2UR UR7, SR_CTAID.Y ;  /* 0x00000000000779c3 */ /* 0x000e220000002600 */
[----:B------:R-:W1:Y:S04]  /*01c0*/  S2R R4, SR_TID.X ;  /* 0x0000000000047919 */ /* 0x000e680000002100 */
[----:B------:R-:W-:Y:S01]  /*01d0*/  I2FP.F32.U32 R3, UR12 ;  /* 0x0000000c00037c45 */ /* 0x000fe20008201000 */
[----:B------:R-:W2:Y:S03]  /*01e0*/  S2R R5, SR_TID.Y ;  /* 0x0000000000057919 */ /* 0x000ea60000002200 */
[----:B------:R-:W3:Y:S08]  /*01f0*/  MUFU.RCP R2, R3 ;  /* 0x0000000300027308 */ /* 0x000ef00000001000 */
[----:B------:R-:W4:Y:S01]  /*0200*/  FCHK P0, R0, R3 ;  /* 0x0000000300007302 */ /* 0x000f220000000000 */
[----:B0-----:R-:W-:Y:S01]  /*0210*/  UIMAD UR4, UR4, UR7, URZ ;  /* 0x00000007040472a4 */ /* 0x001fe2000f8e02ff */
[----:B---3--:R-:W-:-:S04]  /*0220*/  FFMA R7, -R3, R2, 1 ;  /* 0x3f80000003077423 */ /* 0x008fc80000000102 */
[----:B------:R-:W-:-:S04]  /*0230*/  FFMA R7, R2, R7, R2 ;  /* 0x0000000702077223 */ /* 0x000fc80000000002 */
[----:B------:R-:W-:-:S04]  /*0240*/  FFMA R2, R0, R7, RZ ;  /* 0x0000000700027223 */ /* 0x000fc800000000ff */
[----:B------:R-:W-:-:S04]  /*0250*/  FFMA R6, -R3, R2, R0 ;  /* 0x0000000203067223 */ /* 0x000fc80000000100 */
[----:B------:R-:W-:Y:S01]  /*0260*/  FFMA R2, R7, R6, R2 ;  /* 0x0000000607027223 */ /* 0x000fe20000000002 */
[----:B-12-4-:R-:W-:Y:S06]  /*0270*/  @!P0 BRA `(.L_x_131) ;  /* 0x0000000000088947 */ /* 0x016fec0003800000 */
[----:B------:R-:W-:-:S07]  /*0280*/  MOV R6, 0x2a0 ;  /* 0x000002a000067802 */ /* 0x000fce0000000f00 */
[----:B------:R-:W-:Y:S05]  /*0290*/  CALL.REL.NOINC `($__internal_8_$__cuda_sm3x_div_rn_noftz_f32_slowpath) ;  /* 0x0000001000147944 */ /* 0x000fea0003c00000 */
.L_x_131:
[----:B------:R-:W0:Y:S01]  /*02a0*/  LDC R6, c[0x0][0x364] ;  /* 0x0000d900ff067b82 */ /* 0x000e220000000800 */
[----:B------:R-:W1:Y:S01]  /*02b0*/  LDCU.64 UR8, c[0x0][0x388] ;  /* 0x00007100ff0877ac */ /* 0x000e620008000a00 */
[----:B------:R-:W2:Y:S01]  /*02c0*/  F2I.CEIL.NTZ R2, R2 ;  /* 0x0000000200027305 */ /* 0x000ea2000020b100 */
[----:B------:R-:W-:Y:S02]  /*02d0*/  UIADD3 UR10, UPT, UPT, UR6, UR7, URZ ;  /* 0x00000007060a7290 */ /* 0x000fe4000fffe0ff */
[----:B------:R-:W-:Y:S02]  /*02e0*/  ULEA UR11, UR6, UR7, 0x1 ;  /* 0x00000007060b7291 */ /* 0x000fe4000f8e08ff */
[----:B------:R-:W-:Y:S01]  /*02f0*/  UIMAD UR6, UR6, 0x3, UR7 ;  /* 0x00000003060678a4 */ /* 0x000fe2000f8e0207 */
[----:B------:R-:W3:Y:S01]  /*0300*/  LDCU.64 UR16, c[0x0][0x358] ;  /* 0x00006b00ff1077ac */ /* 0x000ee20008000a00 */
[----:B--2---:R-:W-:Y:S02]  /*0310*/  R2UR UR19, R2 ;  /* 0x00000000021372ca */ /* 0x004fe400000e0000 */
[----:B-1----:R-:W-:Y:S01]  /*0320*/  IADD3 R0, PT, PT, R5, UR8, RZ ;  /* 0x0000000805007c10 */ /* 0x002fe2000fffe0ff */
[----:B------:R-:W-:-:S02]  /*0330*/  UIMAD UR7, UR8, UR9, UR8 ;  /* 0x00000009080772a4 */ /* 0x000fc4000f8e0208 */
[----:B------:R-:W-:Y:S02]  /*0340*/  MOV R7, UR9 ;  /* 0x0000000900077c02 */ /* 0x000fe40008000f00 */
[----:B------:R-:W-:Y:S01]  /*0350*/  IADD3 R4, PT, PT, R4, UR8, RZ ;  /* 0x0000000804047c10 */ /* 0x000fe2000fffe0ff */
[C-C-:B0-----:R-:W-:Y:S01]  /*0360*/  IMAD R30, R6.reuse, UR10, R5.reuse ;  /* 0x0000000a061e7c24 */ /* 0x141fe2000f8e0205 */
[----:B------:R-:W-:Y:S01]  /*0370*/  UIADD3 UR8, UPT, UPT, UR8, 0x1, URZ ;  /* 0x0000000108087890 */ /* 0x000fe2000fffe0ff */
[C-C-:B------:R-:W-:Y:S02]  /*0380*/  IMAD R28, R6.reuse, UR11, R5.reuse ;  /* 0x0000000b061c7c24 */ /* 0x140fe4000f8e0205 */
[C---:B------:R-:W-:Y:S02]  /*0390*/  IMAD R26, R6.reuse, UR6, R5 ;  /* 0x00000006061a7c24 */ /* 0x040fe4000f8e0205 */
[--C-:B------:R-:W-:Y:S01]  /*03a0*/  IMAD R2, R6, UR10, R0.reuse ;  /* 0x0000000a06027c24 */ /* 0x100fe2000f8e0200 */
[----:B------:R-:W-:Y:S01]  /*03b0*/  IADD3 R28, PT, PT, R28, UR7, RZ ;  /* 0x000000071c1c7c10 */ /* 0x000fe2000fffe0ff */
[--C-:B------:R-:W-:Y:S01]  /*03c0*/  IMAD R3, R6, UR11, R0.reuse ;  /* 0x0000000b06037c24 */ /* 0x100fe2000f8e0200 */
[----:B------:R-:W-:Y:S01]  /*03d0*/  IADD3 R26, PT, PT, R26, UR7, RZ ;  /* 0x000000071a1a7c10 */ /* 0x000fe2000fffe0ff */
[----:B------:R-:W-:-:S02]  /*03e0*/  IMAD R5, R6, UR6, R0 ;  /* 0x0000000606057c24 */ /* 0x000fc4000f8e0200 */
[----:B------:R-:W-:Y:S01]  /*03f0*/  VIADD R0, R0, UR4 ;  /* 0x0000000400007c36 */ /* 0x000fe20008000000 */
[----:B------:R-:W-:Y:S01]  /*0400*/  UMOV UR4, URZ ;  /* 0x000000ff00047c82 */ /* 0x000fe20008000000 */
[--C-:B------:R-:W-:Y:S02]  /*0410*/  IMAD R29, R2, UR9, R7.reuse ;  /* 0x00000009021d7c24 */ /* 0x100fe4000f8e0207 */
[--C-:B------:R-:W-:Y:S02]  /*0420*/  IMAD R3, R3, UR9, R7.reuse ;  /* 0x0000000903037c24 */ /* 0x100fe4000f8e0207 */
[--C-:B------:R-:W-:Y:S01]  /*0430*/  IMAD R5, R5, UR9, R7.reuse ;  /* 0x0000000905057c24 */ /* 0x100fe2000f8e0207 */
[----:B------:R-:W-:Y:S01]  /*0440*/  IADD3 R29, PT, PT, R4, R29, RZ ;  /* 0x0000001d041d7210 */ /* 0x000fe20007ffe0ff */
[----:B------:R-:W-:Y:S02]  /*0450*/  IMAD R7, R0, UR9, R7 ;  /* 0x0000000900077c24 */ /* 0x000fe4000f8e0207 */
[C---:B------:R-:W-:Y:S01]  /*0460*/  IMAD.IADD R27, R4.reuse, 0x1, R3 ;  /* 0x00000001041b7824 */ /* 0x040fe200078e0203 */
[----:B------:R-:W-:Y:S01]  /*0470*/  IADD3 R23, PT, PT, R4, R5, RZ ;  /* 0x0000000504177210 */ /* 0x000fe20007ffe0ff */
[----:B------:R-:W-:Y:S01]  /*0480*/  VIADD R30, R30, UR7 ;  /* 0x000000071e1e7c36 */ /* 0x000fe20008000000 */
[----:B---3--:R-:W-:-:S07]  /*0490*/  IADD3 R22, PT, PT, R4, R7, RZ ;  /* 0x0000000704167210 */ /* 0x008fce0007ffe0ff */
.L_x_140:
[----:B------:R-:W-:-:S09]  /*04a0*/  UISETP.GE.AND UP0, UPT, UR19, 0x1, UPT ;  /* 0x000000011300788c */ /* 0x000fd2000bf06270 */
[----:B012---:R-:W-:Y:S05]  /*04b0*/  BRA.U !UP0, `(.L_x_132) ;  /* 0x0000000d087c7547 */ /* 0x007fea000b800000 */
[----:B------:R-:W0:Y:S01]  /*04c0*/  S2R R0, SR_TID.X ;  /* 0x0000000000007919 */ /* 0x000e220000002100 */
[----:B------:R-:W-:Y:S01]  /*04d0*/  UIMAD UR6, UR13, UR14, URZ ;  /* 0x0000000e0d0672a4 */ /* 0x000fe2000f8e02ff */
[----:B------:R-:W1:Y:S01]  /*04e0*/  LDC.64 R32, c[0x0][0x380] ;  /* 0x0000e000ff207b82 */ /* 0x000e620000000a00 */
[----:B------:R-:W2:Y:S01]  /*04f0*/  LDCU.64 UR10, c[0x0][0x388] ;  /* 0x00007100ff0a77ac */ /* 0x000ea20008000a00 */
[----:B------:R-:W0:Y:S03]  /*0500*/  S2R R3, SR_CTAID.X ;  /* 0x0000000000037919 */ /* 0x000e260000002500 */
[----:B------:R-:W-:Y:S01]  /*0510*/  IMAD.U32 R5, RZ, RZ, UR6 ;  /* 0x00000006ff057e24 */ /* 0x000fe2000f8e00ff */
[----:B------:R-:W-:-:S04]  /*0520*/  UISETP.GE.U32.AND UP0, UPT, UR19, 0x4, UPT ;  /* 0x000000041300788c */ /* 0x000fc8000bf06070 */
[----:B------:R-:W3:Y:S01]  /*0530*/  S2UR UR6, SR_CTAID.X ;  /* 0x00000000000679c3 */ /* 0x000ee20000002500 */
[----:B0-----:R-:W-:Y:S01]  /*0540*/  IMAD R0, R3, UR13, R0 ;  /* 0x0000000d03007c24 */ /* 0x001fe2000f8e0200 */
[----:B--2---:R-:W-:-:S03]  /*0550*/  MOV R3, UR10 ;  /* 0x0000000a00037c02 */ /* 0x004fc60008000f00 */
[----:B------:R-:W-:-:S05]  /*0560*/  IMAD R0, R5, UR4, R0 ;  /* 0x0000000405007c24 */ /* 0x000fca000f8e0200 */
[----:B------:R-:W-:-:S05]  /*0570*/  IADD3 R2, PT, PT, R0, UR8, RZ ;  /* 0x0000000800027c10 */ /* 0x000fca000fffe0ff */
[----:B------:R-:W-:-:S04]  /*0580*/  IMAD R3, R3, UR11, R2 ;  /* 0x0000000b03037c24 */ /* 0x000fc8000f8e0202 */
[----:B-1----:R-:W-:-:S04]  /*0590*/  IMAD.WIDE R32, R3, 0x8, R32 ;  /* 0x0000000803207825 */ /* 0x002fc800078e0220 */
[----:B------:R-:W-:Y:S01]  /*05a0*/  HFMA2 R3, -RZ, RZ, 0, 0 ;  /* 0x00000000ff037431 */ /* 0x000fe200000001ff */
[----:B---3--:R-:W-:Y:S06]  /*05b0*/  BRA.U !UP0, `(.L_x_133) ;  /* 0x0000000508f87547 */ /* 0x008fec000b800000 */
[----:B------:R-:W0:Y:S01]  /*05c0*/  S2R R8, SR_CTAID.Y ;  /* 0x0000000000087919 */ /* 0x000e220000002600 */
[----:B------:R-:W1:Y:S01]  /*05d0*/  LDCU UR15, c[0x0][0x364] ;  /* 0x00006c80ff0f77ac */ /* 0x000e620008000800 */
[----:B------:R-:W0:Y:S01]  /*05e0*/  LDC R5, c[0x0][0x374] ;  /* 0x0000dd00ff057b82 */ /* 0x000e220000000800 */
[----:B------:R-:W-:Y:S01]  /*05f0*/  ISETP.GT.AND P0, PT, R0, UR5, PT ;  /* 0x0000000500007c0c */ /* 0x000fe2000bf04270 */
[----:B------:R-:W1:Y:S01]  /*0600*/  S2R R6, SR_TID.Y ;  /* 0x0000000000067919 */ /* 0x000e620000002200 */
[----:B------:R-:W-:Y:S01]  /*0610*/  UIMAD UR10, UR10, UR11, UR10 ;  /* 0x0000000b0a0a72a4 */ /* 0x000fe2000f8e020a */
[----:B------:R-:W-:Y:S01]  /*0620*/  MOV R9, R26 ;  /* 0x0000001a00097202 */ /* 0x000fe20000000f00 */
[----:B------:R-:W-:Y:S01]  /*0630*/  UIMAD UR6, UR14, UR4, UR6 ;  /* 0x000000040e0672a4 */ /* 0x000fe2000f8e0206 */
[----:B------:R-:W-:Y:S01]  /*0640*/  IMAD.MOV.U32 R14, RZ, RZ, R30 ;  /* 0x000000ffff0e7224 */ /* 0x000fe200078e001e */
[----:B------:R-:W-:Y:S01]  /*0650*/  ULOP3.LUT UR9, UR19, 0x7ffffffc, URZ, 0xc0, !UPT ;  /* 0x7ffffffc13097892 */ /* 0x000fe2000f8ec0ff */
[----:B------:R-:W2:Y:S01]  /*0660*/  LDC R16, c[0x0][0x360] ;  /* 0x0000d800ff107b82 */ /* 0x000ea20000000800 */
[----:B------:R-:W-:-:S02]  /*0670*/  UIMAD UR7, UR12, UR11, URZ ;  /* 0x0000000b0c0772a4 */ /* 0x000fc4000f8e02ff */
[----:B------:R-:W-:Y:S01]  /*0680*/  UIADD3 UR11, UPT, UPT, -UR9, URZ, URZ ;  /* 0x000000ff090b7290 */ /* 0x000fe2000fffe1ff */
[C-C-:B0-----:R-:W-:Y:S02]  /*0690*/  IMAD R3, R5.reuse, 0x2, R8.reuse ;  /* 0x0000000205037824 */ /* 0x141fe400078e0208 */
[----:B------:R-:W-:Y:S01]  /*06a0*/  IMAD R4, R5, 0x3, R8 ;  /* 0x0000000305047824 */ /* 0x000fe200078e0208 */
[C---:B------:R-:W-:Y:S01]  /*06b0*/  IADD3 R5, PT, PT, R8.reuse, R5, RZ ;  /* 0x0000000508057210 */ /* 0x040fe20007ffe0ff */
[--C-:B-1----:R-:W-:Y:S01]  /*06c0*/  IMAD R13, R8, UR15, R6.reuse ;  /* 0x0000000f080d7c24 */ /* 0x102fe2000f8e0206 */
[----:B------:R-:W-:Y:S01]  /*06d0*/  MOV R8, R28 ;  /* 0x0000001c00087202 */ /* 0x000fe20000000f00 */
[--C-:B------:R-:W-:Y:S01]  /*06e0*/  IMAD R11, R3, UR15, R6.reuse ;  /* 0x0000000f030b7c24 */ /* 0x100fe2000f8e0206 */
[----:B------:R-:W-:Y:S01]  /*06f0*/  VIMNMX R3, PT, PT, R0, UR5, PT ;  /* 0x0000000500037c48 */ /* 0x000fe2000bfe0100 */
[--C-:B------:R-:W-:Y:S01]  /*0700*/  IMAD R15, R5, UR15, R6.reuse ;  /* 0x0000000f050f7c24 */ /* 0x100fe2000f8e0206 */
[C---:B------:R-:W-:Y:S01]  /*0710*/  IADD3 R10, PT, PT, R13.reuse, UR10, RZ ;  /* 0x0000000a0d0a7c10 */ /* 0x040fe2000fffe0ff */
[----:B------:R-:W-:Y:S01]  /*0720*/  IMAD R12, R4, UR15, R6 ;  /* 0x0000000f040c7c24 */ /* 0x000fe2000f8e0206 */
[----:B------:R-:W-:Y:S01]  /*0730*/  IADD3 R13, PT, PT, R13, 0x1, RZ ;  /* 0x000000010d0d7810 */ /* 0x000fe20007ffe0ff */
[C---:B--2---:R-:W-:Y:S01]  /*0740*/  IMAD R6, R16.reuse, UR6, R29 ;  /* 0x0000000610067c24 */ /* 0x044fe2000f8e021d */
[----:B------:R-:W-:Y:S01]  /*0750*/  IADD3 R11, PT, PT, R11, 0x1, RZ ;  /* 0x000000010b0b7810 */ /* 0x000fe20007ffe0ff */
[C---:B------:R-:W-:Y:S01]  /*0760*/  IMAD R5, R16.reuse, UR6, R27 ;  /* 0x0000000610057c24 */ /* 0x040fe2000f8e021b */
[----:B------:R-:W-:Y:S01]  /*0770*/  IADD3 R15, PT, PT, R15, 0x1, RZ ;  /* 0x000000010f0f7810 */ /* 0x000fe20007ffe0ff */
[----:B------:R-:W-:-:S02]  /*0780*/  IMAD R4, R16, UR6, R23 ;  /* 0x0000000610047c24 */ /* 0x000fc4000f8e0217 */
[----:B------:R-:W-:Y:S02]  /*0790*/  IMAD R7, R16, UR6, R22 ;  /* 0x0000000610077c24 */ /* 0x000fe4000f8e0216 */
[----:B------:R-:W-:-:S07]  /*07a0*/  VIADD R12, R12, 0x1 ;  /* 0x000000010c0c7836 */ /* 0x000fce0000000000 */
.L_x_134:
[----:B------:R-:W-:-:S04]  /*07b0*/  IADD3 R16, PT, PT, R13, -0x1, RZ ;  /* 0xffffffff0d107810 */ /* 0x000fc80007ffe0ff */
[----:B------:R-:W-:-:S13]  /*07c0*/  ISETP.GT.OR P2, PT, R16, R3, P0 ;  /* 0x000000031000720c */ /* 0x000fda0000744670 */
[----:B------:R-:W0:Y:S01]  /*07d0*/  @!P2 LDC.64 R36, c[0x0][0x380] ;  /* 0x0000e000ff24ab82 */ /* 0x000e220000000a00 */
[----:B------:R-:W-:Y:S01]  /*07e0*/  @!P2 IADD3 R19, PT, PT, R10, 0x1, RZ ;  /* 0x000000010a13a810 */ /* 0x000fe20007ffe0ff */
[----:B------:R-:W-:Y:S01]  /*07f0*/  @!P2 VIADD R21, R7, 0x1 ;  /* 0x000000010715a836 */ /* 0x000fe20000000000 */
[----:B------:R-:W2:Y:S03]  /*0800*/  @!P2 LDG.E.64 R16, desc[UR16][R32.64] ;  /* 0x000000102010a981 */ /* 0x000ea6000c1e1b00 */
[----:B0-----:R-:W-:-:S06]  /*0810*/  @!P2 IMAD.WIDE R18, R19, 0x8, R36 ;  /* 0x000000081312a825 */ /* 0x001fcc00078e0224 */
[----:B------:R-:W2:Y:S01]  /*0820*/  @!P2 LDG.E.64 R18, desc[UR16][R18.64] ;  /* 0x000000101212a981 */ /* 0x000ea2000c1e1b00 */
[----:B------:R-:W-:-:S05]  /*0830*/  @!P2 IMAD.WIDE R36, R21, 0x8, R36 ;  /* 0x000000081524a825 */ /* 0x000fca00078e0224 */
[----:B------:R-:W3:Y:S01]  /*0840*/  @!P2 LDG.E.64 R20, desc[UR16][R36.64] ;  /* 0x000000102414a981 */ /* 0x000ee2000c1e1b00 */
[----:B------:R-:W-:-:S04]  /*0850*/  IADD3 R24, PT, PT, R15, -0x1, RZ ;  /* 0xffffffff0f187810 */ /* 0x000fc80007ffe0ff */
[----:B------:R-:W-:-:S13]  /*0860*/  ISETP.GT.OR P1, PT, R24, R3, P0 ;  /* 0x000000031800720c */ /* 0x000fda0000724670 */
[----:B------:R-:W0:Y:S01]  /*0870*/  @!P1 LDC.64 R34, c[0x0][0x380] ;  /* 0x0000e000ff229b82 */ /* 0x000e220000000a00 */
[CC--:B--2---:R-:W-:Y:S01]  /*0880*/  @!P2 FMUL R25, R19.reuse, R17.reuse ;  /* 0x000000111319a220 */ /* 0x0c4fe20000400000 */
[-C--:B------:R-:W-:Y:S01]  /*0890*/  @!P2 FMUL R24, R19, R16.reuse ;  /* 0x000000101318a220 */ /* 0x080fe20000400000 */
[----:B------:R-:W-:Y:S02]  /*08a0*/  @!P1 IADD3 R19, PT, PT, R14, 0x1, RZ ;  /* 0x000000010e139810 */ /* 0x000fe40007ffe0ff */
[C---:B------:R-:W-:Y:S01]  /*08b0*/  @!P2 FFMA R25, R18.reuse, R16, R25 ;  /* 0x000000101219a223 */ /* 0x040fe20000000019 */
[----:B------:R-:W-:Y:S02]  /*08c0*/  @!P2 FFMA R16, R18, R17, -R24 ;  /* 0x000000111210a223 */ /* 0x000fe40000000818 */
[----:B0-----:R-:W-:-:S04]  /*08d0*/  @!P1 IMAD.WIDE R18, R19, 0x8, R34 ;  /* 0x0000000813129825 */ /* 0x001fc800078e0222 */
[----:B---3--:R-:W-:Y:S01]  /*08e0*/  @!P2 FADD R24, R20, -R25 ;  /* 0x800000191418a221 */ /* 0x008fe20000000000 */
[----:B------:R-:W-:Y:S01]  /*08f0*/  @!P2 FADD R25, R21, -R16 ;  /* 0x800000101519a221 */ /* 0x000fe20000000000 */
[----:B------:R-:W-:-:S04]  /*0900*/  @!P1 IADD3 R21, PT, PT, R6, 0x1, RZ ;  /* 0x0000000106159810 */ /* 0x000fc80007ffe0ff */
[----:B------:R0:W-:Y:S04]  /*0910*/  @!P2 STG.E.64 desc[UR16][R36.64], R24 ;  /* 0x000000182400a986 */ /* 0x0001e8000c101b10 */
[----:B------:R-:W2:Y:S04]  /*0920*/  @!P1 LDG.E.64 R16, desc[UR16][R32.64] ;  /* 0x0000001020109981 */ /* 0x000ea8000c1e1b00 */
[----:B------:R-:W2:Y:S01]  /*0930*/  @!P1 LDG.E.64 R18, desc[UR16][R18.64] ;  /* 0x0000001012129981 */ /* 0x000ea2000c1e1b00 */
[----:B0-----:R-:W-:-:S05]  /*0940*/  @!P1 IMAD.WIDE R36, R21, 0x8, R34 ;  /* 0x0000000815249825 */ /* 0x001fca00078e0222 */
[----:B------:R-:W3:Y:S01]  /*0950*/  @!P1 LDG.E.64 R20, desc[UR16][R36.64] ;  /* 0x0000001024149981 */ /* 0x000ee2000c1e1b00 */
[----:B------:R-:W-:-:S05]  /*0960*/  VIADD R34, R11, 0xffffffff ;  /* 0xffffffff0b227836 */ /* 0x000fca0000000000 */
        /* <DEDUP_REMOVED lines=16> */
[----:B------:R-:W-:-:S04]  /*0a70*/  IADD3 R34, PT, PT, R12, -0x1, RZ ;  /* 0xffffffff0c227810 */ /* 0x000fc80007ffe0ff */
[----:B------:R-:W-:-:S13]  /*0a80*/  ISETP.GT.OR P1, PT, R34, R3, P0 ;  /* 0x000000032200720c */ /* 0x000fda0000724670 */
[----:B------:R-:W0:Y:S01]  /*0a90*/  @!P1 LDC.64 R34, c[0x0][0x380] ;  /* 0x0000e000ff229b82 */ /* 0x000e220000000a00 */
[CC--:B--2---:R-:W-:Y:S01]  /*0aa0*/  @!P2 FMUL R31, R19.reuse, R17.reuse ;  /* 0x00000011131fa220 */ /* 0x0c4fe20000400000 */
[-C--:B------:R-:W-:Y:S01]  /*0ab0*/  @!P2 FMUL R24, R19, R16.reuse ;  /* 0x000000101318a220 */ /* 0x080fe20000400000 */
[----:B------:R-:W-:Y:S02]  /*0ac0*/  @!P1 VIADD R19, R9, 0x1 ;  /* 0x0000000109139836 */ /* 0x000fe40000000000 */
[C---:B------:R-:W-:Y:S01]  /*0ad0*/  @!P2 FFMA R31, R18.reuse, R16, R31 ;  /* 0x00000010121fa223 */ /* 0x040fe2000000001f */
[----:B------:R-:W-:Y:S01]  /*0ae0*/  @!P2 FFMA R16, R18, R17, -R24 ;  /* 0x000000111210a223 */ /* 0x000fe20000000818 */
[----:B0-----:R-:W-:-:S04]  /*0af0*/  @!P1 IMAD.WIDE R18, R19, 0x8, R34 ;  /* 0x0000000813129825 */ /* 0x001fc800078e0222 */
[----:B---3--:R-:W-:Y:S01]  /*0b00*/  @!P2 FADD R24, R20, -R31 ;  /* 0x8000001f1418a221 */ /* 0x008fe20000000000 */
[----:B------:R-:W-:Y:S01]  /*0b10*/  @!P2 FADD R25, R21, -R16 ;  /* 0x800000101519a221 */ /* 0x000fe20000000000 */
[----:B------:R-:W-:-:S04]  /*0b20*/  @!P1 IADD3 R21, PT, PT, R4, 0x1, RZ ;  /* 0x0000000104159810 */ /* 0x000fc80007ffe0ff */
[----:B------:R0:W-:Y:S04]  /*0b30*/  @!P2 STG.E.64 desc[UR16][R36.64], R24 ;  /* 0x000000182400a986 */ /* 0x0001e8000c101b10 */
[----:B------:R-:W2:Y:S04]  /*0b40*/  @!P1 LDG.E.64 R16, desc[UR16][R32.64] ;  /* 0x0000001020109981 */ /* 0x000ea8000c1e1b00 */
[----:B------:R-:W2:Y:S01]  /*0b50*/  @!P1 LDG.E.64 R18, desc[UR16][R18.64] ;  /* 0x0000001012129981 */ /* 0x000ea2000c1e1b00 */
[----:B------:R-:W-:-:S05]  /*0b60*/  @!P1 IMAD.WIDE R34, R21, 0x8, R34 ;  /* 0x0000000815229825 */ /* 0x000fca00078e0222 */
[----:B------:R-:W3:Y:S01]  /*0b70*/  @!P1 LDG.E.64 R20, desc[UR16][R34.64] ;  /* 0x0000001022149981 */ /* 0x000ee2000c1e1b00 */
[----:B------:R-:W-:-:S04]  /*0b80*/  UIADD3 UR11, UPT, UPT, UR11, 0x4, URZ ;  /* 0x000000040b0b7890 */ /* 0x000fc8000fffe0ff */
[----:B------:R-:W-:Y:S01]  /*0b90*/  UISETP.NE.AND UP0, UPT, UR11, URZ, UPT ;  /* 0x000000ff0b00728c */ /* 0x000fe2000bf05270 */
[----:B0-----:R-:W-:-:S04]  /*0ba0*/  MOV R25, UR12 ;  /* 0x0000000c00197c02 */ /* 0x001fc80008000f00 */
[----:B------:R-:W-:Y:S01]  /*0bb0*/  LEA R8, R25, R8, 0x2 ;  /* 0x0000000819087211 */ /* 0x000fe200078e10ff */
[C---:B--2---:R-:W-:Y:S01]  /*0bc0*/  @!P1 FMUL R31, R19.reuse, R17 ;  /* 0x00000011131f9220 */ /* 0x044fe20000400000 */
[----:B------:R-:W-:-:S03]  /*0bd0*/  @!P1 FMUL R24, R19, R16 ;  /* 0x0000001013189220 */ /* 0x000fc60000400000 */
[C---:B------:R-:W-:Y:S01]  /*0be0*/  @!P1 FFMA R31, R18.reuse, R16, R31 ;  /* 0x00000010121f9223 */ /* 0x040fe2000000001f */
[----:B------:R-:W-:-:S03]  /*0bf0*/  @!P1 FFMA R16, R18, R17, -R24 ;  /* 0x0000001112109223 */ /* 0x000fc60000000818 */
[----:B---3--:R-:W-:Y:S01]  /*0c00*/  @!P1 FADD R20, R20, -R31 ;  /* 0x8000001f14149221 */ /* 0x008fe20000000000 */
[----:B------:R-:W-:-:S05]  /*0c10*/  @!P1 FADD R21, R21, -R16 ;  /* 0x8000001015159221 */ /* 0x000fca0000000000 */
[----:B------:R0:W-:Y:S01]  /*0c20*/  @!P1 STG.E.64 desc[UR16][R34.64], R20 ;  /* 0x0000001422009986 */ /* 0x0001e2000c101b10 */
[----:B------:R-:W-:Y:S01]  /*0c30*/  MOV R16, UR12 ;  /* 0x0000000c00107c02 */ /* 0x000fe20008000f00 */
[----:B------:R-:W-:Y:S01]  /*0c40*/  IMAD.U32 R19, RZ, RZ, UR12 ;  /* 0x0000000cff137e24 */ /* 0x000fe2000f8e00ff */
[----:B------:R-:W-:Y:S02]  /*0c50*/  MOV R17, UR12 ;  /* 0x0000000c00117c02 */ /* 0x000fe40008000f00 */
[----:B------:R-:W-:Y:S01]  /*0c60*/  LEA R11, R16, R11, 0x2 ;  /* 0x0000000b100b7211 */ /* 0x000fe200078e10ff */
[----:B------:R-:W-:Y:S01]  /*0c70*/  IMAD R12, R19, 0x4, R12 ;  /* 0x00000004130c7824 */ /* 0x000fe200078e020c */
[----:B------:R-:W-:Y:S01]  /*0c80*/  MOV R18, UR12 ;  /* 0x0000000c00127c02 */ /* 0x000fe20008000f00 */
[----:B------:R-:W-:Y:S01]  /*0c90*/  IMAD.U32 R16, RZ, RZ, UR7 ;  /* 0x00000007ff107e24 */ /* 0x000fe2000f8e00ff */
[----:B------:R-:W-:Y:S02]  /*0ca0*/  MOV R19, UR7 ;  /* 0x0000000700137c02 */ /* 0x000fe40008000f00 */
[C---:B------:R-:W-:Y:S01]  /*0cb0*/  LEA R15, R17.reuse, R15, 0x2 ;  /* 0x0000000f110f7211 */ /* 0x040fe200078e10ff */
[----:B------:R-:W-:Y:S01]  /*0cc0*/  IMAD R5, R16, 0x4, R5 ;  /* 0x0000000410057824 */ /* 0x000fe200078e0205 */
[----:B------:R-:W-:Y:S01]  /*0cd0*/  LEA R13, R18, R13, 0x2 ;  /* 0x0000000d120d7211 */ /* 0x000fe200078e10ff */
[----:B------:R-:W-:Y:S01]  /*0ce0*/  IMAD.U32 R18, RZ, RZ, UR7 ;  /* 0x00000007ff127e24 */ /* 0x000fe2000f8e00ff */
[----:B------:R-:W-:-:S02]  /*0cf0*/  LEA R14, R17, R14, 0x2 ;  /* 0x0000000e110e7211 */ /* 0x000fc400078e10ff */
[----:B------:R-:W-:Y:S02]  /*0d00*/  LEA R6, R19, R6, 0x2 ;  /* 0x0000000613067211 */ /* 0x000fe400078e10ff */
[----:B------:R-:W-:Y:S02]  /*0d10*/  MOV R16, UR12 ;  /* 0x0000000c00107c02 */ /* 0x000fe40008000f00 */
[----:B------:R-:W-:Y:S02]  /*0d20*/  MOV R17, UR7 ;  /* 0x0000000700117c02 */ /* 0x000fe40008000f00 */
[----:B------:R-:W-:Y:S01]  /*0d30*/  MOV R19, UR12 ;  /* 0x0000000c00137c02 */ /* 0x000fe20008000f00 */
[----:B------:R-:W-:Y:S01]  /*0d40*/  IMAD R7, R18, 0x4, R7 ;  /* 0x0000000412077824 */ /* 0x000fe200078e0207 */
[----:B------:R-:W-:Y:S02]  /*0d50*/  LEA R9, R16, R9, 0x2 ;  /* 0x0000000910097211 */ /* 0x000fe400078e10ff */
[----:B------:R-:W-:-:S02]  /*0d60*/  LEA R4, R17, R4, 0x2 ;  /* 0x0000000411047211 */ /* 0x000fc400078e10ff */
[----:B------:R-:W-:Y:S01]  /*0d70*/  LEA R10, R19, R10, 0x2 ;  /* 0x0000000a130a7211 */ /* 0x000fe200078e10ff */
[----:B0-----:R-:W-:Y:S06]  /*0d80*/  BRA.U UP0, `(.L_x_134) ;  /* 0xfffffff900887547 */ /* 0x001fec000b83ffff */
[----:B------:R-:W-:-:S07]  /*0d90*/  MOV R3, UR9 ;  /* 0x0000000900037c02 */ /* 0x000fce0008000f00 */
.L_x_133:
[----:B------:R-:W-:-:S09]  /*0da0*/  ULOP3.LUT UP0, UR9, UR19, 0x3, URZ, 0xc0, !UPT ;  /* 0x0000000313097892 */ /* 0x000fd2000f80c0ff */
[----:B------:R-:W-:Y:S05]  /*0db0*/  BRA.U !UP0, `(.L_x_132) ;  /* 0x00000005083c7547 */ /* 0x000fea000b800000 */
[----:B------:R-:W0:Y:S01]  /*0dc0*/  S2R R4, SR_CTAID.Y ;  /* 0x0000000000047919 */ /* 0x000e220000002600 */
[----:B------:R-:W0:Y:S01]  /*0dd0*/  LDCU UR6, c[0x0][0x364] ;  /* 0x00006c80ff0677ac */ /* 0x000e220008000800 */
[C---:B------:R-:W-:Y:S01]  /*0de0*/  ISETP.GT.AND P0, PT, R0.reuse, UR5, PT ;  /* 0x0000000500007c0c */ /* 0x040fe2000bf04270 */
[----:B------:R-:W-:Y:S01]  /*0df0*/  BSSY.RECONVERGENT B0, `(.L_x_135) ;  /* 0x0000019000007945 */ /* 0x000fe20003800200 */
[----:B------:R-:W0:Y:S01]  /*0e00*/  S2R R5, SR_TID.Y ;  /* 0x0000000000057919 */ /* 0x000e220000002200 */
[----:B------:R-:W-:Y:S01]  /*0e10*/  VIMNMX R0, PT, PT, R0, UR5, PT ;  /* 0x0000000500007c48 */ /* 0x000fe2000bfe0100 */
[----:B0-----:R-:W-:-:S04]  /*0e20*/  IMAD R4, R4, UR6, R5 ;  /* 0x0000000604047c24 */ /* 0x001fc8000f8e0205 */
[----:B------:R-:W-:-:S05]  /*0e30*/  IMAD R13, R3, UR12, R4 ;  /* 0x0000000c030d7c24 */ /* 0x000fca000f8e0204 */
[----:B------:R-:W-:-:S13]  /*0e40*/  ISETP.LT.OR P1, PT, R0, R13, P0 ;  /* 0x0000000d0000720c */ /* 0x000fda0000721670 */
[----:B------:R-:W-:Y:S05]  /*0e50*/  @P1 BRA `(.L_x_136) ;  /* 0x0000000000481947 */ /* 0x000fea0003800000 */
[----:B------:R-:W0:Y:S01]  /*0e60*/  LDCU.64 UR6, c[0x0][0x388] ;  /* 0x00007100ff0677ac */ /* 0x000e220008000a00 */
[----:B------:R-:W1:Y:S01]  /*0e70*/  LDC.64 R8, c[0x0][0x380] ;  /* 0x0000e000ff087b82 */ /* 0x000e620000000a00 */
[----:B------:R-:W-:Y:S01]  /*0e80*/  IADD3 R3, PT, PT, R13, UR8, RZ ;  /* 0x000000080d037c10 */ /* 0x000fe2000fffe0ff */
[----:B------:R-:W2:Y:S01]  /*0e90*/  LDG.E.64 R4, desc[UR16][R32.64] ;  /* 0x0000001020047981 */ /* 0x000ea2000c1e1b00 */
[----:B0-----:R-:W-:-:S06]  /*0ea0*/  UIMAD UR6, UR6, UR7, UR8 ;  /* 0x00000007060672a4 */ /* 0x001fcc000f8e0208 */
[----:B------:R-:W-:-:S05]  /*0eb0*/  IADD3 R7, PT, PT, R13, UR6, RZ ;  /* 0x000000060d077c10 */ /* 0x000fca000fffe0ff */
[----:B-1----:R-:W-:-:S04]  /*0ec0*/  IMAD.WIDE R6, R7, 0x8, R8 ;  /* 0x0000000807067825 */ /* 0x002fc800078e0208 */
[----:B------:R-:W-:Y:S02]  /*0ed0*/  IMAD R3, R3, UR7, R2 ;  /* 0x0000000703037c24 */ /* 0x000fe4000f8e0202 */
[----:B------:R-:W2:Y:S02]  /*0ee0*/  LDG.E.64 R6, desc[UR16][R6.64] ;  /* 0x0000001006067981 */ /* 0x000ea4000c1e1b00 */
[----:B------:R-:W-:-:S05]  /*0ef0*/  IMAD.WIDE R8, R3, 0x8, R8 ;  /* 0x0000000803087825 */ /* 0x000fca00078e0208 */
[----:B------:R-:W3:Y:S01]  /*0f00*/  LDG.E.64 R10, desc[UR16][R8.64] ;  /* 0x00000010080a7981 */ /* 0x000ee2000c1e1b00 */
[C---:B--2---:R-:W-:Y:S01]  /*0f10*/  FMUL R3, R7.reuse, R5 ;  /* 0x0000000507037220 */ /* 0x044fe20000400000 */
[----:B------:R-:W-:-:S03]  /*0f20*/  FMUL R12, R7, R4 ;  /* 0x00000004070c7220 */ /* 0x000fc60000400000 */
[C---:B------:R-:W-:Y:S01]  /*0f30*/  FFMA R3, R6.reuse, R4, R3 ;  /* 0x0000000406037223 */ /* 0x040fe20000000003 */
[----:B------:R-:W-:-:S03]  /*0f40*/  FFMA R12, R6, R5, -R12 ;  /* 0x00000005060c7223 */ /* 0x000fc6000000080c */
[----:B---3--:R-:W-:Y:S01]  /*0f50*/  FADD R10, R10, -R3 ;  /* 0x800000030a0a7221 */ /* 0x008fe20000000000 */
[----:B------:R-:W-:-:S05]  /*0f60*/  FADD R11, R11, -R12 ;  /* 0x8000000c0b0b7221 */ /* 0x000fca0000000000 */
[----:B------:R0:W-:Y:S02]  /*0f70*/  STG.E.64 desc[UR16][R8.64], R10 ;  /* 0x0000000a08007986 */ /* 0x0001e4000c101b10 */
.L_x_136:
[----:B------:R-:W-:Y:S05]  /*0f80*/  BSYNC.RECONVERGENT B0 ;  /* 0x0000000000007941 */ /* 0x000fea0003800200 */
.L_x_135:
[----:B------:R-:W-:-:S09]  /*0f90*/  UISETP.NE.AND UP0, UPT, UR9, 0x1, UPT ;  /* 0x000000010900788c */ /* 0x000fd2000bf05270 */
[----:B------:R-:W-:Y:S05]  /*0fa0*/  BRA.U !UP0, `(.L_x_132) ;  /* 0x0000000108c07547 */ /* 0x000fea000b800000 */
[----:B------:R-:W-:Y:S01]  /*0fb0*/  VIADD R13, R13, UR12 ;  /* 0x0000000c0d0d7c36 */ /* 0x000fe20008000000 */
[----:B------:R-:W-:Y:S04]  /*0fc0*/  BSSY.RECONVERGENT B0, `(.L_x_137) ;  /* 0x0000015000007945 */ /* 0x000fe80003800200 */
[----:B------:R-:W-:-:S13]  /*0fd0*/  ISETP.LT.OR P1, PT, R0, R13, P0 ;  /* 0x0000000d0000720c */ /* 0x000fda0000721670 */
[----:B------:R-:W-:Y:S05]  /*0fe0*/  @P1 BRA `(.L_x_138) ;  /* 0x0000000000481947 */ /* 0x000fea0003800000 */
[----:B------:R-:W1:Y:S01]  /*0ff0*/  LDCU.64 UR6, c[0x0][0x388] ;  /* 0x00007100ff0677ac */ /* 0x000e620008000a00 */
[----:B0-----:R-:W0:Y:S01]  /*1000*/  LDC.64 R8, c[0x0][0x380] ;  /* 0x0000e000ff087b82 */ /* 0x001e220000000a00 */
[----:B------:R-:W-:Y:S01]  /*1010*/  IADD3 R3, PT, PT, R13, UR8, RZ ;  /* 0x000000080d037c10 */ /* 0x000fe2000fffe0ff */
[----:B------:R-:W2:Y:S01]  /*1020*/  LDG.E.64 R4, desc[UR16][R32.64] ;  /* 0x0000001020047981 */ /* 0x000ea2000c1e1b00 */
[----:B-1----:R-:W-:-:S06]  /*1030*/  UIMAD UR6, UR6, UR7, UR8 ;  /* 0x00000007060672a4 */ /* 0x002fcc000f8e0208 */
[----:B------:R-:W-:-:S05]  /*1040*/  IADD3 R7, PT, PT, R13, UR6, RZ ;  /* 0x000000060d077c10 */ /* 0x000fca000fffe0ff */
[----:B0-----:R-:W-:-:S04]  /*1050*/  IMAD.WIDE R6, R7, 0x8, R8 ;  /* 0x0000000807067825 */ /* 0x001fc800078e0208 */
        /* <DEDUP_REMOVED lines=11> */
.L_x_138:
[----:B------:R-:W-:Y:S05]  /*1110*/  BSYNC.RECONVERGENT B0 ;  /* 0x0000000000007941 */ /* 0x000fea0003800200 */
.L_x_137:
[----:B------:R-:W-:-:S09]  /*1120*/  UISETP.NE.AND UP0, UPT, UR9, 0x2, UPT ;  /* 0x000000020900788c */ /* 0x000fd2000bf05270 */
[----:B------:R-:W-:Y:S05]  /*1130*/  BRA.U !UP0, `(.L_x_132) ;  /* 0x00000001085c7547 */ /* 0x000fea000b800000 */
[----:B------:R-:W-:Y:S01]  /*1140*/  IADD3 R3, PT, PT, R13, UR12, RZ ;  /* 0x0000000c0d037c10 */ /* 0x000fe2000fffe0ff */
[----:B------:R-:W-:Y:S03]  /*1150*/  BSSY.RECONVERGENT B0, `(.L_x_132) ;  /* 0x0000015000007945 */ /* 0x000fe60003800200 */
[----:B------:R-:W-:-:S13]  /*1160*/  ISETP.LT.OR P0, PT, R0, R3, P0 ;  /* 0x000000030000720c */ /* 0x000fda0000701670 */
[----:B------:R-:W-:Y:S05]  /*1170*/  @P0 BRA `(.L_x_139) ;  /* 0x0000000000480947 */ /* 0x000fea0003800000 */
[----:B------:R-:W2:Y:S01]  /*1180*/  LDCU.64 UR6, c[0x0][0x388] ;  /* 0x00007100ff0677ac */ /* 0x000ea20008000a00 */
[----:B------:R-:W3:Y:S01]  /*1190*/  LDC.64 R6, c[0x0][0x380] ;  /* 0x0000e000ff067b82 */ /* 0x000ee20000000a00 */
[----:B------:R-:W0:Y:S01]  /*11a0*/  LDG.E.64 R32, desc[UR16][R32.64] ;  /* 0x0000001020207981 */ /* 0x000e22000c1e1b00 */
[----:B--2---:R-:W-:-:S06]  /*11b0*/  UIMAD UR6, UR6, UR7, UR8 ;  /* 0x00000007060672a4 */ /* 0x004fcc000f8e0208 */
[C---:B------:R-:W-:Y:S01]  /*11c0*/  VIADD R5, R3.reuse, UR6 ;  /* 0x0000000603057c36 */ /* 0x040fe20008000000 */
[----:B------:R-:W-:-:S03]  /*11d0*/  IADD3 R3, PT, PT, R3, UR8, RZ ;  /* 0x0000000803037c10 */ /* 0x000fc6000fffe0ff */
[----:B---3--:R-:W-:-:S04]  /*11e0*/  IMAD.WIDE R4, R5, 0x8, R6 ;  /* 0x0000000805047825 */ /* 0x008fc800078e0206 */
[----:B------:R-:W-:Y:S02]  /*11f0*/  IMAD R3, R3, UR7, R2 ;  /* 0x0000000703037c24 */ /* 0x000fe4000f8e0202 */
[----:B------:R-:W0:Y:S02]  /*1200*/  LDG.E.64 R4, desc[UR16][R4.64] ;  /* 0x0000001004047981 */ /* 0x000e24000c1e1b00 */
[----:B------:R-:W-:-:S05]  /*1210*/  IMAD.WIDE R2, R3, 0x8, R6 ;  /* 0x0000000803027825 */ /* 0x000fca00078e0206 */
[----:B------:R-:W2:Y:S01]  /*1220*/  LDG.E.64 R6, desc[UR16][R2.64] ;  /* 0x0000001002067981 */ /* 0x000ea2000c1e1b00 */
[C---:B01----:R-:W-:Y:S01]  /*1230*/  FMUL R9, R5.reuse, R33 ;  /* 0x0000002105097220 */ /* 0x043fe20000400000 */
[----:B------:R-:W-:-:S03]  /*1240*/  FMUL R0, R5, R32 ;  /* 0x0000002005007220 */ /* 0x000fc60000400000 */
[C---:B------:R-:W-:Y:S01]  /*1250*/  FFMA R9, R4.reuse, R32, R9 ;  /* 0x0000002004097223 */ /* 0x040fe20000000009 */
[----:B------:R-:W-:-:S03]  /*1260*/  FFMA R0, R4, R33, -R0 ;  /* 0x0000002104007223 */ /* 0x000fc60000000800 */
[----:B--2---:R-:W-:Y:S01]  /*1270*/  FADD R6, R6, -R9 ;  /* 0x8000000906067221 */ /* 0x004fe20000000000 */
[----:B------:R-:W-:-:S05]  /*1280*/  FADD R7, R7, -R0 ;  /* 0x8000000007077221 */ /* 0x000fca0000000000 */
[----:B------:R2:W-:Y:S02]  /*1290*/  STG.E.64 desc[UR16][R2.64], R6 ;  /* 0x0000000602007986 */ /* 0x0005e4000c101b10 */
.L_x_139:
[----:B------:R-:W-:Y:S05]  /*12a0*/  BSYNC.RECONVERGENT B0 ;  /* 0x0000000000007941 */ /* 0x000fea0003800200 */
.L_x_132:
[----:B------:R-:W-:-:S04]  /*12b0*/  UIADD3 UR4, UPT, UPT, UR4, 0x1, URZ ;  /* 0x0000000104047890 */ /* 0x000fc8000fffe0ff */
[----:B------:R-:W-:-:S09]  /*12c0*/  UISETP.NE.AND UP0, UPT, UR4, UR18, UPT ;  /* 0x000000120400728c */ /* 0x000fd2000bf05270 */
[----:B------:R-:W-:Y:S05]  /*12d0*/  BRA.U UP0, `(.L_x_140) ;  /* 0xfffffff100707547 */ /* 0x000fea000b83ffff */
[----:B------:R-:W-:Y:S05]  /*12e0*/  EXIT ;  /* 0x000000000000794d */ /* 0x000fea0003800000 */
        .weak           $__internal_8_$__cuda_sm3x_div_rn_noftz_f32_slowpath
        .type           $__internal_8_$__cuda_sm3x_div_rn_noftz_f32_slowpath,@function
        .size           $__internal_8_$__cuda_sm3x_div_rn_noftz_f32_slowpath,(.L_x_230 - $__internal_8_$__cuda_sm3x_div_rn_noftz_f32_slowpath)
$__internal_8_$__cuda_sm3x_div_rn_noftz_f32_slowpath:
[----:B------:R-:W-:Y:S02]  /*12f0*/  SHF.R.U32.HI R7, RZ, 0x17, R3 ;  /* 0x00000017ff077819 */ /* 0x000fe40000011603 */
[--C-:B------:R-:W-:Y:S02]  /*1300*/  SHF.R.U32.HI R2, RZ, 0x17, R0.reuse ;  /* 0x00000017ff027819 */ /* 0x100fe40000011600 */
[----:B------:R-:W-:Y:S02]  /*1310*/  LOP3.LUT R12, R7, 0xff, RZ, 0xc0, !PT ;  /* 0x000000ff070c7812 */ /* 0x000fe400078ec0ff */
[----:B------:R-:W-:Y:S01]  /*1320*/  LOP3.LUT R10, R2, 0xff, RZ, 0xc0, !PT ;  /* 0x000000ff020a7812 */ /* 0x000fe200078ec0ff */
[----:B------:R-:W-:Y:S01]  /*1330*/  IMAD.MOV.U32 R2, RZ, RZ, R0 ;  /* 0x000000ffff027224 */ /* 0x000fe200078e0000 */
        /* <DEDUP_REMOVED lines=29> */
.L_x_141:
        /* <DEDUP_REMOVED lines=17> */
[----:B------:R-:W-:-:S05]  /*1620*/  IMAD.IADD R11, R2, 0x1, R8 ;  /* 0x00000001020b7824 */ /* 0x000fca00078e0208 */
        /* <DEDUP_REMOVED lines=11> */
[C---:B------:R-:W-:Y:S01]  /*16e0*/  IADD3 R8, PT, PT, R11.reuse, 0x20, RZ ;  /* 0x000000200b087810 */ /* 0x040fe20007ffe0ff */
[-CC-:B------:R-:W-:Y:S01]  /*16f0*/  FFMA.RM R3, R14, R10.reuse, R13.reuse ;  /* 0x0000000a0e037223 */ /* 0x180fe2000000400d */
[C---:B------:R-:W-:Y:S02]  /*1700*/  ISETP.NE.AND P2, PT, R11.reuse, RZ, PT ;  /* 0x000000ff0b00720c */ /* 0x040fe40003f45270 */
[----:B------:R-:W-:Y:S01]  /*1710*/  LOP3.LUT R7, R2, 0x7fffff, RZ, 0xc0, !PT ;  /* 0x007fffff02077812 */ /* 0x000fe200078ec0ff */
[----:B------:R-:W-:Y:S01]  /*1720*/  FFMA.RP R2, R14, R10, R13 ;  /* 0x0000000a0e027223 */ /* 0x000fe2000000800d */
[----:B------:R-:W-:Y:S02]  /*1730*/  ISETP.NE.AND P1, PT, R11, RZ, PT ;  /* 0x000000ff0b00720c */ /* 0x000fe40003f25270 */
[----:B------:R-:W-:Y:S02]  /*1740*/  LOP3.LUT R7, R7, 0x800000, RZ, 0xfc, !PT ;  /* 0x0080000007077812 */ /* 0x000fe400078efcff */
[----:B------:R-:W-:-:S02]  /*1750*/  IADD3 R10, PT, PT, -R11, RZ, RZ ;  /* 0x000000ff0b0a7210 */ /* 0x000fc40007ffe1ff */
[----:B------:R-:W-:Y:S02]  /*1760*/  SHF.L.U32 R8, R7, R8, RZ ;  /* 0x0000000807087219 */ /* 0x000fe400000006ff */
[----:B------:R-:W-:Y:S02]  /*1770*/  FSETP.NEU.FTZ.AND P0, PT, R2, R3, PT ;  /* 0x000000030200720b */ /* 0x000fe40003f1d000 */
        /* <DEDUP_REMOVED lines=11> */
.L_x_147:
[----:B------:R-:W-:-:S04]  /*1830*/  LOP3.LUT R9, R9, 0x80000000, RZ, 0xc0, !PT ;  /* 0x8000000009097812 */ /* 0x000fc800078ec0ff */
[----:B------:R-:W-:Y:S01]  /*1840*/  LOP3.LUT R9, R9, 0x7f800000, RZ, 0xfc, !PT ;  /* 0x7f80000009097812 */ /* 0x000fe200078efcff */
[----:B------:R-:W-:Y:S06]  /*1850*/  BRA `(.L_x_148) ;  /* 0x0000000000287947 */ /* 0x000fec0003800000 */
.L_x_146:
[----:B------:R-:W-:Y:S01]  /*1860*/  LEA R9, R8, R9, 0x17 ;  /* 0x0000000908097211 */ /* 0x000fe200078eb8ff */
[----:B------:R-:W-:Y:S06]  /*1870*/  BRA `(.L_x_148) ;  /* 0x0000000000207947 */ /* 0x000fec0003800000 */
.L_x_145:
[----:B------:R-:W-:-:S04]  /*1880*/  LOP3.LUT R2, R3, 0x80000000, R2, 0x48, !PT ;  /* 0x8000000003027812 */ /* 0x000fc800078e4802 */
[----:B------:R-:W-:Y:S01]  /*1890*/  LOP3.LUT R9, R2, 0x7f800000, RZ, 0xfc, !PT ;  /* 0x7f80000002097812 */ /* 0x000fe200078efcff */
[----:B------:R-:W-:Y:S06]  /*18a0*/  BRA `(.L_x_148) ;  /* 0x0000000000147947 */ /* 0x000fec0003800000 */
.L_x_144:
[----:B------:R-:W-:Y:S01]  /*18b0*/  LOP3.LUT R9, R3, 0x80000000, R2, 0x48, !PT ;  /* 0x8000000003097812 */ /* 0x000fe200078e4802 */
[----:B------:R-:W-:Y:S06]  /*18c0*/  BRA `(.L_x_148) ;  /* 0x00000000000c7947 */ /* 0x000fec0003800000 */
.L_x_143:
[----:B------:R-:W0:Y:S01]  /*18d0*/  MUFU.RSQ R9, -QNAN ;  /* 0xffc0000000097908 */ /* 0x000e220000001400 */
[----:B------:R-:W-:Y:S05]  /*18e0*/  BRA `(.L_x_148) ;  /* 0x0000000000047947 */ /* 0x000fea0003800000 */
.L_x_142:
[----:B------:R-:W-:-:S07]  /*18f0*/  FADD.FTZ R9, R0, R3 ;  /* 0x0000000300097221 */ /* 0x000fce0000010000 */
.L_x_148:
[----:B------:R-:W-:Y:S01]  /*1900*/  HFMA2 R7, -RZ, RZ, 0, 0 ;  /* 0x00000000ff077431 */ /* 0x000fe200000001ff */
[----:B0-----:R-:W-:-:S03]  /*1910*/  MOV R2, R9 ;  /* 0x0000000900027202 */ /* 0x001fc60000000f00 */
[----:B------:R-:W-:Y:S05]  /*1920*/  RET.REL.NODEC R6 `(_Z6bChol3P6float2ii) ;  /* 0xffffffe406b47950 */ /* 0x000fea0003c3ffff */
.L_x_149:
        /* <DEDUP_REMOVED lines=13> */
.L_x_230:


//--------------------- .text._Z5cInv1P6float2S0_ii --------------------------
	.section	.text._Z5cInv1P6float2S0_ii,"ax",@progbits
	.align	128
        .global         _Z5cInv1P6float2S0_ii
        .type           _Z5cInv1P6float2S0_ii,@function
        .size           _Z5cInv1P6float2S0_ii,(.L_x_232 - _Z5cInv1P6float2S0_ii)
        .other          _Z5cInv1P6float2S0_ii,@"STO_CUDA_ENTRY STV_DEFAULT"
_Z5cInv1P6float2S0_ii:
.text._Z5cInv1P6float2S0_ii:
[----:B------:R-:W-:Y:S01]  /*0000*/  LDC R1, c[0x0][0x37c] ;  /* 0x0000df00ff017b82 */ /* 0x000fe20000000800 */
[----:B------:R-:W0:Y:S07]  /*0010*/  LDCU UR5, c[0x0][0x360] ;  /* 0x00006c00ff0577ac */ /* 0x000e2e0008000800 */
[----:B------:R-:W0:Y:S01]  /*0020*/  LDC R0, c[0x0][0x370] ;  /* 0x0000dc00ff007b82 */ /* 0x000e220000000800 */
[----:B------:R-:W1:Y:S02]  /*0030*/  LDCU UR4, c[0x0][0x390] ;  /* 0x00007200ff0477ac */ /* 0x000e640008000800 */
[----:B-1----:R-:W-:Y:S01]  /*0040*/  UIADD3 UR4, UPT, UPT, UR4, 0x1, URZ ;  /* 0x0000000104047890 */ /* 0x002fe2000fffe0ff */
[----:B0-----:R-:W-:-:S05]  /*0050*/  IMAD R2, R0, UR5, RZ ;  /* 0x0000000500027c24 */ /* 0x001fca000f8e02ff */
[----:B------:R-:W-:Y:S02]  /*0060*/  I2FP.F32.S32 R3, UR4 ;  /* 0x0000000400037c45 */ /* 0x000fe40008201400 */
[----:B------:R-:W-:-:S04]  /*0070*/  I2FP.F32.S32 R4, R2 ;  /* 0x0000000200047245 */ /* 0x000fc80000201400 */
        /* <DEDUP_REMOVED lines=9> */
[----:B------:R-:W-:Y:S05]  /*0110*/  CALL.REL.NOINC `($__internal_10_$__cuda_sm3x_div_rn_noftz_f32_slowpath) ;  /* 0x0000001400e47944 */ /* 0x000fea0003c00000 */
[----:B------:R-:W-:-:S07]  /*0120*/  MOV R5, R8 ;  /* 0x0000000800057202 */ /* 0x000fce0000000f00 */
.L_x_150:
[----:B------:R-:W0:Y:S02]  /*0130*/  F2I.CEIL.NTZ R9, R5 ;  /* 0x0000000500097305 */ /* 0x000e24000020b100 */
[----:B0-----:R-:W-:-:S13]  /*0140*/  ISETP.GE.AND P0, PT, R9, 0x1, PT ;  /* 0x000000010900780c */ /* 0x001fda0003f06270 */
[----:B------:R-:W-:Y:S05]  /*0150*/  @!P0 EXIT ;  /* 0x000000000000894d */ /* 0x000fea0003800000 */
[----:B------:R-:W0:Y:S01]  /*0160*/  LDC.64 R18, c[0x0][0x390] ;  /* 0x0000e400ff127b82 */ /* 0x000e220000000a00 */
[----:B------:R-:W1:Y:S01]  /*0170*/  S2R R3, SR_TID.X ;  /* 0x0000000000037919 */ /* 0x000e620000002100 */
[C---:B------:R-:W-:Y:S01]  /*0180*/  ISETP.GE.U32.AND P0, PT, R9.reuse, 0x4, PT ;  /* 0x000000040900780c */ /* 0x040fe20003f06070 */
[----:B------:R-:W2:Y:S01]  /*0190*/  LDCU.64 UR6, c[0x0][0x358] ;  /* 0x00006b00ff0677ac */ /* 0x000ea20008000a00 */
[----:B------:R-:W-:Y:S01]  /*01a0*/  HFMA2 R6, -RZ, RZ, 0, 0 ;  /* 0x00000000ff067431 */ /* 0x000fe200000001ff */
[----:B------:R-:W3:Y:S01]  /*01b0*/  S2R R5, SR_CTAID.X ;  /* 0x0000000000057919 */ /* 0x000ee20000002500 */
[----:B------:R-:W-:Y:S02]  /*01c0*/  LOP3.LUT R4, R9, 0x3, RZ, 0xc0, !PT ;  /* 0x0000000309047812 */ /* 0x000fe400078ec0ff */
[----:B------:R-:W4:Y:S01]  /*01d0*/  LDC.64 R32, c[0x0][0x380] ;  /* 0x0000e000ff207b82 */ /* 0x000f220000000a00 */
[----:B0-----:R-:W-:-:S04]  /*01e0*/  IMAD R7, R18, R19, R18 ;  /* 0x0000001312077224 */ /* 0x001fc800078e0212 */
[----:B----4-:R-:W-:Y:S02]  /*01f0*/  IMAD.WIDE R32, R7, 0x8, R32 ;  /* 0x0000000807207825 */ /* 0x010fe400078e0220 */
[----:B-123--:R-:W-:Y:S05]  /*0200*/  @!P0 BRA `(.L_x_151) ;  /* 0x0000000c00c88947 */ /* 0x00efea0003800000 */
[C---:B------:R-:W-:Y:S01]  /*0210*/  IADD3 R8, PT, PT, R0.reuse, R5, RZ ;  /* 0x0000000500087210 */ /* 0x040fe20007ffe0ff */
[C-C-:B------:R-:W-:Y:S01]  /*0220*/  IMAD R10, R0.reuse, 0x2, R5.reuse ;  /* 0x00000002000a7824 */ /* 0x140fe200078e0205 */
[----:B------:R-:W-:Y:S01]  /*0230*/  LOP3.LUT R6, R9, 0x7ffffffc, RZ, 0xc0, !PT ;  /* 0x7ffffffc09067812 */ /* 0x000fe200078ec0ff */
[----:B------:R-:W-:Y:S02]  /*0240*/  IMAD R12, R0, 0x3, R5 ;  /* 0x00000003000c7824 */ /* 0x000fe400078e0205 */
[--C-:B------:R-:W-:Y:S01]  /*0250*/  IMAD R7, R5, UR5, R3.reuse ;  /* 0x0000000505077c24 */ /* 0x100fe2000f8e0203 */
[----:B------:R-:W-:Y:S01]  /*0260*/  IADD3 R16, PT, PT, -R6, RZ, RZ ;  /* 0x000000ff06107210 */ /* 0x000fe20007ffe1ff */
[--C-:B------:R-:W-:Y:S02]  /*0270*/  IMAD R9, R8, UR5, R3.reuse ;  /* 0x0000000508097c24 */ /* 0x100fe4000f8e0203 */
[--C-:B------:R-:W-:Y:S01]  /*0280*/  IMAD R11, R10, UR5, R3.reuse ;  /* 0x000000050a0b7c24 */ /* 0x100fe2000f8e0203 */
[-C--:B------:R-:W-:Y:S01]  /*0290*/  IADD3 R15, PT, PT, -R7, R18.reuse, RZ ;  /* 0x00000012070f7210 */ /* 0x080fe20007ffe1ff */
[----:B------:R-:W-:Y:S01]  /*02a0*/  IMAD R13, R12, UR5, R3 ;  /* 0x000000050c0d7c24 */ /* 0x000fe2000f8e0203 */
[-C--:B------:R-:W-:Y:S01]  /*02b0*/  IADD3 R17, PT, PT, -R9, R18.reuse, RZ ;  /* 0x0000001209117210 */ /* 0x080fe20007ffe1ff */
[-CC-:B------:R-:W-:Y:S01]  /*02c0*/  IMAD R8, R7, R19.reuse, R18.reuse ;  /* 0x0000001307087224 */ /* 0x180fe200078e0212 */
[----:B------:R-:W-:Y:S01]  /*02d0*/  IADD3 R23, PT, PT, R11, -R18, RZ ;  /* 0x800000120b177210 */ /* 0x000fe20007ffe0ff */
[----:B------:R-:W-:-:S02]  /*02e0*/  IMAD R10, R9, R19, R18 ;  /* 0x00000013090a7224 */ /* 0x000fc400078e0212 */
[-CC-:B------:R-:W-:Y:S02]  /*02f0*/  IMAD R12, R11, R19.reuse, R18.reuse ;  /* 0x000000130b0c7224 */ /* 0x180fe400078e0212 */
[C-C-:B------:R-:W-:Y:S02]  /*0300*/  IMAD R14, R13.reuse, R19, R18.reuse ;  /* 0x000000130d0e7224 */ /* 0x140fe400078e0212 */
[----:B------:R-:W-:-:S07]  /*0310*/  IMAD.IADD R25, R13, 0x1, -R18 ;  /* 0x000000010d197824 */ /* 0x000fce00078e0a12 */
.L_x_180:
[----:B------:R-:W-:Y:S01]  /*0320*/  ISETP.GT.AND P0, PT, R7, UR4, PT ;  /* 0x0000000407007c0c */ /* 0x000fe2000bf04270 */
[----:B------:R-:W-:-:S12]  /*0330*/  BSSY.RECONVERGENT B0, `(.L_x_152) ;  /* 0x0000032000007945 */ /* 0x000fd80003800200 */
[----:B------:R-:W-:Y:S05]  /*0340*/  @P0 BRA `(.L_x_153) ;  /* 0x0000000000c00947 */ /* 0x000fea0003800000 */
[----:B------:R-:W-:Y:S01]  /*0350*/  ISETP.NE.AND P0, PT, R15, RZ, PT ;  /* 0x000000ff0f00720c */ /* 0x000fe20003f05270 */
[----:B------:R-:W0:-:S12]  /*0360*/  LDC.64 R36, c[0x0][0x388] ;  /* 0x0000e200ff247b82 */ /* 0x000e180000000a00 */
[----:B------:R-:W1:Y:S01]  /*0370*/  @!P0 LDC.64 R18, c[0x0][0x390] ;  /* 0x0000e400ff128b82 */ /* 0x000e620000000a00 */
[----:B------:R-:W-:Y:S01]  /*0380*/  @!P0 MOV R29, 0x3f800000 ;  /* 0x3f800000001d8802 */ /* 0x000fe20000000f00 */
[----:B-1----:R-:W-:-:S04]  /*0390*/  @!P0 IMAD R19, R18, R19, R18 ;  /* 0x0000001312138224 */ /* 0x002fc800078e0212 */
[----:B0-----:R-:W-:-:S05]  /*03a0*/  @!P0 IMAD.WIDE R26, R19, 0x8, R36 ;  /* 0x00000008131a8825 */ /* 0x001fca00078e0224 */
[----:B------:R0:W-:Y:S04]  /*03b0*/  @!P0 STG.E desc[UR6][R26.64], R29 ;  /* 0x0000001d1a008986 */ /* 0x0001e8000c101906 */
[----:B------:R-:W2:Y:S01]  /*03c0*/  LDG.E.64 R18, desc[UR6][R32.64] ;  /* 0x0000000620127981 */ /* 0x000ea2000c1e1b00 */
[----:B------:R-:W-:-:S05]  /*03d0*/  IMAD.WIDE R36, R8, 0x8, R36 ;  /* 0x0000000808247825 */ /* 0x000fca00078e0224 */
[----:B------:R0:W5:Y:S01]  /*03e0*/  LDG.E.64 R20, desc[UR6][R36.64] ;  /* 0x0000000624147981 */ /* 0x000162000c1e1b00 */
[----:B--2---:R-:W-:-:S05]  /*03f0*/  FADD R28, |R18|, |R19| ;  /* 0x40000013121c7221 */ /* 0x004fca0000000200 */
[----:B------:R-:W-:-:S04]  /*0400*/  IADD3 R22, PT, PT, R28, 0x1800000, RZ ;  /* 0x018000001c167810 */ /* 0x000fc80007ffe0ff */
[----:B------:R-:W-:-:S04]  /*0410*/  LOP3.LUT R22, R22, 0x7f800000, RZ, 0xc0, !PT ;  /* 0x7f80000016167812 */ /* 0x000fc800078ec0ff */
[----:B------:R-:W-:-:S13]  /*0420*/  ISETP.GT.U32.AND P0, PT, R22, 0x1ffffff, PT ;  /* 0x01ffffff1600780c */ /* 0x000fda0003f04070 */
[----:B0-----:R-:W-:Y:S05]  /*0430*/  @P0 BRA `(.L_x_154) ;  /* 0x00000000000c0947 */ /* 0x001fea0003800000 */
[----:B------:R-:W-:-:S07]  /*0440*/  MOV R26, 0x460 ;  /* 0x00000460001a7802 */ /* 0x000fce0000000f00 */
[----:B-----5:R-:W-:Y:S05]  /*0450*/  CALL.REL.NOINC `($__internal_9_$__cuda_sm20_rcp_rn_f32_slowpath) ;  /* 0x0000001000447944 */ /* 0x020fea0003c00000 */
[----:B------:R-:W-:Y:S05]  /*0460*/  BRA `(.L_x_155) ;  /* 0x0000000000107947 */ /* 0x000fea0003800000 */
.L_x_154:
[----:B------:R-:W0:Y:S02]  /*0470*/  MUFU.RCP R27, R28 ;  /* 0x0000001c001b7308 */ /* 0x000e240000001000 */
[----:B0-----:R-:W-:-:S04]  /*0480*/  FFMA R22, R28, R27, -1 ;  /* 0xbf8000001c167423 */ /* 0x001fc8000000001b */
[----:B------:R-:W-:-:S04]  /*0490*/  FADD.FTZ R22, -R22, -RZ ;  /* 0x800000ff16167221 */ /* 0x000fc80000010100 */
[----:B------:R-:W-:-:S07]  /*04a0*/  FFMA R24, R27, R22, R27 ;  /* 0x000000161b187223 */ /* 0x000fce000000001b */
.L_x_155:
[-C--:B------:R-:W-:Y:S01]  /*04b0*/  FMUL R19, R19, R24.reuse ;  /* 0x0000001813137220 */ /* 0x080fe20000400000 */
[-C--:B------:R-:W-:Y:S01]  /*04c0*/  FMUL R18, R18, R24.reuse ;  /* 0x0000001812127220 */ /* 0x080fe20000400000 */
[----:B------:R-:W-:Y:S01]  /*04d0*/  BSSY.RECONVERGENT B1, `(.L_x_156) ;  /* 0x0000010000017945 */ /* 0x000fe20003800200 */
[-C--:B-----5:R-:W-:Y:S01]  /*04e0*/  FMUL R20, R20, R24.reuse ;  /* 0x0000001814147220 */ /* 0x0a0fe20000400000 */
[----:B------:R-:W-:Y:S01]  /*04f0*/  FMUL R27, R19, R19 ;  /* 0x00000013131b7220 */ /* 0x000fe20000400000 */
[----:B------:R-:W-:-:S03]  /*0500*/  FMUL R21, R21, R24 ;  /* 0x0000001815157220 */ /* 0x000fc60000400000 */
[----:B------:R-:W-:-:S04]  /*0510*/  FFMA R28, R18, R18, R27 ;  /* 0x00000012121c7223 */ /* 0x000fc8000000001b */
[----:B------:R-:W-:-:S05]  /*0520*/  VIADD R22, R28, 0x1800000 ;  /* 0x018000001c167836 */ /* 0x000fca0000000000 */
[----:B------:R-:W-:-:S04]  /*0530*/  LOP3.LUT R22, R22, 0x7f800000, RZ, 0xc0, !PT ;  /* 0x7f80000016167812 */ /* 0x000fc800078ec0ff */
[----:B------:R-:W-:-:S13]  /*0540*/  ISETP.GT.U32.AND P0, PT, R22, 0x1ffffff, PT ;  /* 0x01ffffff1600780c */ /* 0x000fda0003f04070 */
[----:B------:R-:W-:Y:S05]  /*0550*/  @P0 BRA `(.L_x_157) ;  /* 0x00000000000c0947 */ /* 0x000fea0003800000 */
[----:B------:R-:W-:-:S07]  /*0560*/  MOV R26, 0x580 ;  /* 0x00000580001a7802 */ /* 0x000fce0000000f00 */
[----:B------:R-:W-:Y:S05]  /*0570*/  CALL.REL.NOINC `($__internal_9_$__cuda_sm20_rcp_rn_f32_slowpath) ;  /* 0x0000000c00fc7944 */ /* 0x000fea0003c00000 */
[----:B------:R-:W-:Y:S05]  /*0580*/  BRA `(.L_x_158) ;  /* 0x0000000000107947 */ /* 0x000fea0003800000 */
.L_x_157:
[----:B------:R-:W0:Y:S02]  /*0590*/  MUFU.RCP R24, R28 ;  /* 0x0000001c00187308 */ /* 0x000e240000001000 */
[----:B0-----:R-:W-:-:S04]  /*05a0*/  FFMA R22, R28, R24, -1 ;  /* 0xbf8000001c167423 */ /* 0x001fc80000000018 */
[----:B------:R-:W-:-:S04]  /*05b0*/  FADD.FTZ R27, -R22, -RZ ;  /* 0x800000ff161b7221 */ /* 0x000fc80000010100 */
[----:B------:R-:W-:-:S07]  /*05c0*/  FFMA R24, R24, R27, R24 ;  /* 0x0000001b18187223 */ /* 0x000fce0000000018 */
.L_x_158:
[----:B------:R-:W-:Y:S05]  /*05d0*/  BSYNC.RECONVERGENT B1 ;  /* 0x0000000000017941 */ /* 0x000fea0003800200 */
.L_x_156:
[-C--:B------:R-:W-:Y:S01]  /*05e0*/  FMUL R27, R21, R19.reuse ;  /* 0x00000013151b7220 */ /* 0x080fe20000400000 */
[----:B------:R-:W-:-:S03]  /*05f0*/  FMUL R22, R20, R19 ;  /* 0x0000001314167220 */ /* 0x000fc60000400000 */
[-C--:B------:R-:W-:Y:S01]  /*0600*/  FFMA R27, R20, R18.reuse, R27 ;  /* 0x00000012141b7223 */ /* 0x080fe2000000001b */
[----:B------:R-:W-:-:S03]  /*0610*/  FFMA R19, R21, R18, -R22 ;  /* 0x0000001215137223 */ /* 0x000fc60000000816 */
[-C--:B------:R-:W-:Y:S01]  /*0620*/  FMUL R18, R27, R24.reuse ;  /* 0x000000181b127220 */ /* 0x080fe20000400000 */
[----:B------:R-:W-:-:S05]  /*0630*/  FMUL R19, R19, R24 ;  /* 0x0000001813137220 */ /* 0x000fca0000400000 */
[----:B------:R0:W-:Y:S02]  /*0640*/  STG.E.64 desc[UR6][R36.64], R18 ;  /* 0x0000001224007986 */ /* 0x0001e4000c101b06 */
.L_x_153:
[----:B------:R-:W-:Y:S05]  /*0650*/  BSYNC.RECONVERGENT B0 ;  /* 0x0000000000007941 */ /* 0x000fea0003800200 */
.L_x_152:
[----:B------:R-:W-:Y:S01]  /*0660*/  ISETP.GT.AND P0, PT, R9, UR4, PT ;  /* 0x0000000409007c0c */ /* 0x000fe2000bf04270 */
[----:B------:R-:W-:-:S12]  /*0670*/  BSSY.RECONVERGENT B0, `(.L_x_159) ;  /* 0x0000032000007945 */ /* 0x000fd80003800200 */
[----:B------:R-:W-:Y:S05]  /*0680*/  @P0 BRA `(.L_x_160) ;  /* 0x0000000000c00947 */ /* 0x000fea0003800000 */
[----:B------:R-:W-:Y:S01]  /*0690*/  ISETP.NE.AND P0, PT, R17, RZ, PT ;  /* 0x000000ff1100720c */ /* 0x000fe20003f05270 */
[----:B0-----:R-:W0:-:S12]  /*06a0*/  LDC.64 R36, c[0x0][0x388] ;  /* 0x0000e200ff247b82 */ /* 0x001e180000000a00 */
        /* <DEDUP_REMOVED lines=16> */
.L_x_161:
[----:B------:R-:W0:Y:S02]  /*07b0*/  MUFU.RCP R27, R28 ;  /* 0x0000001c001b7308 */ /* 0x000e240000001000 */
[----:B0-----:R-:W-:-:S04]  /*07c0*/  FFMA R22, R28, R27, -1 ;  /* 0xbf8000001c167423 */ /* 0x001fc8000000001b */
[----:B------:R-:W-:-:S04]  /*07d0*/  FADD.FTZ R22, -R22, -RZ ;  /* 0x800000ff16167221 */ /* 0x000fc80000010100 */
[----:B------:R-:W-:-:S07]  /*07e0*/  FFMA R24, R27, R22, R27 ;  /* 0x000000161b187223 */ /* 0x000fce000000001b */
.L_x_162:
[-C--:B------:R-:W-:Y:S01]  /*07f0*/  FMUL R19, R19, R24.reuse ;  /* 0x0000001813137220 */ /* 0x080fe20000400000 */
[-C--:B------:R-:W-:Y:S01]  /*0800*/  FMUL R18, R18, R24.reuse ;  /* 0x0000001812127220 */ /* 0x080fe20000400000 */
[----:B------:R-:W-:Y:S01]  /*0810*/  BSSY.RECONVERGENT B1, `(.L_x_163) ;  /* 0x0000010000017945 */ /* 0x000fe20003800200 */
[-C--:B-----5:R-:W-:Y:S01]  /*0820*/  FMUL R20, R20, R24.reuse ;  /* 0x0000001814147220 */ /* 0x0a0fe20000400000 */
[----:B------:R-:W-:Y:S01]  /*0830*/  FMUL R27, R19, R19 ;  /* 0x00000013131b7220 */ /* 0x000fe20000400000 */
[----:B------:R-:W-:-:S03]  /*0840*/  FMUL R21, R21, R24 ;  /* 0x0000001815157220 */ /* 0x000fc60000400000 */
[----:B------:R-:W-:-:S05]  /*0850*/  FFMA R28, R18, R18, R27 ;  /* 0x00000012121c7223 */ /* 0x000fca000000001b */
[----:B------:R-:W-:-:S04]  /*0860*/  IADD3 R22, PT, PT, R28, 0x1800000, RZ ;  /* 0x018000001c167810 */ /* 0x000fc80007ffe0ff */
[----:B------:R-:W-:-:S04]  /*0870*/  LOP3.LUT R22, R22, 0x7f800000, RZ, 0xc0, !PT ;  /* 0x7f80000016167812 */ /* 0x000fc800078ec0ff */
[----:B------:R-:W-:-:S13]  /*0880*/  ISETP.GT.U32.AND P0, PT, R22, 0x1ffffff, PT ;  /* 0x01ffffff1600780c */ /* 0x000fda0003f04070 */
[----:B------:R-:W-:Y:S05]  /*0890*/  @P0 BRA `(.L_x_164) ;  /* 0x00000000000c0947 */ /* 0x000fea0003800000 */
[----:B------:R-:W-:-:S07]  /*08a0*/  MOV R26, 0x8c0 ;  /* 0x000008c0001a7802 */ /* 0x000fce0000000f00 */
[----:B------:R-:W-:Y:S05]  /*08b0*/  CALL.REL.NOINC `($__internal_9_$__cuda_sm20_rcp_rn_f32_slowpath) ;  /* 0x0000000c002c7944 */ /* 0x000fea0003c00000 */
[----:B------:R-:W-:Y:S05]  /*08c0*/  BRA `(.L_x_165) ;  /* 0x0000000000107947 */ /* 0x000fea0003800000 */
.L_x_164:
[----:B------:R-:W0:Y:S02]  /*08d0*/  MUFU.RCP R24, R28 ;  /* 0x0000001c00187308 */ /* 0x000e240000001000 */
[----:B0-----:R-:W-:-:S04]  /*08e0*/  FFMA R22, R28, R24, -1 ;  /* 0xbf8000001c167423 */ /* 0x001fc80000000018 */
[----:B------:R-:W-:-:S04]  /*08f0*/  FADD.FTZ R27, -R22, -RZ ;  /* 0x800000ff161b7221 */ /* 0x000fc80000010100 */
[----:B------:R-:W-:-:S07]  /*0900*/  FFMA R24, R24, R27, R24 ;  /* 0x0000001b18187223 */ /* 0x000fce0000000018 */
.L_x_165:
[----:B------:R-:W-:Y:S05]  /*0910*/  BSYNC.RECONVERGENT B1 ;  /* 0x0000000000017941 */ /* 0x000fea0003800200 */
.L_x_163:
[-C--:B------:R-:W-:Y:S01]  /*0920*/  FMUL R27, R21, R19.reuse ;  /* 0x00000013151b7220 */ /* 0x080fe20000400000 */
[----:B------:R-:W-:-:S03]  /*0930*/  FMUL R22, R20, R19 ;  /* 0x0000001314167220 */ /* 0x000fc60000400000 */
[-C--:B------:R-:W-:Y:S01]  /*0940*/  FFMA R27, R20, R18.reuse, R27 ;  /* 0x00000012141b7223 */ /* 0x080fe2000000001b */
[----:B------:R-:W-:-:S03]  /*0950*/  FFMA R19, R21, R18, -R22 ;  /* 0x0000001215137223 */ /* 0x000fc60000000816 */
[-C--:B------:R-:W-:Y:S01]  /*0960*/  FMUL R18, R27, R24.reuse ;  /* 0x000000181b127220 */ /* 0x080fe20000400000 */
[----:B------:R-:W-:-:S05]  /*0970*/  FMUL R19, R19, R24 ;  /* 0x0000001813137220 */ /* 0x000fca0000400000 */
[----:B------:R1:W-:Y:S02]  /*0980*/  STG.E.64 desc[UR6][R36.64], R18 ;  /* 0x0000001224007986 */ /* 0x0003e4000c101b06 */
.L_x_160:
[----:B------:R-:W-:Y:S05]  /*0990*/  BSYNC.RECONVERGENT B0 ;  /* 0x0000000000007941 */ /* 0x000fea0003800200 */
.L_x_159:
[----:B------:R-:W-:Y:S01]  /*09a0*/  ISETP.GT.AND P0, PT, R11, UR4, PT ;  /* 0x000000040b007c0c */ /* 0x000fe2000bf04270 */
[----:B------:R-:W-:-:S12]  /*09b0*/  BSSY.RECONVERGENT B0, `(.L_x_166) ;  /* 0x0000032000007945 */ /* 0x000fd80003800200 */
[----:B------:R-:W-:Y:S05]  /*09c0*/  @P0 BRA `(.L_x_167) ;  /* 0x0000000000c00947 */ /* 0x000fea0003800000 */
[----:B------:R-:W-:Y:S01]  /*09d0*/  ISETP.NE.AND P0, PT, R23, RZ, PT ;  /* 0x000000ff1700720c */ /* 0x000fe20003f05270 */
[----:B01----:R-:W0:-:S12]  /*09e0*/  LDC.64 R36, c[0x0][0x388] ;  /* 0x0000e200ff247b82 */ /* 0x003e180000000a00 */
[----:B------:R-:W1:Y:S01]  /*09f0*/  @!P0 LDC.64 R18, c[0x0][0x390] ;  /* 0x0000e400ff128b82 */ /* 0x000e620000000a00 */
[----:B------:R-:W-:Y:S02]  /*0a00*/  @!P0 IMAD.MOV.U32 R29, RZ, RZ, 0x3f800000 ;  /* 0x3f800000ff1d8424 */ /* 0x000fe400078e00ff */
        /* <DEDUP_REMOVED lines=14> */
.L_x_168:
[----:B------:R-:W0:Y:S02]  /*0af0*/  MUFU.RCP R27, R28 ;  /* 0x0000001c001b7308 */ /* 0x000e240000001000 */
[----:B0-----:R-:W-:-:S04]  /*0b00*/  FFMA R22, R28, R27, -1 ;  /* 0xbf8000001c167423 */ /* 0x001fc8000000001b */
[----:B------:R-:W-:-:S04]  /*0b10*/  FADD.FTZ R22, -R22, -RZ ;  /* 0x800000ff16167221 */ /* 0x000fc80000010100 */
[----:B------:R-:W-:-:S07]  /*0b20*/  FFMA R24, R27, R22, R27 ;  /* 0x000000161b187223 */ /* 0x000fce000000001b */
.L_x_169:
        /* <DEDUP_REMOVED lines=14> */
.L_x_171:
[----:B------:R-:W0:Y:S02]  /*0c10*/  MUFU.RCP R24, R28 ;  /* 0x0000001c00187308 */ /* 0x000e240000001000 */
[----:B0-----:R-:W-:-:S04]  /*0c20*/  FFMA R22, R28, R24, -1 ;  /* 0xbf8000001c167423 */ /* 0x001fc80000000018 */
[----:B------:R-:W-:-:S04]  /*0c30*/  FADD.FTZ R27, -R22, -RZ ;  /* 0x800000ff161b7221 */ /* 0x000fc80000010100 */
[----:B------:R-:W-:-:S07]  /*0c40*/  FFMA R24, R24, R27, R24 ;  /* 0x0000001b18187223 */ /* 0x000fce0000000018 */
.L_x_172:
[----:B------:R-:W-:Y:S05]  /*0c50*/  BSYNC.RECONVERGENT B1 ;  /* 0x0000000000017941 */ /* 0x000fea0003800200 */
.L_x_170:
[-C--:B------:R-:W-:Y:S01]  /*0c60*/  FMUL R27, R21, R19.reuse ;  /* 0x00000013151b7220 */ /* 0x080fe20000400000 */
[----:B------:R-:W-:-:S03]  /*0c70*/  FMUL R22, R20, R19 ;  /* 0x0000001314167220 */ /* 0x000fc60000400000 */
[-C--:B------:R-:W-:Y:S01]  /*0c80*/  FFMA R27, R20, R18.reuse, R27 ;  /* 0x00000012141b7223 */ /* 0x080fe2000000001b */
[----:B------:R-:W-:-:S03]  /*0c90*/  FFMA R19, R21, R18, -R22 ;  /* 0x0000001215137223 */ /* 0x000fc60000000816 */
[-C--:B------:R-:W-:Y:S01]  /*0ca0*/  FMUL R18, R27, R24.reuse ;  /* 0x000000181b127220 */ /* 0x080fe20000400000 */
[----:B------:R-:W-:-:S05]  /*0cb0*/  FMUL R19, R19, R24 ;  /* 0x0000001813137220 */ /* 0x000fca0000400000 */
[----:B------:R2:W-:Y:S02]  /*0cc0*/  STG.E.64 desc[UR6][R36.64], R18 ;  /* 0x0000001224007986 */ /* 0x0005e4000c101b06 */
.L_x_167:
[----:B------:R-:W-:Y:S05]  /*0cd0*/  BSYNC.RECONVERGENT B0 ;  /* 0x0000000000007941 */ /* 0x000fea0003800200 */
.L_x_166:
[----:B------:R-:W-:Y:S01]  /*0ce0*/  ISETP.GT.AND P0, PT, R13, UR4, PT ;  /* 0x000000040d007c0c */ /* 0x000fe2000bf04270 */
[----:B------:R-:W-:-:S12]  /*0cf0*/  BSSY.RECONVERGENT B0, `(.L_x_173) ;  /* 0x0000032000007945 */ /* 0x000fd80003800200 */
[----:B------:R-:W-:Y:S05]  /*0d00*/  @P0 BRA `(.L_x_174) ;  /* 0x0000000000c00947 */ /* 0x000fea0003800000 */
[----:B------:R-:W-:Y:S01]  /*0d10*/  ISETP.NE.AND P0, PT, R25, RZ, PT ;  /* 0x000000ff1900720c */ /* 0x000fe20003f05270 */
[----:B012---:R-:W0:-:S12]  /*0d20*/  LDC.64 R36, c[0x0][0x388] ;  /* 0x0000e200ff247b82 */ /* 0x007e180000000a00 */
        /* <DEDUP_REMOVED lines=8> */
[----:B--2---:R-:W-:-:S04]  /*0db0*/  FADD R28, |R18|, |R19| ;  /* 0x40000013121c7221 */ /* 0x004fc80000000200 */
[----:B------:R-:W-:-:S05]  /*0dc0*/  VIADD R22, R28, 0x1800000 ;  /* 0x018000001c167836 */ /* 0x000fca0000000000 */
[----:B------:R-:W-:-:S04]  /*0dd0*/  LOP3.LUT R22, R22, 0x7f800000, RZ, 0xc0, !PT ;  /* 0x7f80000016167812 */ /* 0x000fc800078ec0ff */
[----:B------:R-:W-:-:S13]  /*0de0*/  ISETP.GT.U32.AND P0, PT, R22, 0x1ffffff, PT ;  /* 0x01ffffff1600780c */ /* 0x000fda0003f04070 */
[----:B0-----:R-:W-:Y:S05]  /*0df0*/  @P0 BRA `(.L_x_175) ;  /* 0x00000000000c0947 */ /* 0x001fea0003800000 */
[----:B------:R-:W-:-:S07]  /*0e00*/  MOV R26, 0xe20 ;  /* 0x00000e20001a7802 */ /* 0x000fce0000000f00 */
[----:B-----5:R-:W-:Y:S05]  /*0e10*/  CALL.REL.NOINC `($__internal_9_$__cuda_sm20_rcp_rn_f32_slowpath) ;  /* 0x0000000400d47944 */ /* 0x020fea0003c00000 */
[----:B------:R-:W-:Y:S05]  /*0e20*/  BRA `(.L_x_176) ;  /* 0x0000000000107947 */ /* 0x000fea0003800000 */
.L_x_175:
[----:B------:R-:W0:Y:S02]  /*0e30*/  MUFU.RCP R27, R28 ;  /* 0x0000001c001b7308 */ /* 0x000e240000001000 */
[----:B0-----:R-:W-:-:S04]  /*0e40*/  FFMA R22, R28, R27, -1 ;  /* 0xbf8000001c167423 */ /* 0x001fc8000000001b */
[----:B------:R-:W-:-:S04]  /*0e50*/  FADD.FTZ R22, -R22, -RZ ;  /* 0x800000ff16167221 */ /* 0x000fc80000010100 */
[----:B------:R-:W-:-:S07]  /*0e60*/  FFMA R24, R27, R22, R27 ;  /* 0x000000161b187223 */ /* 0x000fce000000001b */
.L_x_176:
        /* <DEDUP_REMOVED lines=14> */
.L_x_178:
[----:B------:R-:W0:Y:S02]  /*0f50*/  MUFU.RCP R24, R28 ;  /* 0x0000001c00187308 */ /* 0x000e240000001000 */
[----:B0-----:R-:W-:-:S04]  /*0f60*/  FFMA R22, R28, R24, -1 ;  /* 0xbf8000001c167423 */ /* 0x001fc80000000018 */
[----:B------:R-:W-:-:S04]  /*0f70*/  FADD.FTZ R27, -R22, -RZ ;  /* 0x800000ff161b7221 */ /* 0x000fc80000010100 */
[----:B------:R-:W-:-:S07]  /*0f80*/  FFMA R24, R24, R27, R24 ;  /* 0x0000001b18187223 */ /* 0x000fce0000000018 */
.L_x_179:
[----:B------:R-:W-:Y:S05]  /*0f90*/  BSYNC.RECONVERGENT B1 ;  /* 0x0000000000017941 */ /* 0x000fea0003800200 */
.L_x_177:
[-C--:B------:R-:W-:Y:S01]  /*0fa0*/  FMUL R27, R21, R19.reuse ;  /* 0x00000013151b7220 */ /* 0x080fe20000400000 */
[----:B------:R-:W-:-:S03]  /*0fb0*/  FMUL R22, R20, R19 ;  /* 0x0000001314167220 */ /* 0x000fc60000400000 */
[-C--:B------:R-:W-:Y:S01]  /*0fc0*/  FFMA R27, R20, R18.reuse, R27 ;  /* 0x00000012141b7223 */ /* 0x080fe2000000001b */
[----:B------:R-:W-:-:S03]  /*0fd0*/  FFMA R19, R21, R18, -R22 ;  /* 0x0000001215137223 */ /* 0x000fc60000000816 */
[-C--:B------:R-:W-:Y:S01]  /*0fe0*/  FMUL R18, R27, R24.reuse ;  /* 0x000000181b127220 */ /* 0x080fe20000400000 */
[----:B------:R-:W-:-:S05]  /*0ff0*/  FMUL R19, R19, R24 ;  /* 0x0000001813137220 */ /* 0x000fca0000400000 */
[----:B------:R3:W-:Y:S02]  /*1000*/  STG.E.64 desc[UR6][R36.64], R18 ;  /* 0x0000001224007986 */ /* 0x0007e4000c101b06 */
.L_x_174:
[----:B------:R-:W-:Y:S05]  /*1010*/  BSYNC.RECONVERGENT B0 ;  /* 0x0000000000007941 */ /* 0x000fea0003800200 */
.L_x_173:
[----:B0123--:R-:W0:Y:S01]  /*1020*/  LDC R19, c[0x0][0x394] ;  /* 0x0000e500ff137b82 */ /* 0x00fe220000000800 */
[----:B------:R-:W-:Y:S01]  /*1030*/  IADD3 R16, PT, PT, R16, 0x4, RZ ;  /* 0x0000000410107810 */ /* 0x000fe20007ffe0ff */
[C---:B------:R-:W-:Y:S01]  /*1040*/  IMAD R17, R2.reuse, -0x4, R17 ;  /* 0xfffffffc02117824 */ /* 0x040fe200078e0211 */
[C---:B------:R-:W-:Y:S01]  /*1050*/  LEA R9, R2.reuse, R9, 0x2 ;  /* 0x0000000902097211 */ /* 0x040fe200078e10ff */
[----:B------:R-:W-:Y:S01]  /*1060*/  IMAD R11, R2, 0x4, R11 ;  /* 0x00000004020b7824 */ /* 0x000fe200078e020b */
[----:B------:R-:W-:Y:S01]  /*1070*/  ISETP.NE.AND P0, PT, R16, RZ, PT ;  /* 0x000000ff1000720c */ /* 0x000fe20003f05270 */
[C---:B------:R-:W-:Y:S01]  /*1080*/  IMAD R15, R2.reuse, -0x4, R15 ;  /* 0xfffffffc020f7824 */ /* 0x040fe200078e020f */
[C---:B------:R-:W-:Y:S01]  /*1090*/  LEA R23, R2.reuse, R23, 0x2 ;  /* 0x0000001702177211 */ /* 0x040fe200078e10ff */
[C---:B------:R-:W-:Y:S01]  /*10a0*/  IMAD R7, R2.reuse, 0x4, R7 ;  /* 0x0000000402077824 */ /* 0x040fe200078e0207 */
[C---:B------:R-:W-:Y:S02]  /*10b0*/  LEA R13, R2.reuse, R13, 0x2 ;  /* 0x0000000d020d7211 */ /* 0x040fe400078e10ff */
[C---:B------:R-:W-:Y:S01]  /*10c0*/  LEA R25, R2.reuse, R25, 0x2 ;  /* 0x0000001902197211 */ /* 0x040fe200078e10ff */
[----:B0-----:R-:W-:-:S04]  /*10d0*/  IMAD R21, R2, R19, RZ ;  /* 0x0000001302157224 */ /* 0x001fc800078e02ff */
[C---:B------:R-:W-:Y:S01]  /*10e0*/  IMAD R12, R21.reuse, 0x4, R12 ;  /* 0x00000004150c7824 */ /* 0x040fe200078e020c */
[C---:B------:R-:W-:Y:S02]  /*10f0*/  LEA R10, R21.reuse, R10, 0x2 ;  /* 0x0000000a150a7211 */ /* 0x040fe400078e10ff */
[C---:B------:R-:W-:Y:S02]  /*1100*/  LEA R14, R21.reuse, R14, 0x2 ;  /* 0x0000000e150e7211 */ /* 0x040fe400078e10ff */
[----:B------:R-:W-:Y:S01]  /*1110*/  LEA R8, R21, R8, 0x2 ;  /* 0x0000000815087211 */ /* 0x000fe200078e10ff */
[----:B------:R-:W-:Y:S06]  /*1120*/  @P0 BRA `(.L_x_180) ;  /* 0xfffffff0007c0947 */ /* 0x000fec000383ffff */
.L_x_151:
[----:B------:R-:W-:-:S13]  /*1130*/  ISETP.NE.AND P0, PT, R4, RZ, PT ;  /* 0x000000ff0400720c */ /* 0x000fda0003f05270 */
[----:B------:R-:W-:Y:S05]  /*1140*/  @!P0 EXIT ;  /* 0x000000000000894d */ /* 0x000fea0003800000 */
[----:B------:R-:W0:Y:S01]  /*1150*/  LDC.64 R8, c[0x0][0x388] ;  /* 0x0000e200ff087b82 */ /* 0x000e220000000a00 */
[----:B------:R-:W1:Y:S01]  /*1160*/  LDCU UR8, c[0x0][0x390] ;  /* 0x00007200ff0877ac */ /* 0x000e620008000800 */
[----:B------:R-:W-:Y:S01]  /*1170*/  IMAD R0, R0, R6, R5 ;  /* 0x0000000600007224 */ /* 0x000fe200078e0205 */
[----:B------:R-:W2:Y:S03]  /*1180*/  LDCU UR9, c[0x0][0x394] ;  /* 0x00007280ff0977ac */ /* 0x000ea60008000800 */
[----:B------:R-:W-:Y:S01]  /*1190*/  IMAD R3, R0, UR5, R3 ;  /* 0x0000000500037c24 */ /* 0x000fe2000f8e0203 */
[----:B------:R-:W-:-:S03]  /*11a0*/  IADD3 R0, PT, PT, -R4, RZ, RZ ;  /* 0x000000ff04007210 */ /* 0x000fc60007ffe1ff */
[C---:B-1----:R-:W-:Y:S01]  /*11b0*/  IMAD R19, R3.reuse, R19, UR8 ;  /* 0x0000000803137e24 */ /* 0x042fe2000f8e0213 */
[----:B------:R-:W-:-:S07]  /*11c0*/  IADD3 R11, PT, PT, -R3, UR8, RZ ;  /* 0x00000008030b7c10 */ /* 0x000fce000fffe1ff */
.L_x_188:
[----:B------:R-:W-:Y:S01]  /*11d0*/  ISETP.GT.AND P0, PT, R3, UR4, PT ;  /* 0x0000000403007c0c */ /* 0x000fe2000bf04270 */
[----:B------:R-:W-:Y:S01]  /*11e0*/  BSSY.RECONVERGENT B0, `(.L_x_181) ;  /* 0x0000033000007945 */ /* 0x000fe20003800200 */
[----:B------:R-:W-:-:S04]  /*11f0*/  IADD3 R0, PT, PT, R0, 0x1, RZ ;  /* 0x0000000100007810 */ /* 0x000fc80007ffe0ff */
[----:B------:R-:W-:-:S07]  /*1200*/  ISETP.NE.AND P3, PT, R0, RZ, PT ;  /* 0x000000ff0000720c */ /* 0x000fce0003f65270 */
[----:B-1----:R-:W-:Y:S06]  /*1210*/  @P0 BRA `(.L_x_182) ;  /* 0x0000000000bc0947 */ /* 0x002fec0003800000 */
[----:B------:R-:W-:-:S13]  /*1220*/  ISETP.NE.AND P0, PT, R11, RZ, PT ;  /* 0x000000ff0b00720c */ /* 0x000fda0003f05270 */
[----:B------:R-:W1:Y:S01]  /*1230*/  @!P0 LDC.64 R4, c[0x0][0x390] ;  /* 0x0000e400ff048b82 */ /* 0x000e620000000a00 */
[----:B------:R-:W-:Y:S01]  /*1240*/  @!P0 MOV R17, 0x3f800000 ;  /* 0x3f80000000118802 */ /* 0x000fe20000000f00 */
[----:B-1----:R-:W-:-:S04]  /*1250*/  @!P0 IMAD R5, R4, R5, R4 ;  /* 0x0000000504058224 */ /* 0x002fc800078e0204 */
[----:B0-----:R-:W-:-:S05]  /*1260*/  @!P0 IMAD.WIDE R14, R5, 0x8, R8 ;  /* 0x00000008050e8825 */ /* 0x001fca00078e0208 */
[----:B------:R0:W-:Y:S04]  /*1270*/  @!P0 STG.E desc[UR6][R14.64], R17 ;  /* 0x000000110e008986 */ /* 0x0001e8000c101906 */
[----:B------:R-:W3:Y:S01]  /*1280*/  LDG.E.64 R4, desc[UR6][R32.64] ;  /* 0x0000000620047981 */ /* 0x000ee2000c1e1b00 */
[----:B------:R-:W-:-:S05]  /*1290*/  IMAD.WIDE R12, R19, 0x8, R8 ;  /* 0x00000008130c7825 */ /* 0x000fca00078e0208 */
[----:B------:R0:W5:Y:S01]  /*12a0*/  LDG.E.64 R6, desc[UR6][R12.64] ;  /* 0x000000060c067981 */ /* 0x000162000c1e1b00 */
[----:B---3--:R-:W-:-:S04]  /*12b0*/  FADD R28, |R4|, |R5| ;  /* 0x40000005041c7221 */ /* 0x008fc80000000200 */
[----:B------:R-:W-:-:S05]  /*12c0*/  VIADD R10, R28, 0x1800000 ;  /* 0x018000001c0a7836 */ /* 0x000fca0000000000 */
[----:B------:R-:W-:-:S04]  /*12d0*/  LOP3.LUT R10, R10, 0x7f800000, RZ, 0xc0, !PT ;  /* 0x7f8000000a0a7812 */ /* 0x000fc800078ec0ff */
[----:B------:R-:W-:-:S13]  /*12e0*/  ISETP.GT.U32.AND P0, PT, R10, 0x1ffffff, PT ;  /* 0x01ffffff0a00780c */ /* 0x000fda0003f04070 */
[----:B0-----:R-:W-:Y:S05]  /*12f0*/  @P0 BRA `(.L_x_183) ;  /* 0x00000000000c0947 */ /* 0x001fea0003800000 */
[----:B------:R-:W-:-:S07]  /*1300*/  MOV R26, 0x1320 ;  /* 0x00001320001a7802 */ /* 0x000fce0000000f00 */
[----:B--2--5:R-:W-:Y:S05]  /*1310*/  CALL.REL.NOINC `($__internal_9_$__cuda_sm20_rcp_rn_f32_slowpath) ;  /* 0x0000000000947944 */ /* 0x024fea0003c00000 */
[----:B------:R-:W-:Y:S05]  /*1320*/  BRA `(.L_x_184) ;  /* 0x0000000000107947 */ /* 0x000fea0003800000 */
.L_x_183:
[----:B------:R-:W0:Y:S02]  /*1330*/  MUFU.RCP R15, R28 ;  /* 0x0000001c000f7308 */ /* 0x000e240000001000 */
[----:B0-----:R-:W-:-:S04]  /*1340*/  FFMA R10, R28, R15, -1 ;  /* 0xbf8000001c0a7423 */ /* 0x001fc8000000000f */
[----:B------:R-:W-:-:S04]  /*1350*/  FADD.FTZ R10, -R10, -RZ ;  /* 0x800000ff0a0a7221 */ /* 0x000fc80000010100 */
[----:B------:R-:W-:-:S07]  /*1360*/  FFMA R24, R15, R10, R15 ;  /* 0x0000000a0f187223 */ /* 0x000fce000000000f */
.L_x_184:
        /* <DEDUP_REMOVED lines=12> */
[----:B--2---:R-:W-:Y:S05]  /*1430*/  CALL.REL.NOINC `($__internal_9_$__cuda_sm20_rcp_rn_f32_slowpath) ;  /* 0x00000000004c7944 */ /* 0x004fea0003c00000 */
[----:B------:R-:W-:Y:S05]  /*1440*/  BRA `(.L_x_187) ;  /* 0x0000000000107947 */ /* 0x000fea0003800000 */
.L_x_186:
[----:B------:R-:W0:Y:S02]  /*1450*/  MUFU.RCP R24, R28 ;  /* 0x0000001c00187308 */ /* 0x000e240000001000 */
[----:B0-----:R-:W-:-:S04]  /*1460*/  FFMA R10, R28, R24, -1 ;  /* 0xbf8000001c0a7423 */ /* 0x001fc80000000018 */
[----:B------:R-:W-:-:S04]  /*1470*/  FADD.FTZ R15, -R10, -RZ ;  /* 0x800000ff0a0f7221 */ /* 0x000fc80000010100 */
[----:B------:R-:W-:-:S07]  /*1480*/  FFMA R24, R24, R15, R24 ;  /* 0x0000000f18187223 */ /* 0x000fce0000000018 */
.L_x_187:
[----:B--2---:R-:W-:Y:S05]  /*1490*/  BSYNC.RECONVERGENT B1 ;  /* 0x0000000000017941 */ /* 0x004fea0003800200 */
.L_x_185:
[-C--:B------:R-:W-:Y:S01]  /*14a0*/  FMUL R15, R7, R5.reuse ;  /* 0x00000005070f7220 */ /* 0x080fe20000400000 */
[----:B------:R-:W-:-:S03]  /*14b0*/  FMUL R10, R6, R5 ;  /* 0x00000005060a7220 */ /* 0x000fc60000400000 */
[-C--:B------:R-:W-:Y:S01]  /*14c0*/  FFMA R15, R6, R4.reuse, R15 ;  /* 0x00000004060f7223 */ /* 0x080fe2000000000f */
[----:B------:R-:W-:-:S03]  /*14d0*/  FFMA R5, R7, R4, -R10 ;  /* 0x0000000407057223 */ /* 0x000fc6000000080a */
[-C--:B------:R-:W-:Y:S01]  /*14e0*/  FMUL R4, R15, R24.reuse ;  /* 0x000000180f047220 */ /* 0x080fe20000400000 */
[----:B------:R-:W-:-:S05]  /*14f0*/  FMUL R5, R5, R24 ;  /* 0x0000001805057220 */ /* 0x000fca0000400000 */
[----:B------:R1:W-:Y:S02]  /*1500*/  STG.E.64 desc[UR6][R12.64], R4 ;  /* 0x000000040c007986 */ /* 0x0003e4000c101b06 */
.L_x_182:
[----:B--2---:R-:W-:Y:S05]  /*1510*/  BSYNC.RECONVERGENT B0 ;  /* 0x0000000000007941 */ /* 0x004fea0003800200 */
.L_x_181:
[C---:B------:R-:W-:Y:S01]  /*1520*/  IMAD R19, R2.reuse, UR9, R19 ;  /* 0x0000000902137c24 */ /* 0x040fe2000f8e0213 */
[C---:B------:R-:W-:Y:S02]  /*1530*/  IADD3 R11, PT, PT, -R2.reuse, R11, RZ ;  /* 0x0000000b020b7210 */ /* 0x040fe40007ffe1ff */
[----:B------:R-:W-:Y:S01]  /*1540*/  IADD3 R3, PT, PT, R2, R3, RZ ;  /* 0x0000000302037210 */ /* 0x000fe20007ffe0ff */
[----:B------:R-:W-:Y:S06]  /*1550*/  @P3 BRA `(.L_x_188) ;  /* 0xfffffffc001c3947 */ /* 0x000fec000383ffff */
[----:B------:R-:W-:Y:S05]  /*1560*/  EXIT ;  /* 0x000000000000794d */ /* 0x000fea0003800000 */
        .weak           $__internal_9_$__cuda_sm20_rcp_rn_f32_slowpath
        .type           $__internal_9_$__cuda_sm20_rcp_rn_f32_slowpath,@function
        .size           $__internal_9_$__cuda_sm20_rcp_rn_f32_slowpath,($__internal_10_$__cuda_sm3x_div_rn_noftz_f32_slowpath - $__internal_9_$__cuda_sm20_rcp_rn_f32_slowpath)
$__internal_9_$__cuda_sm20_rcp_rn_f32_slowpath:
[----:B------:R-:W-:Y:S01]  /*1570*/  IMAD.SHL.U32 R22, R28, 0x2, RZ ;  /* 0x000000021c167824 */ /* 0x000fe200078e00ff */
[----:B------:R-:W-:Y:S04]  /*1580*/  BSSY.RECONVERGENT B2, `(.L_x_189) ;  /* 0x0000030000027945 */ /* 0x000fe80003800200 */
[----:B------:R-:W-:-:S04]  /*1590*/  SHF.R.U32.HI R22, RZ, 0x18, R22 ;  /* 0x00000018ff167819 */ /* 0x000fc80000011616 */
[----:B------:R-:W-:-:S13]  /*15a0*/  ISETP.NE.U32.AND P0, PT, R22, RZ, PT ;  /* 0x000000ff1600720c */ /* 0x000fda0003f05070 */
[----:B------:R-:W-:Y:S05]  /*15b0*/  @P0 BRA `(.L_x_190) ;  /* 0x0000000000280947 */ /* 0x000fea0003800000 */
[----:B------:R-:W-:-:S04]  /*15c0*/  SHF.L.U32 R22, R28, 0x1, RZ ;  /* 0x000000011c167819 */ /* 0x000fc800000006ff */
[----:B------:R-:W-:-:S13]  /*15d0*/  ISETP.NE.AND P0, PT, R22, RZ, PT ;  /* 0x000000ff1600720c */ /* 0x000fda0003f05270 */
[----:B------:R-:W-:Y:S01]  /*15e0*/  @P0 FFMA R27, R28, 1.84467440737095516160e+19, RZ ;  /* 0x5f8000001c1b0823 */ /* 0x000fe200000000ff */
[----:B------:R-:W-:Y:S08]  /*15f0*/  @!P0 MUFU.RCP R24, R28 ;  /* 0x0000001c00188308 */ /* 0x000ff00000001000 */
[----:B------:R-:W0:Y:S02]  /*1600*/  @P0 MUFU.RCP R22, R27 ;  /* 0x0000001b00160308 */ /* 0x000e240000001000 */
[----:B0-----:R-:W-:-:S04]  /*1610*/  @P0 FFMA R29, R27, R22, -1 ;  /* 0xbf8000001b1d0423 */ /* 0x001fc80000000016 */
[----:B------:R-:W-:-:S04]  /*1620*/  @P0 FADD.FTZ R29, -R29, -RZ ;  /* 0x800000ff1d1d0221 */ /* 0x000fc80000010100 */
[----:B------:R-:W-:-:S04]  /*1630*/  @P0 FFMA R29, R22, R29, R22 ;  /* 0x0000001d161d0223 */ /* 0x000fc80000000016 */
[----:B------:R-:W-:Y:S01]  /*1640*/  @P0 FFMA R24, R29, 1.84467440737095516160e+19, RZ ;  /* 0x5f8000001d180823 */ /* 0x000fe200000000ff */
[----:B------:R-:W-:Y:S06]  /*1650*/  BRA `(.L_x_191) ;  /* 0x0000000000887947 */ /* 0x000fec0003800000 */
.L_x_190:
[----:B------:R-:W-:-:S04]  /*1660*/  IADD3 R24, PT, PT, R22, -0xfd, RZ ;  /* 0xffffff0316187810 */ /* 0x000fc80007ffe0ff */
[----:B------:R-:W-:-:S13]  /*1670*/  ISETP.GT.U32.AND P0, PT, R24, 0x1, PT ;  /* 0x000000011800780c */ /* 0x000fda0003f04070 */
[----:B------:R-:W-:Y:S05]  /*1680*/  @P0 BRA `(.L_x_192) ;  /* 0x0000000000780947 */ /* 0x000fea0003800000 */
[----:B------:R-:W-:Y:S01]  /*1690*/  LOP3.LUT R31, R28, 0x7fffff, RZ, 0xc0, !PT ;  /* 0x007fffff1c1f7812 */ /* 0x000fe200078ec0ff */
[----:B------:R-:W-:-:S03]  /*16a0*/  HFMA2 R29, -RZ, RZ, 0, 1.78813934326171875e-07 ;  /* 0x00000003ff1d7431 */ /* 0x000fc600000001ff */
[----:B------:R-:W-:-:S04]  /*16b0*/  LOP3.LUT R31, R31, 0x3f800000, RZ, 0xfc, !PT ;  /* 0x3f8000001f1f7812 */ /* 0x000fc800078efcff */
[----:B------:R-:W0:Y:S01]  /*16c0*/  MUFU.RCP R34, R31 ;  /* 0x0000001f00227308 */ /* 0x000e220000001000 */
[----:B------:R-:W-:Y:S01]  /*16d0*/  SHF.L.U32 R29, R29, R24, RZ ;  /* 0x000000181d1d7219 */ /* 0x000fe200000006ff */
[----:B0-----:R-:W-:-:S04]  /*16e0*/  FFMA R27, R31, R34, -1 ;  /* 0xbf8000001f1b7423 */ /* 0x001fc80000000022 */
[----:B------:R-:W-:-:S04]  /*16f0*/  FADD.FTZ R27, -R27, -RZ ;  /* 0x800000ff1b1b7221 */ /* 0x000fc80000010100 */
[CCC-:B------:R-:W-:Y:S01]  /*1700*/  FFMA.RM R30, R34.reuse, R27.reuse, R34.reuse ;  /* 0x0000001b221e7223 */ /* 0x1c0fe20000004022 */
[----:B------:R-:W-:-:S05]  /*1710*/  FFMA.RP R27, R34, R27, R34 ;  /* 0x0000001b221b7223 */ /* 0x000fca0000008022 */
[C---:B------:R-:W-:Y:S02]  /*1720*/  FSETP.NEU.FTZ.AND P0, PT, R30.reuse, R27, PT ;  /* 0x0000001b1e00720b */ /* 0x040fe40003f1d000 */
[----:B------:R-:W-:Y:S02]  /*1730*/  LOP3.LUT R30, R30, 0x7fffff, RZ, 0xc0, !PT ;  /* 0x007fffff1e1e7812 */ /* 0x000fe400078ec0ff */
[----:B------:R-:W-:Y:S02]  /*1740*/  SEL R27, RZ, 0xffffffff, !P0 ;  /* 0xffffffffff1b7807 */ /* 0x000fe40004000000 */
[----:B------:R-:W-:-:S03]  /*1750*/  LOP3.LUT R30, R30, 0x800000, RZ, 0xfc, !PT ;  /* 0x008000001e1e7812 */ /* 0x000fc600078efcff */
[----:B------:R-:W-:Y:S01]  /*1760*/  IMAD.MOV R27, RZ, RZ, -R27 ;  /* 0x000000ffff1b7224 */ /* 0x000fe200078e0a1b */
[----:B------:R-:W-:-:S04]  /*1770*/  LOP3.LUT R29, R29, R30, RZ, 0xc0, !PT ;  /* 0x0000001e1d1d7212 */ /* 0x000fc800078ec0ff */
[-C--:B------:R-:W-:Y:S02]  /*1780*/  SHF.R.U32.HI R29, RZ, R24.reuse, R29 ;  /* 0x00000018ff1d7219 */ /* 0x080fe4000001161d */
[----:B------:R-:W-:Y:S02]  /*1790*/  LOP3.LUT P1, RZ, R27, R24, R30, 0xf8, !PT ;  /* 0x000000181bff7212 */ /* 0x000fe4000782f81e */
[C---:B------:R-:W-:Y:S02]  /*17a0*/  LOP3.LUT P0, RZ, R29.reuse, 0x1, RZ, 0xc0, !PT ;  /* 0x000000011dff7812 */ /* 0x040fe4000780c0ff */
[----:B------:R-:W-:Y:S02]  /*17b0*/  LOP3.LUT P2, RZ, R29, 0x2, RZ, 0xc0, !PT ;  /* 0x000000021dff7812 */ /* 0x000fe4000784c0ff */
[----:B------:R-:W-:Y:S02]  /*17c0*/  IADD3 R27, PT, PT, R22, -0xfc, RZ ;  /* 0xffffff04161b7810 */ /* 0x000fe40007ffe0ff */
[----:B------:R-:W-:-:S02]  /*17d0*/  PLOP3.LUT P0, PT, P0, P1, P2, 0xe0, 0x0 ;  /* 0x000000000000781c */ /* 0x000fc40000703c20 */
[----:B------:R-:W-:Y:S02]  /*17e0*/  LOP3.LUT P1, RZ, R28, 0x7fffff, RZ, 0xc0, !PT ;  /* 0x007fffff1cff7812 */ /* 0x000fe4000782c0ff */
[----:B------:R-:W-:Y:S02]  /*17f0*/  SEL R24, RZ, 0x1, !P0 ;  /* 0x00000001ff187807 */ /* 0x000fe40004000000 */
[----:B------:R-:W-:Y:S02]  /*1800*/  SHF.R.U32.HI R27, RZ, R27, R30 ;  /* 0x0000001bff1b7219 */ /* 0x000fe4000001161e */
[----:B------:R-:W-:-:S04]  /*1810*/  IADD3 R24, PT, PT, -R24, RZ, RZ ;  /* 0x000000ff18187210 */ /* 0x000fc80007ffe1ff */
[----:B------:R-:W-:-:S13]  /*1820*/  ISETP.GE.AND P0, PT, R24, RZ, PT ;  /* 0x000000ff1800720c */ /* 0x000fda0003f06270 */
[----:B------:R-:W-:-:S05]  /*1830*/  @!P0 IADD3 R27, PT, PT, R27, 0x1, RZ ;  /* 0x000000011b1b8810 */ /* 0x000fca0007ffe0ff */
[----:B------:R-:W-:-:S05]  /*1840*/  @!P1 IMAD.SHL.U32 R27, R27, 0x2, RZ ;  /* 0x000000021b1b9824 */ /* 0x000fca00078e00ff */
[----:B------:R-:W-:Y:S01]  /*1850*/  LOP3.LUT R24, R27, 0x80000000, R28, 0xf8, !PT ;  /* 0x800000001b187812 */ /* 0x000fe200078ef81c */
[----:B------:R-:W-:Y:S06]  /*1860*/  BRA `(.L_x_191) ;  /* 0x0000000000047947 */ /* 0x000fec0003800000 */
.L_x_192:
[----:B------:R0:W1:Y:S02]  /*1870*/  MUFU.RCP R24, R28 ;  /* 0x0000001c00187308 */ /* 0x0000640000001000 */
.L_x_191:
[----:B------:R-:W-:Y:S05]  /*1880*/  BSYNC.RECONVERGENT B2 ;  /* 0x0000000000027941 */ /* 0x000fea0003800200 */
.L_x_189:
[----:B------:R-:W-:-:S04]  /*1890*/  MOV R27, 0x0 ;  /* 0x00000000001b7802 */ /* 0x000fc80000000f00 */
[----:B01----:R-:W-:Y:S05]  /*18a0*/  RET.REL.NODEC R26 `(_Z5cInv1P6float2S0_ii) ;  /* 0xffffffe41ad47950 */ /* 0x003fea0003c3ffff */
        .weak           $__internal_10_$__cuda_sm3x_div_rn_noftz_f32_slowpath
        .type           $__internal_10_$__cuda_sm3x_div_rn_noftz_f32_slowpath,@function
        .size           $__internal_10_$__cuda_sm3x_div_rn_noftz_f32_slowpath,(.L_x_232 - $__internal_10_$__cuda_sm3x_div_rn_noftz_f32_slowpath)
$__internal_10_$__cuda_sm3x_div_rn_noftz_f32_slowpath:
[--C-:B------:R-:W-:Y:S01]  /*18b0*/  SHF.R.U32.HI R7, RZ, 0x17, R4.reuse ;  /* 0x00000017ff077819 */ /* 0x100fe20000011604 */
[----:B------:R-:W-:Y:S01]  /*18c0*/  IMAD.MOV.U32 R9, RZ, RZ, R4 ;  /* 0x000000ffff097224 */ /* 0x000fe200078e0004 */
[----:B------:R-:W-:Y:S02]  /*18d0*/  SHF.R.U32.HI R5, RZ, 0x17, R3 ;  /* 0x00000017ff057819 */ /* 0x000fe40000011603 */
[----:B------:R-:W-:Y:S02]  /*18e0*/  LOP3.LUT R7, R7, 0xff, RZ, 0xc0, !PT ;  /* 0x000000ff07077812 */ /* 0x000fe400078ec0ff */
[----:B------:R-:W-:Y:S02]  /*18f0*/  LOP3.LUT R5, R5, 0xff, RZ, 0xc0, !PT ;  /* 0x000000ff05057812 */ /* 0x000fe400078ec0ff */
[----:B------:R-:W-:Y:S02]  /*1900*/  IADD3 R12, PT, PT, R7, -0x1, RZ ;  /* 0xffffffff070c7810 */ /* 0x000fe40007ffe0ff */
[----:B------:R-:W-:-:S02]  /*1910*/  IADD3 R11, PT, PT, R5, -0x1, RZ ;  /* 0xffffffff050b7810 */ /* 0x000fc40007ffe0ff */
[----:B------:R-:W-:Y:S02]  /*1920*/  ISETP.GT.U32.AND P0, PT, R12, 0xfd, PT ;  /* 0x000000fd0c00780c */ /* 0x000fe40003f04070 */
[----:B------:R-:W-:Y:S02]  /*1930*/  MOV R8, R3 ;  /* 0x0000000300087202 */ /* 0x000fe40000000f00 */
        /* <DEDUP_REMOVED lines=26> */
.L_x_193:
[----:B------:R-:W-:Y:S02]  /*1ae0*/  LEA R4, R7, 0xc0800000, 0x17 ;  /* 0xc080000007047811 */ /* 0x000fe400078eb8ff */
[----:B------:R-:W-:-:S03]  /*1af0*/  IADD3 R5, PT, PT, R5, -0x7f, RZ ;  /* 0xffffff8105057810 */ /* 0x000fc60007ffe0ff */
[----:B------:R-:W-:Y:S02]  /*1b00*/  IMAD.IADD R4, R9, 0x1, -R4 ;  /* 0x0000000109047824 */ /* 0x000fe400078e0a04 */
[C---:B------:R-:W-:Y:S01]  /*1b10*/  IMAD R3, R5.reuse, -0x800000, R8 ;  /* 0xff80000005037824 */ /* 0x040fe200078e0208 */
[----:B------:R-:W-:Y:S01]  /*1b20*/  IADD3 R5, PT, PT, R5, 0x7f, -R7 ;  /* 0x0000007f05057810 */ /* 0x000fe20007ffe807 */
[----:B------:R-:W0:Y:S01]  /*1b30*/  MUFU.RCP R9, R4 ;  /* 0x0000000400097308 */ /* 0x000e220000001000 */
[----:B------:R-:W-:Y:S02]  /*1b40*/  FADD.FTZ R12, -R4, -RZ ;  /* 0x800000ff040c7221 */ /* 0x000fe40000010100 */
        /* <DEDUP_REMOVED lines=21> */
[-CC-:B------:R-:W-:Y:S01]  /*1ca0*/  FFMA.RZ R3, R11, R9.reuse, R14.reuse ;  /* 0x000000090b037223 */ /* 0x180fe2000000c00e */
[----:B------:R-:W-:Y:S02]  /*1cb0*/  VIADD R10, R7, 0x20 ;  /* 0x00000020070a7836 */ /* 0x000fe40000000000 */
[-CC-:B------:R-:W-:Y:S01]  /*1cc0*/  FFMA.RM R4, R11, R9.reuse, R14.reuse ;  /* 0x000000090b047223 */ /* 0x180fe2000000400e */
        /* <DEDUP_REMOVED lines=19> */
.L_x_199:
[----:B------:R-:W-:-:S04]  /*1e00*/  LOP3.LUT R8, R8, 0x80000000, RZ, 0xc0, !PT ;  /* 0x8000000008087812 */ /* 0x000fc800078ec0ff */
[----:B------:R-:W-:Y:S01]  /*1e10*/  LOP3.LUT R8, R8, 0x7f800000, RZ, 0xfc, !PT ;  /* 0x7f80000008087812 */ /* 0x000fe200078efcff */
[----:B------:R-:W-:Y:S06]  /*1e20*/  BRA `(.L_x_200) ;  /* 0x0000000000287947 */ /* 0x000fec0003800000 */
.L_x_198:
[----:B------:R-:W-:Y:S01]  /*1e30*/  LEA R8, R5, R8, 0x17 ;  /* 0x0000000805087211 */ /* 0x000fe200078eb8ff */
[----:B------:R-:W-:Y:S06]  /*1e40*/  BRA `(.L_x_200) ;  /* 0x0000000000207947 */ /* 0x000fec0003800000 */
.L_x_197:
[----:B------:R-:W-:-:S04]  /*1e50*/  LOP3.LUT R8, R9, 0x80000000, R8, 0x48, !PT ;  /* 0x8000000009087812 */ /* 0x000fc800078e4808 */
[----:B------:R-:W-:Y:S01]  /*1e60*/  LOP3.LUT R8, R8, 0x7f800000, RZ, 0xfc, !PT ;  /* 0x7f80000008087812 */ /* 0x000fe200078efcff */
[----:B------:R-:W-:Y:S06]  /*1e70*/  BRA `(.L_x_200) ;  /* 0x0000000000147947 */ /* 0x000fec0003800000 */
.L_x_196:
[----:B------:R-:W-:Y:S01]  /*1e80*/  LOP3.LUT R8, R9, 0x80000000, R8, 0x48, !PT ;  /* 0x8000000009087812 */ /* 0x000fe200078e4808 */
[----:B------:R-:W-:Y:S06]  /*1e90*/  BRA `(.L_x_200) ;  /* 0x00000000000c7947 */ /* 0x000fec0003800000 */
.L_x_195:
[----:B------:R-:W0:Y:S01]  /*1ea0*/  MUFU.RSQ R8, -QNAN ;  /* 0xffc0000000087908 */ /* 0x000e220000001400 */
[----:B------:R-:W-:Y:S05]  /*1eb0*/  BRA `(.L_x_200) ;  /* 0x0000000000047947 */ /* 0x000fea0003800000 */
.L_x_194:
[----:B------:R-:W-:-:S07]  /*1ec0*/  FADD.FTZ R8, R3, R4 ;  /* 0x0000000403087221 */ /* 0x000fce0000010000 */
.L_x_200:
[----:B------:R-:W-:-:S04]  /*1ed0*/  HFMA2 R7, -RZ, RZ, 0, 0 ;  /* 0x00000000ff077431 */ /* 0x000fc800000001ff */
[----:B0-----:R-:W-:Y:S05]  /*1ee0*/  RET.REL.NODEC R6 `(_Z5cInv1P6float2S0_ii) ;  /* 0xffffffe006447950 */ /* 0x001fea0003c3ffff */
.L_x_201:
        /* <DEDUP_REMOVED lines=9> */
.L_x_232:


//--------------------- .text._Z5cInv2P6float2S0_ii --------------------------
	.section	.text._Z5cInv2P6float2S0_ii,"ax",@progbits
	.align	128
        .global         _Z5cInv2P6float2S0_ii
        .type           _Z5cInv2P6float2S0_ii,@function
        .size           _Z5cInv2P6float2S0_ii,(.L_x_233 - _Z5cInv2P6float2S0_ii)
        .other          _Z5cInv2P6float2S0_ii,@"STO_CUDA_ENTRY STV_DEFAULT"
_Z5cInv2P6float2S0_ii:
.text._Z5cInv2P6float2S0_ii:
        /* <DEDUP_REMOVED lines=18> */
[----:B------:R-:W-:Y:S05]  /*0120*/  CALL.REL.NOINC `($__internal_11_$__cuda_sm3x_div_rn_noftz_f32_slowpath) ;  /* 0x0000000c00ec7944 */ /* 0x000fea0003c00000 */
[----:B------:R-:W-:-:S07]  /*0130*/  MOV R4, R0 ;  /* 0x0000000000047202 */ /* 0x000fce0000000f00 */
.L_x_202:
        /* <DEDUP_REMOVED lines=13> */
[----:B0-----:R-:W-:-:S07]  /*0210*/  I2FP.F32.S32 R0, UR5 ;  /* 0x0000000500007c45 */ /* 0x001fce0008201400 */
[----:B------:R-:W0:Y:S01]  /*0220*/  FCHK P0, R0, R3 ;  /* 0x0000000300007302 */ /* 0x000e220000000000 */
[----:B--2---:R-:W-:-:S04]  /*0230*/  FFMA R7, -R3, R4, 1 ;  /* 0x3f80000003077423 */ /* 0x004fc80000000104 */
[----:B------:R-:W-:-:S04]  /*0240*/  FFMA R7, R4, R7, R4 ;  /* 0x0000000704077223 */ /* 0x000fc80000000004 */
[----:B------:R-:W-:-:S04]  /*0250*/  FFMA R4, R0, R7, RZ ;  /* 0x0000000700047223 */ /* 0x000fc800000000ff */
[----:B------:R-:W-:Y:S01]  /*0260*/  FFMA R6, -R3, R4, R0 ;  /* 0x0000000403067223 */ /* 0x000fe20000000100 */
[----:B-1----:R-:W-:-:S03]  /*0270*/  IMAD R27, R5, UR4, R22 ;  /* 0x00000004051b7c24 */ /* 0x002fc6000f8e0216 */
[----:B------:R-:W-:Y:S01]  /*0280*/  FFMA R4, R7, R6, R4 ;  /* 0x0000000607047223 */ /* 0x000fe20000000004 */
[----:B0-----:R-:W-:Y:S06]  /*0290*/  @!P0 BRA `(.L_x_203) ;  /* 0x00000000000c8947 */ /* 0x001fec0003800000 */
[----:B------:R-:W-:-:S07]  /*02a0*/  MOV R4, 0x2c0 ;  /* 0x000002c000047802 */ /* 0x000fce0000000f00 */
[----:B------:R-:W-:Y:S05]  /*02b0*/  CALL.REL.NOINC `($__internal_11_$__cuda_sm3x_div_rn_noftz_f32_slowpath) ;  /* 0x0000000c00887944 */ /* 0x000fea0003c00000 */
[----:B------:R-:W-:-:S07]  /*02c0*/  MOV R4, R0 ;  /* 0x0000000000047202 */ /* 0x000fce0000000f00 */
.L_x_203:
[----:B------:R-:W0:Y:S01]  /*02d0*/  F2I.CEIL.NTZ R4, R4 ;  /* 0x0000000400047305 */ /* 0x000e22000020b100 */
[CC--:B------:R-:W-:Y:S01]  /*02e0*/  IADD3 R3, PT, PT, R2.reuse, R5.reuse, RZ ;  /* 0x0000000502037210 */ /* 0x0c0fe20007ffe0ff */
[----:B------:R-:W1:Y:S01]  /*02f0*/  LDCU.64 UR10, c[0x0][0x358] ;  /* 0x00006b00ff0a77ac */ /* 0x000e620008000a00 */
[C---:B------:R-:W-:Y:S01]  /*0300*/  LEA R23, R2.reuse, R5, 0x1 ;  /* 0x0000000502177211 */ /* 0x040fe200078e08ff */
[----:B------:R-:W-:Y:S02]  /*0310*/  IMAD R5, R2, 0x3, R5 ;  /* 0x0000000302057824 */ /* 0x000fe400078e0205 */
[--C-:B------:R-:W-:Y:S02]  /*0320*/  IMAD R26, R3, UR4, R22.reuse ;  /* 0x00000004031a7c24 */ /* 0x100fe4000f8e0216 */
[--C-:B------:R-:W-:Y:S02]  /*0330*/  IMAD R23, R23, UR4, R22.reuse ;  /* 0x0000000417177c24 */ /* 0x100fe4000f8e0216 */
[----:B------:R-:W-:Y:S01]  /*0340*/  IMAD R22, R5, UR4, R22 ;  /* 0x0000000405167c24 */ /* 0x000fe2000f8e0216 */
[----:B------:R-:W-:Y:S01]  /*0350*/  UMOV UR4, URZ ;  /* 0x000000ff00047c82 */ /* 0x000fe20008000000 */
[----:B0-----:R-:W-:-:S15]  /*0360*/  R2UR UR13, R4 ;  /* 0x00000000040d72ca */ /* 0x001fde00000e0000 */
.L_x_212:
[----:B------:R-:W-:-:S09]  /*0370*/  UISETP.GE.AND UP0, UPT, UR13, 0x1, UPT ;  /* 0x000000010d00788c */ /* 0x000fd2000bf06270 */
[----:B0123--:R-:W-:Y:S05]  /*0380*/  BRA.U !UP0, `(.L_x_204) ;  /* 0x0000000d08447547 */ /* 0x00ffea000b800000 */
[----:B------:R-:W0:Y:S01]  /*0390*/  S2R R0, SR_TID.X ;  /* 0x0000000000007919 */ /* 0x000e220000002100 */
[----:B------:R-:W2:Y:S01]  /*03a0*/  LDCU.64 UR14, c[0x0][0x390] ;  /* 0x00007200ff0e77ac */ /* 0x000ea20008000a00 */
[----:B------:R-:W3:Y:S01]  /*03b0*/  LDC.64 R30, c[0x0][0x380] ;  /* 0x0000e000ff1e7b82 */ /* 0x000ee20000000a00 */
[----:B------:R-:W0:Y:S01]  /*03c0*/  S2R R3, SR_CTAID.X ;  /* 0x0000000000037919 */ /* 0x000e220000002500 */
[----:B------:R-:W-:Y:S02]  /*03d0*/  UIMAD UR5, UR8, UR9, URZ ;  /* 0x00000009080572a4 */ /* 0x000fe4000f8e02ff */
[----:B------:R-:W-:-:S04]  /*03e0*/  UISETP.GE.U32.AND UP0, UPT, UR13, 0x4, UPT ;  /* 0x000000040d00788c */ /* 0x000fc8000bf06070 */
[----:B------:R-:W4:Y:S01]  /*03f0*/  S2UR UR7, SR_CTAID.X ;  /* 0x00000000000779c3 */ /* 0x000f220000002500 */
[----:B------:R-:W-:Y:S01]  /*0400*/  IMAD.U32 R5, RZ, RZ, UR5 ;  /* 0x00000005ff057e24 */ /* 0x000fe2000f8e00ff */
[----:B------:R-:W-:Y:S01]  /*0410*/  UMOV UR5, URZ ;  /* 0x000000ff00057c82 */ /* 0x000fe20008000000 */
[----:B--2---:R-:W-:Y:S01]  /*0420*/  MOV R7, UR14 ;  /* 0x0000000e00077c02 */ /* 0x004fe20008000f00 */
[----:B0-----:R-:W-:-:S04]  /*0430*/  IMAD R0, R3, UR8, R0 ;  /* 0x0000000803007c24 */ /* 0x001fc8000f8e0200 */
[----:B------:R-:W-:-:S05]  /*0440*/  IMAD R0, R5, UR4, R0 ;  /* 0x0000000405007c24 */ /* 0x000fca000f8e0200 */
[----:B------:R-:W-:-:S05]  /*0450*/  IADD3.X R2, PT, PT, R0, UR14, RZ, PT, !PT ;  /* 0x0000000e00027c10 */ /* 0x000fca000bffe4ff */
[----:B------:R-:W-:-:S04]  /*0460*/  IMAD R3, R7, UR15, R2 ;  /* 0x0000000f07037c24 */ /* 0x000fc8000f8e0202 */
[----:B---3--:R-:W-:Y:S01]  /*0470*/  IMAD.WIDE R30, R3, 0x8, R30 ;  /* 0x00000008031e7825 */ /* 0x008fe200078e021e */
[----:B----4-:R-:W-:Y:S06]  /*0480*/  BRA.U !UP0, `(.L_x_205) ;  /* 0x0000000508cc7547 */ /* 0x010fec000b800000 */
[----:B------:R-:W0:Y:S01]  /*0490*/  S2R R3, SR_TID.X ;  /* 0x0000000000037919 */ /* 0x000e220000002100 */
[----:B------:R-:W0:Y:S01]  /*04a0*/  LDCU.64 UR16, c[0x0][0x390] ;  /* 0x00007200ff1077ac */ /* 0x000e220008000a00 */
[----:B------:R-:W2:Y:S01]  /*04b0*/  LDC R5, c[0x0][0x360] ;  /* 0x0000d800ff057b82 */ /* 0x000ea20000000800 */
[--C-:B------:R-:W-:Y:S01]  /*04c0*/  IMAD R6, R27, UR15, R7.reuse ;  /* 0x0000000f1b067c24 */ /* 0x100fe2000f8e0207 */
[----:B------:R-:W-:Y:S01]  /*04d0*/  ISETP.GT.AND P2, PT, R0, UR6, PT ;  /* 0x0000000600007c0c */ /* 0x000fe2000bf44270 */
[----:B------:R-:W-:Y:S01]  /*04e0*/  UIMAD UR5, UR9, UR4, UR7 ;  /* 0x00000004090572a4 */ /* 0x000fe2000f8e0207 */
[----:B------:R-:W-:Y:S01]  /*04f0*/  IMAD R4, R23, UR15, R7 ;  /* 0x0000000f17047c24 */ /* 0x000fe2000f8e0207 */
[----:B------:R-:W-:Y:S01]  /*0500*/  MOV R15, R27 ;  /* 0x0000001b000f7202 */ /* 0x000fe20000000f00 */
[----:B------:R-:W-:Y:S01]  /*0510*/  IMAD.MOV.U32 R11, RZ, RZ, R22 ;  /* 0x000000ffff0b7224 */ /* 0x000fe200078e0016 */
[----:B------:R-:W-:Y:S01]  /*0520*/  MOV R13, R23 ;  /* 0x00000017000d7202 */ /* 0x000fe20000000f00 */
[----:B------:R-:W-:Y:S01]  /*0530*/  VIADD R4, R4, 0x1 ;  /* 0x0000000104047836 */ /* 0x000fe20000000000 */
[----:B------:R-:W-:Y:S01]  /*0540*/  MOV R9, R26 ;  /* 0x0000001a00097202 */ /* 0x000fe20000000f00 */
[----:B------:R-:W3:Y:S01]  /*0550*/  LDCU UR7, c[0x0][0x394] ;  /* 0x00007280ff0777ac */ /* 0x000ee20008000800 */
[----:B------:R-:W-:-:S02]  /*0560*/  IADD3 R6, PT, PT, R6, 0x1, RZ ;  /* 0x0000000106067810 */ /* 0x000fc40007ffe0ff */
[----:B0-----:R-:W-:-:S05]  /*0570*/  IADD3 R3, PT, PT, R3, UR16, RZ ;  /* 0x0000001003037c10 */ /* 0x001fca000fffe0ff */
[--C-:B------:R-:W-:Y:S02]  /*0580*/  IMAD R10, R26, UR17, R3.reuse ;  /* 0x000000111a0a7c24 */ /* 0x100fe4000f8e0203 */
[--C-:B------:R-:W-:Y:S02]  /*0590*/  IMAD R12, R23, UR17, R3.reuse ;  /* 0x00000011170c7c24 */ /* 0x100fe4000f8e0203 */
[--C-:B------:R-:W-:Y:S02]  /*05a0*/  IMAD R14, R22, UR17, R3.reuse ;  /* 0x00000011160e7c24 */ /* 0x100fe4000f8e0203 */
[----:B------:R-:W-:Y:S02]  /*05b0*/  IMAD R3, R27, UR17, R3 ;  /* 0x000000111b037c24 */ /* 0x000fe4000f8e0203 */
[C---:B--2---:R-:W-:Y:S02]  /*05c0*/  IMAD R10, R5.reuse, UR5, R10 ;  /* 0x00000005050a7c24 */ /* 0x044fe4000f8e020a */
[----:B------:R-:W-:-:S02]  /*05d0*/  IMAD R12, R5, UR5, R12 ;  /* 0x00000005050c7c24 */ /* 0x000fc4000f8e020c */
[C---:B------:R-:W-:Y:S02]  /*05e0*/  IMAD R14, R5.reuse, UR5, R14 ;  /* 0x00000005050e7c24 */ /* 0x040fe4000f8e020e */
[----:B------:R-:W-:Y:S01]  /*05f0*/  IMAD R8, R5, UR5, R3 ;  /* 0x0000000505087c24 */ /* 0x000fe2000f8e0203 */
[----:B------:R-:W-:Y:S01]  /*0600*/  ULOP3.LUT UR5, UR13, 0x7ffffffc, URZ, 0xc0, !UPT ;  /* 0x7ffffffc0d057892 */ /* 0x000fe2000f8ec0ff */
[--C-:B------:R-:W-:Y:S02]  /*0610*/  IMAD R5, R22, UR15, R7.reuse ;  /* 0x0000000f16057c24 */ /* 0x100fe4000f8e0207 */
[----:B------:R-:W-:Y:S01]  /*0620*/  IMAD R3, R26, UR15, R7 ;  /* 0x0000000f1a037c24 */ /* 0x000fe2000f8e0207 */
[----:B------:R-:W-:Y:S01]  /*0630*/  UIADD3 UR5, UPT, UPT, -UR5, URZ, URZ ;  /* 0x000000ff05057290 */ /* 0x000fe2000fffe1ff */
[----:B------:R-:W-:Y:S01]  /*0640*/  IMAD R7, R28, UR15, RZ ;  /* 0x0000000f1c077c24 */ /* 0x000fe2000f8e02ff */
[----:B------:R-:W-:Y:S02]  /*0650*/  IADD3 R5, PT, PT, R5, 0x1, RZ ;  /* 0x0000000105057810 */ /* 0x000fe40007ffe0ff */
[----:B---3--:R-:W-:-:S08]  /*0660*/  IADD3 R3, PT, PT, R3, 0x1, RZ ;  /* 0x0000000103037810 */ /* 0x008fd00007ffe0ff */
.L_x_206:
[----:B------:R-:W-:Y:S02]  /*0670*/  UMOV UR15, UR7 ;  /* 0x00000007000f7c82 */ /* 0x000fe40008000000 */
[----:B------:R-:W-:-:S04]  /*0680*/  ISETP.GT.OR P1, PT, R15, UR15, P2 ;  /* 0x0000000f0f007c0c */ /* 0x000fc80009724670 */
[----:B------:R-:W-:-:S13]  /*0690*/  ISETP.LT.OR P1, PT, R2, R15, P1 ;  /* 0x0000000f0200720c */ /* 0x000fda0000f21670 */
[----:B0-----:R-:W0:Y:S01]  /*06a0*/  @!P1 LDC.64 R34, c[0x0][0x388] ;  /* 0x0000e200ff229b82 */ /* 0x001e220000000a00 */
[----:B------:R-:W-:Y:S01]  /*06b0*/  @!P1 IADD3 R19, PT, PT, R6, -0x1, RZ ;  /* 0xffffffff06139810 */ /* 0x000fe20007ffe0ff */
[----:B-1----:R-:W2:Y:S01]  /*06c0*/  @!P1 LDG.E.64 R16, desc[UR10][R30.64] ;  /* 0x0000000a1e109981 */ /* 0x002ea2000c1e1b00 */
[----:B------:R-:W-:-:S03]  /*06d0*/  @!P1 IADD3 R21, PT, PT, R8, 0x1, RZ ;  /* 0x0000000108159810 */ /* 0x000fc60007ffe0ff */
[----:B0-----:R-:W-:-:S06]  /*06e0*/  @!P1 IMAD.WIDE R18, R19, 0x8, R34 ;  /* 0x0000000813129825 */ /* 0x001fcc00078e0222 */
[----:B------:R-:W2:Y:S01]  /*06f0*/  @!P1 LDG.E.64 R18, desc[UR10][R18.64] ;  /* 0x0000000a12129981 */ /* 0x000ea2000c1e1b00 */
[----:B------:R-:W-:-:S05]  /*0700*/  @!P1 IMAD.WIDE R34, R21, 0x8, R34 ;  /* 0x0000000815229825 */ /* 0x000fca00078e0222 */
[----:B------:R-:W3:Y:S01]  /*0710*/  @!P1 LDG.E.64 R20, desc[UR10][R34.64] ;  /* 0x0000000a22149981 */ /* 0x000ee2000c1e1b00 */
[----:B------:R-:W-:-:S04]  /*0720*/  ISETP.GT.OR P0, PT, R9, UR15, P2 ;  /* 0x0000000f09007c0c */ /* 0x000fc80009704670 */
[----:B------:R-:W-:-:S13]  /*0730*/  ISETP.LT.OR P0, PT, R2, R9, P0 ;  /* 0x000000090200720c */ /* 0x000fda0000701670 */
[----:B------:R-:W0:Y:S01]  /*0740*/  @!P0 LDC.64 R32, c[0x0][0x388] ;  /* 0x0000e200ff208b82 */ /* 0x000e220000000a00 */
[----:B------:R-:W-:-:S04]  /*0750*/  @!P0 VIADD R37, R10, 0x1 ;  /* 0x000000010a258836 */ /* 0x000fc80000000000 */
[----:B0-----:R-:W-:-:S04]  /*0760*/  @!P0 IMAD.WIDE R36, R37, 0x8, R32 ;  /* 0x0000000825248825 */ /* 0x001fc800078e0220 */
[-C--:B--2---:R-:W-:Y:S01]  /*0770*/  @!P1 FMUL R25, R19, R17.reuse ;  /* 0x0000001113199220 */ /* 0x084fe20000400000 */
[C---:B------:R-:W-:Y:S01]  /*0780*/  @!P1 FMUL R24, R18.reuse, R17 ;  /* 0x0000001112189220 */ /* 0x040fe20000400000 */
[----:B------:R-:W-:Y:S02]  /*0790*/  @!P0 IADD3 R17, PT, PT, R3, -0x1, RZ ;  /* 0xffffffff03118810 */ /* 0x000fe40007ffe0ff */
[-C--:B------:R-:W-:Y:S01]  /*07a0*/  @!P1 FFMA R25, R18, R16.reuse, -R25 ;  /* 0x0000001012199223 */ /* 0x080fe20000000819 */
[----:B------:R-:W-:Y:S02]  /*07b0*/  @!P1 FFMA R16, R19, R16, R24 ;  /* 0x0000001013109223 */ /* 0x000fe40000000018 */
[----:B------:R-:W-:-:S04]  /*07c0*/  @!P0 IMAD.WIDE R18, R17, 0x8, R32 ;  /* 0x0000000811128825 */ /* 0x000fc800078e0220 */
[----:B---3--:R-:W-:Y:S01]  /*07d0*/  @!P1 FADD R24, R20, -R25 ;  /* 0x8000001914189221 */ /* 0x008fe20000000000 */
[----:B------:R-:W-:-:S05]  /*07e0*/  @!P1 FADD R25, R21, -R16 ;  /* 0x8000001015199221 */ /* 0x000fca0000000000 */
[----:B------:R0:W-:Y:S04]  /*07f0*/  @!P1 STG.E.64 desc[UR10][R34.64], R24 ;  /* 0x0000001822009986 */ /* 0x0001e8000c101b0a */
[----:B------:R-:W2:Y:S04]  /*0800*/  @!P0 LDG.E.64 R16, desc[UR10][R30.64] ;  /* 0x0000000a1e108981 */ /* 0x000ea8000c1e1b00 */
[----:B------:R-:W2:Y:S04]  /*0810*/  @!P0 LDG.E.64 R18, desc[UR10][R18.64] ;  /* 0x0000000a12128981 */ /* 0x000ea8000c1e1b00 */
[----:B------:R-:W3:Y:S01]  /*0820*/  @!P0 LDG.E.64 R20, desc[UR10][R36.64] ;  /* 0x0000000a24148981 */ /* 0x000ee2000c1e1b00 */
[----:B------:R-:W-:-:S04]  /*0830*/  ISETP.GT.OR P1, PT, R13, UR15, P2 ;  /* 0x0000000f0d007c0c */ /* 0x000fc80009724670 */
[----:B------:R-:W-:-:S13]  /*0840*/  ISETP.LT.OR P1, PT, R2, R13, P1 ;  /* 0x0000000d0200720c */ /* 0x000fda0000f21670 */
[----:B------:R-:W1:Y:S01]  /*0850*/  @!P1 LDC.64 R32, c[0x0][0x388] ;  /* 0x0000e200ff209b82 */ /* 0x000e620000000a00 */
[----:B0-----:R-:W-:-:S05]  /*0860*/  @!P1 IADD3 R35, PT, PT, R12, 0x1, RZ ;  /* 0x000000010c239810 */ /* 0x001fca0007ffe0ff */
[----:B-1----:R-:W-:-:S04]  /*0870*/  @!P1 IMAD.WIDE R34, R35, 0x8, R32 ;  /* 0x0000000823229825 */ /* 0x002fc800078e0220 */
[-C--:B--2---:R-:W-:Y:S01]  /*0880*/  @!P0 FMUL R29, R19, R17.reuse ;  /* 0x00000011131d8220 */ /* 0x084fe20000400000 */
[----:B------:R-:W-:-:S03]  /*0890*/  @!P0 FMUL R17, R18, R17 ;  /* 0x0000001112118220 */ /* 0x000fc60000400000 */
[-C--:B------:R-:W-:Y:S01]  /*08a0*/  @!P0 FFMA R29, R18, R16.reuse, -R29 ;  /* 0x00000010121d8223 */ /* 0x080fe2000000081d */
[----:B------:R-:W-:Y:S01]  /*08b0*/  @!P0 FFMA R16, R19, R16, R17 ;  /* 0x0000001013108223 */ /* 0x000fe20000000011 */
[----:B------:R-:W-:Y:S02]  /*08c0*/  @!P1 IADD3 R17, PT, PT, R4, -0x1, RZ ;  /* 0xffffffff04119810 */ /* 0x000fe40007ffe0ff */
[----:B---3--:R-:W-:Y:S01]  /*08d0*/  @!P0 FADD R24, R20, -R29 ;  /* 0x8000001d14188221 */ /* 0x008fe20000000000 */
[----:B------:R-:W-:Y:S02]  /*08e0*/  @!P0 FADD R25, R21, -R16 ;  /* 0x8000001015198221 */ /* 0x000fe40000000000 */
[----:B------:R-:W-:-:S03]  /*08f0*/  @!P1 IMAD.WIDE R18, R17, 0x8, R32 ;  /* 0x0000000811129825 */ /* 0x000fc600078e0220 */
[----:B------:R0:W-:Y:S04]  /*0900*/  @!P0 STG.E.64 desc[UR10][R36.64], R24 ;  /* 0x0000001824008986 */ /* 0x0001e8000c101b0a */
[----:B------:R-:W2:Y:S04]  /*0910*/  @!P1 LDG.E.64 R16, desc[UR10][R30.64] ;  /* 0x0000000a1e109981 */ /* 0x000ea8000c1e1b00 */
[----:B------:R-:W2:Y:S04]  /*0920*/  @!P1 LDG.E.64 R18, desc[UR10][R18.64] ;  /* 0x0000000a12129981 */ /* 0x000ea8000c1e1b00 */
[----:B------:R-:W0:Y:S01]  /*0930*/  @!P1 LDG.E.64 R20, desc[UR10][R34.64] ;  /* 0x0000000a22149981 */ /* 0x000e22000c1e1b00 */
[----:B------:R-:W-:-:S04]  /*0940*/  ISETP.GT.OR P0, PT, R11, UR15, P2 ;  /* 0x0000000f0b007c0c */ /* 0x000fc80009704670 */
[----:B------:R-:W-:-:S13]  /*0950*/  ISETP.LT.OR P0, PT, R2, R11, P0 ;  /* 0x0000000b0200720c */ /* 0x000fda0000701670 */
[----:B------:R-:W1:Y:S01]  /*0960*/  @!P0 LDC.64 R32, c[0x0][0x388] ;  /* 0x0000e200ff208b82 */ /* 0x000e620000000a00 */
[-C--:B--2---:R-:W-:Y:S01]  /*0970*/  @!P1 FMUL R29, R19, R17.reuse ;  /* 0x00000011131d9220 */ /* 0x084fe20000400000 */
[----:B------:R-:W-:-:S03]  /*0980*/  @!P1 FMUL R17, R18, R17 ;  /* 0x0000001112119220 */ /* 0x000fc60000400000 */
[-C--:B------:R-:W-:Y:S01]  /*0990*/  @!P1 FFMA R29, R18, R16.reuse, -R29 ;  /* 0x00000010121d9223 */ /* 0x080fe2000000081d */
[----:B------:R-:W-:Y:S01]  /*09a0*/  @!P1 FFMA R16, R19, R16, R17 ;  /* 0x0000001013109223 */ /* 0x000fe20000000011 */
[----:B------:R-:W-:Y:S02]  /*09b0*/  @!P0 IADD3 R17, PT, PT, R5, -0x1, RZ ;  /* 0xffffffff05118810 */ /* 0x000fe40007ffe0ff */
[----:B0-----:R-:W-:Y:S01]  /*09c0*/  @!P1 FADD R24, R20, -R29 ;  /* 0x8000001d14189221 */ /* 0x001fe20000000000 */
[----:B------:R-:W-:Y:S02]  /*09d0*/  @!P1 FADD R25, R21, -R16 ;  /* 0x8000001015199221 */ /* 0x000fe40000000000 */
[--C-:B-1----:R-:W-:Y:S01]  /*09e0*/  @!P0 IMAD.WIDE R18, R17, 0x8, R32.reuse ;  /* 0x0000000811128825 */ /* 0x102fe200078e0220 */
[----:B------:R-:W-:Y:S02]  /*09f0*/  @!P0 IADD3 R21, PT, PT, R14, 0x1, RZ ;  /* 0x000000010e158810 */ /* 0x000fe40007ffe0ff */
[----:B------:R0:W-:Y:S04]  /*0a00*/  @!P1 STG.E.64 desc[UR10][R34.64], R24 ;  /* 0x0000001822009986 */ /* 0x0001e8000c101b0a */
[----:B------:R-:W2:Y:S01]  /*0a10*/  @!P0 LDG.E.64 R16, desc[UR10][R30.64] ;  /* 0x0000000a1e108981 */ /* 0x000ea2000c1e1b00 */
[----:B------:R-:W-:-:S03]  /*0a20*/  @!P0 IMAD.WIDE R32, R21, 0x8, R32 ;  /* 0x0000000815208825 */ /* 0x000fc600078e0220 */
[----:B------:R-:W2:Y:S04]  /*0a30*/  @!P0 LDG.E.64 R18, desc[UR10][R18.64] ;  /* 0x0000000a12128981 */ /* 0x000ea8000c1e1b00 */
[----:B------:R-:W3:Y:S01]  /*0a40*/  @!P0 LDG.E.64 R20, desc[UR10][R32.64] ;  /* 0x0000000a20148981 */ /* 0x000ee2000c1e1b00 */
[----:B------:R-:W-:-:S04]  /*0a50*/  UIADD3 UR5, UPT, UPT, UR5, 0x4, URZ ;  /* 0x0000000405057890 */ /* 0x000fc8000fffe0ff */
[----:B------:R-:W-:Y:S01]  /*0a60*/  UISETP.NE.AND UP0, UPT, UR5, URZ, UPT ;  /* 0x000000ff0500728c */ /* 0x000fe2000bf05270 */
[C---:B------:R-:W-:Y:S01]  /*0a70*/  IMAD R15, R28.reuse, 0x4, R15 ;  /* 0x000000041c0f7824 */ /* 0x040fe200078e020f */
[C---:B------:R-:W-:Y:S01]  /*0a80*/  LEA R9, R28.reuse, R9, 0x2 ;  /* 0x000000091c097211 */ /* 0x040fe200078e10ff */
[C---:B------:R-:W-:Y:S01]  /*0a90*/  IMAD R6, R7.reuse, 0x4, R6 ;  /* 0x0000000407067824 */ /* 0x040fe200078e0206 */
[C---:B------:R-:W-:Y:S01]  /*0aa0*/  LEA R13, R28.reuse, R13, 0x2 ;  /* 0x0000000d1c0d7211 */ /* 0x040fe200078e10ff */
[C---:B------:R-:W-:Y:S01]  /*0ab0*/  IMAD R14, R7.reuse, 0x4, R14 ;  /* 0x00000004070e7824 */ /* 0x040fe200078e020e */
[----:B------:R-:W-:Y:S02]  /*0ac0*/  LEA R11, R28, R11, 0x2 ;  /* 0x0000000b1c0b7211 */ /* 0x000fe400078e10ff */
[C---:B------:R-:W-:Y:S02]  /*0ad0*/  LEA R8, R7.reuse, R8, 0x2 ;  /* 0x0000000807087211 */ /* 0x040fe400078e10ff */
[----:B------:R-:W-:-:S02]  /*0ae0*/  LEA R10, R7, R10, 0x2 ;  /* 0x0000000a070a7211 */ /* 0x000fc400078e10ff */
[C---:B------:R-:W-:Y:S02]  /*0af0*/  LEA R3, R7.reuse, R3, 0x2 ;  /* 0x0000000307037211 */ /* 0x040fe400078e10ff */
[C---:B------:R-:W-:Y:S02]  /*0b00*/  LEA R12, R7.reuse, R12, 0x2 ;  /* 0x0000000c070c7211 */ /* 0x040fe400078e10ff */
[C---:B------:R-:W-:Y:S02]  /*0b10*/  LEA R4, R7.reuse, R4, 0x2 ;  /* 0x0000000407047211 */ /* 0x040fe400078e10ff */
[----:B------:R-:W-:Y:S01]  /*0b20*/  LEA R5, R7, R5, 0x2 ;  /* 0x0000000507057211 */ /* 0x000fe200078e10ff */
[-C--:B--2---:R-:W-:Y:S01]  /*0b30*/  @!P0 FMUL R29, R19, R17.reuse ;  /* 0x00000011131d8220 */ /* 0x084fe20000400000 */
[----:B------:R-:W-:-:S03]  /*0b40*/  @!P0 FMUL R36, R18, R17 ;  /* 0x0000001112248220 */ /* 0x000fc60000400000 */
[-C--:B------:R-:W-:Y:S01]  /*0b50*/  @!P0 FFMA R29, R18, R16.reuse, -R29 ;  /* 0x00000010121d8223 */ /* 0x080fe2000000081d */
[----:B------:R-:W-:-:S03]  /*0b60*/  @!P0 FFMA R36, R19, R16, R36 ;  /* 0x0000001013248223 */ /* 0x000fc60000000024 */
[----:B---3--:R-:W-:Y:S01]  /*0b70*/  @!P0 FADD R20, R20, -R29 ;  /* 0x8000001d14148221 */ /* 0x008fe20000000000 */
[----:B------:R-:W-:-:S05]  /*0b80*/  @!P0 FADD R21, R21, -R36 ;  /* 0x8000002415158221 */ /* 0x000fca0000000000 */
[----:B------:R0:W-:Y:S01]  /*0b90*/  @!P0 STG.E.64 desc[UR10][R32.64], R20 ;  /* 0x0000001420008986 */ /* 0x0001e2000c101b0a */
[----:B------:R-:W-:Y:S05]  /*0ba0*/  BRA.U UP0, `(.L_x_206) ;  /* 0xfffffff900b07547 */ /* 0x000fea000b83ffff */
[----:B------:R-:W-:-:S12]  /*0bb0*/  ULOP3.LUT UR5, UR13, 0x7ffffffc, URZ, 0xc0, !UPT ;  /* 0x7ffffffc0d057892 */ /* 0x000fd8000f8ec0ff */
.L_x_205:
[----:B------:R-:W-:-:S09]  /*0bc0*/  ULOP3.LUT UP0, UR7, UR13, 0x3, URZ, 0xc0, !UPT ;  /* 0x000000030d077892 */ /* 0x000fd2000f80c0ff */
[----:B------:R-:W-:Y:S05]  /*0bd0*/  BRA.U !UP0, `(.L_x_204) ;  /* 0x0000000508307547 */ /* 0x000fea000b800000 */
[----:B------:R-:W-:Y:S01]  /*0be0*/  IMAD R13, R28, UR5, R27 ;  /* 0x000000051c0d7c24 */ /* 0x000fe2000f8e021b */
[----:B------:R-:W-:Y:S04]  /*0bf0*/  BSSY.RECONVERGENT B0, `(.L_x_207) ;  /* 0x0000016000007945 */ /* 0x000fe80003800200 */
[----:B------:R-:W-:-:S04]  /*0c00*/  ISETP.GT.AND P0, PT, R13, UR15, PT ;  /* 0x0000000f0d007c0c */ /* 0x000fc8000bf04270 */
[----:B------:R-:W-:-:S04]  /*0c10*/  ISETP.GT.OR P0, PT, R0, UR6, P0 ;  /* 0x0000000600007c0c */ /* 0x000fc80008704670 */
[----:B------:R-:W-:-:S13]  /*0c20*/  ISETP.LT.OR P0, PT, R2, R13, P0 ;  /* 0x0000000d0200720c */ /* 0x000fda0000701670 */
[----:B------:R-:W-:Y:S05]  /*0c30*/  @P0 BRA `(.L_x_208) ;  /* 0x0000000000440947 */ /* 0x000fea0003800000 */
[----:B------:R-:W2:Y:S01]  /*0c40*/  LDCU UR5, c[0x0][0x390] ;  /* 0x00007200ff0577ac */ /* 0x000ea20008000800 */
[----:B------:R-:W3:Y:S01]  /*0c50*/  LDC.64 R6, c[0x0][0x388] ;  /* 0x0000e200ff067b82 */ /* 0x000ee20000000a00 */
[----:B------:R-:W-:Y:S01]  /*0c60*/  IMAD R3, R13, UR15, R2 ;  /* 0x0000000f0d037c24 */ /* 0x000fe2000f8e0202 */
[----:B--2---:R-:W-:-:S05]  /*0c70*/  MOV R4, UR5 ;  /* 0x0000000500047c02 */ /* 0x004fca0008000f00 */
[----:B------:R-:W-:Y:S02]  /*0c80*/  IMAD R9, R13, UR15, R4 ;  /* 0x0000000f0d097c24 */ /* 0x000fe4000f8e0204 */
[----:B-1----:R-:W2:Y:S02]  /*0c90*/  LDG.E.64 R4, desc[UR10][R30.64] ;  /* 0x0000000a1e047981 */ /* 0x002ea4000c1e1b00 */
[----:B---3--:R-:W-:-:S06]  /*0ca0*/  IMAD.WIDE R8, R9, 0x8, R6 ;  /* 0x0000000809087825 */ /* 0x008fcc00078e0206 */
[----:B------:R-:W2:Y:S01]  /*0cb0*/  LDG.E.64 R8, desc[UR10][R8.64] ;  /* 0x0000000a08087981 */ /* 0x000ea2000c1e1b00 */
[----:B------:R-:W-:-:S05]  /*0cc0*/  IMAD.WIDE R6, R3, 0x8, R6 ;  /* 0x0000000803067825 */ /* 0x000fca00078e0206 */
[----:B------:R-:W3:Y:S01]  /*0cd0*/  LDG.E.64 R10, desc[UR10][R6.64] ;  /* 0x0000000a060a7981 */ /* 0x000ee2000c1e1b00 */
[-C--:B--2---:R-:W-:Y:S01]  /*0ce0*/  FMUL R3, R9, R5.reuse ;  /* 0x0000000509037220 */ /* 0x084fe20000400000 */
[----:B------:R-:W-:-:S03]  /*0cf0*/  FMUL R12, R8, R5 ;  /* 0x00000005080c7220 */ /* 0x000fc60000400000 */
[-C--:B------:R-:W-:Y:S01]  /*0d00*/  FFMA R3, R8, R4.reuse, -R3 ;  /* 0x0000000408037223 */ /* 0x080fe20000000803 */
[----:B------:R-:W-:-:S03]  /*0d10*/  FFMA R12, R9, R4, R12 ;  /* 0x00000004090c7223 */ /* 0x000fc6000000000c */
[----:B---3--:R-:W-:Y:S01]  /*0d20*/  FADD R10, R10, -R3 ;  /* 0x800000030a0a7221 */ /* 0x008fe20000000000 */
[----:B------:R-:W-:-:S05]  /*0d30*/  FADD R11, R11, -R12 ;  /* 0x8000000c0b0b7221 */ /* 0x000fca0000000000 */
[----:B------:R2:W-:Y:S02]  /*0d40*/  STG.E.64 desc[UR10][R6.64], R10 ;  /* 0x0000000a06007986 */ /* 0x0005e4000c101b0a */
.L_x_208:
[----:B-1----:R-:W-:Y:S05]  /*0d50*/  BSYNC.RECONVERGENT B0 ;  /* 0x0000000000007941 */ /* 0x002fea0003800200 */
.L_x_207:
[----:B------:R-:W-:-:S09]  /*0d60*/  UISETP.NE.AND UP0, UPT, UR7, 0x1, UPT ;  /* 0x000000010700788c */ /* 0x000fd2000bf05270 */
[----:B------:R-:W-:Y:S05]  /*0d70*/  BRA.U !UP0, `(.L_x_204) ;  /* 0x0000000108c87547 */ /* 0x000fea000b800000 */
[----:B------:R-:W-:Y:S01]  /*0d80*/  IADD3 R13, PT, PT, R28, R13, RZ ;  /* 0x0000000d1c0d7210 */ /* 0x000fe20007ffe0ff */
[----:B------:R-:W-:Y:S03]  /*0d90*/  BSSY.RECONVERGENT B0, `(.L_x_209) ;  /* 0x0000016000007945 */ /* 0x000fe60003800200 */
[----:B------:R-:W-:-:S04]  /*0da0*/  ISETP.GT.AND P0, PT, R13, UR15, PT ;  /* 0x0000000f0d007c0c */ /* 0x000fc8000bf04270 */
[----:B------:R-:W-:-:S04]  /*0db0*/  ISETP.GT.OR P0, PT, R0, UR6, P0 ;  /* 0x0000000600007c0c */ /* 0x000fc80008704670 */
[----:B------:R-:W-:-:S13]  /*0dc0*/  ISETP.LT.OR P0, PT, R2, R13, P0 ;  /* 0x0000000d0200720c */ /* 0x000fda0000701670 */
[----:B------:R-:W-:Y:S05]  /*0dd0*/  @P0 BRA `(.L_x_210) ;  /* 0x0000000000440947 */ /* 0x000fea0003800000 */
[----:B------:R-:W1:Y:S01]  /*0de0*/  LDCU UR5, c[0x0][0x390] ;  /* 0x00007200ff0577ac */ /* 0x000e620008000800 */
[----:B--2---:R-:W2:Y:S01]  /*0df0*/  LDC.64 R6, c[0x0][0x388] ;  /* 0x0000e200ff067b82 */ /* 0x004ea20000000a00 */
[----:B------:R-:W-:Y:S01]  /*0e00*/  IMAD R3, R13, UR15, R2 ;  /* 0x0000000f0d037c24 */ /* 0x000fe2000f8e0202 */
[----:B-1----:R-:W-:-:S05]  /*0e10*/  MOV R4, UR5 ;  /* 0x0000000500047c02 */ /* 0x002fca0008000f00 */
[----:B------:R-:W-:Y:S02]  /*0e20*/  IMAD R9, R13, UR15, R4 ;  /* 0x0000000f0d097c24 */ /* 0x000fe4000f8e0204 */
[----:B------:R-:W3:Y:S02]  /*0e30*/  LDG.E.64 R4, desc[UR10][R30.64] ;  /* 0x0000000a1e047981 */ /* 0x000ee4000c1e1b00 */
[----:B--2---:R-:W-:-:S06]  /*0e40*/  IMAD.WIDE R8, R9, 0x8, R6 ;  /* 0x0000000809087825 */ /* 0x004fcc00078e0206 */
[----:B------:R-:W3:Y:S01]  /*0e50*/  LDG.E.64 R8, desc[UR10][R8.64] ;  /* 0x0000000a08087981 */ /* 0x000ee2000c1e1b00 */
[----:B------:R-:W-:-:S05]  /*0e60*/  IMAD.WIDE R6, R3, 0x8, R6 ;  /* 0x0000000803067825 */ /* 0x000fca00078e0206 */
[----:B------:R-:W2:Y:S01]  /*0e70*/  LDG.E.64 R10, desc[UR10][R6.64] ;  /* 0x0000000a060a7981 */ /* 0x000ea2000c1e1b00 */
[-C--:B---3--:R-:W-:Y:S01]  /*0e80*/  FMUL R3, R9, R5.reuse ;  /* 0x0000000509037220 */ /* 0x088fe20000400000 */
[----:B------:R-:W-:-:S03]  /*0e90*/  FMUL R12, R8, R5 ;  /* 0x00000005080c7220 */ /* 0x000fc60000400000 */
[-C--:B------:R-:W-:Y:S01]  /*0ea0*/  FFMA R3, R8, R4.reuse, -R3 ;  /* 0x0000000408037223 */ /* 0x080fe20000000803 */
[----:B------:R-:W-:-:S03]  /*0eb0*/  FFMA R12, R9, R4, R12 ;  /* 0x00000004090c7223 */ /* 0x000fc6000000000c */
[----:B--2---:R-:W-:Y:S01]  /*0ec0*/  FADD R10, R10, -R3 ;  /* 0x800000030a0a7221 */ /* 0x004fe20000000000 */
[----:B------:R-:W-:-:S05]  /*0ed0*/  FADD R11, R11, -R12 ;  /* 0x8000000c0b0b7221 */ /* 0x000fca0000000000 */
[----:B------:R1:W-:Y:S02]  /*0ee0*/  STG.E.64 desc[UR10][R6.64], R10 ;  /* 0x0000000a06007986 */ /* 0x0003e4000c101b0a */
.L_x_210:
[----:B------:R-:W-:Y:S05]  /*0ef0*/  BSYNC.RECONVERGENT B0 ;  /* 0x0000000000007941 */ /* 0x000fea0003800200 */
.L_x_209:
[----:B------:R-:W-:-:S09]  /*0f00*/  UISETP.NE.AND UP0, UPT, UR7, 0x2, UPT ;  /* 0x000000020700788c */ /* 0x000fd2000bf05270 */
[----:B------:R-:W-:Y:S05]  /*0f10*/  BRA.U !UP0, `(.L_x_204) ;  /* 0x0000000108607547 */ /* 0x000fea000b800000 */
[----:B------:R-:W-:Y:S01]  /*0f20*/  IMAD.IADD R3, R28, 0x1, R13 ;  /* 0x000000011c037824 */ /* 0x000fe200078e020d */
[----:B------:R-:W-:Y:S04]  /*0f30*/  BSSY.RECONVERGENT B0, `(.L_x_204) ;  /* 0x0000016000007945 */ /* 0x000fe80003800200 */
[----:B------:R-:W-:-:S04]  /*0f40*/  ISETP.GT.AND P0, PT, R3, UR15, PT ;  /* 0x0000000f03007c0c */ /* 0x000fc8000bf04270 */
[----:B------:R-:W-:-:S04]  /*0f50*/  ISETP.GT.OR P0, PT, R0, UR6, P0 ;  /* 0x0000000600007c0c */ /* 0x000fc80008704670 */
[----:B------:R-:W-:-:S13]  /*0f60*/  ISETP.LT.OR P0, PT, R2, R3, P0 ;  /* 0x000000030200720c */ /* 0x000fda0000701670 */
[----:B------:R-:W-:Y:S05]  /*0f70*/  @P0 BRA `(.L_x_211) ;  /* 0x0000000000440947 */ /* 0x000fea0003800000 */
[----:B------:R-:W3:Y:S01]  /*0f80*/  LDCU UR5, c[0x0][0x390] ;  /* 0x00007200ff0577ac */ /* 0x000ee20008000800 */
[----:B-12---:R-:W1:Y:S01]  /*0f90*/  LDC.64 R6, c[0x0][0x388] ;  /* 0x0000e200ff067b82 */ /* 0x006e620000000a00 */
[----:B------:R-:W2:Y:S01]  /*0fa0*/  LDG.E.64 R30, desc[UR10][R30.64] ;  /* 0x0000000a1e1e7981 */ /* 0x000ea2000c1e1b00 */
[----:B---3--:R-:W-:-:S05]  /*0fb0*/  MOV R0, UR5 ;  /* 0x0000000500007c02 */ /* 0x008fca0008000f00 */
[C---:B------:R-:W-:Y:S02]  /*0fc0*/  IMAD R5, R3.reuse, UR15, R0 ;  /* 0x0000000f03057c24 */ /* 0x040fe4000f8e0200 */
[----:B------:R-:W-:Y:S02]  /*0fd0*/  IMAD R3, R3, UR15, R2 ;  /* 0x0000000f03037c24 */ /* 0x000fe4000f8e0202 */
[----:B-1----:R-:W-:-:S06]  /*0fe0*/  IMAD.WIDE R4, R5, 0x8, R6 ;  /* 0x0000000805047825 */ /* 0x002fcc00078e0206 */
        /* <DEDUP_REMOVED lines=10> */
.L_x_211:
[----:B------:R-:W-:Y:S05]  /*1090*/  BSYNC.RECONVERGENT B0 ;  /* 0x0000000000007941 */ /* 0x000fea0003800200 */
.L_x_204:
[----:B------:R-:W-:-:S04]  /*10a0*/  UIADD3 UR4, UPT, UPT, UR4, 0x1, URZ ;  /* 0x0000000104047890 */ /* 0x000fc8000fffe0ff */
[----:B------:R-:W-:-:S09]  /*10b0*/  UISETP.NE.AND UP0, UPT, UR4, UR12, UPT ;  /* 0x0000000c0400728c */ /* 0x000fd2000bf05270 */
[----:B------:R-:W-:Y:S05]  /*10c0*/  BRA.U UP0, `(.L_x_212) ;  /* 0xfffffff100a87547 */ /* 0x000fea000b83ffff */
[----:B-1----:R-:W-:Y:S05]  /*10d0*/  EXIT ;  /* 0x000000000000794d */ /* 0x002fea0003800000 */
        .weak           $__internal_11_$__cuda_sm3x_div_rn_noftz_f32_slowpath
        .type           $__internal_11_$__cuda_sm3x_div_rn_noftz_f32_slowpath,@function
        .size           $__internal_11_$__cuda_sm3x_div_rn_noftz_f32_slowpath,(.L_x_233 - $__internal_11_$__cuda_sm3x_div_rn_noftz_f32_slowpath)
$__internal_11_$__cuda_sm3x_div_rn_noftz_f32_slowpath:
        /* <DEDUP_REMOVED lines=28> */
[----:B------:R-:W-:Y:S01]  /*12a0*/  @P0 IMAD.MOV.U32 R6, RZ, RZ, RZ ;  /* 0x000000ffff060224 */ /* 0x000fe200078e00ff */
[----:B------:R-:W-:Y:S01]  /*12b0*/  @!P0 MOV R6, 0xffffffc0 ;  /* 0xffffffc000068802 */ /* 0x000fe20000000f00 */
[----:B------:R-:W-:Y:S01]  /*12c0*/  @!P0 FFMA R0, R0, 1.84467440737095516160e+19, RZ ;  /* 0x5f80000000008823 */ /* 0x000fe200000000ff */
[----:B------:R-:W-:Y:S02]  /*12d0*/  @!P1 FFMA R3, R3, 1.84467440737095516160e+19, RZ ;  /* 0x5f80000003039823 */ /* 0x000fe400000000ff */
[----:B------:R-:W-:-:S07]  /*12e0*/  @!P1 IADD3 R6, PT, PT, R6, 0x40, RZ ;  /* 0x0000004006069810 */ /* 0x000fce0007ffe0ff */
.L_x_213:
[----:B------:R-:W-:-:S04]  /*12f0*/  LEA R8, R12, 0xc0800000, 0x17 ;  /* 0xc08000000c087811 */ /* 0x000fc800078eb8ff */
[----:B------:R-:W-:Y:S02]  /*1300*/  IADD3 R8, PT, PT, -R8, R3, RZ ;  /* 0x0000000308087210 */ /* 0x000fe40007ffe1ff */
[----:B------:R-:W-:Y:S02]  /*1310*/  IADD3 R3, PT, PT, R10, -0x7f, RZ ;  /* 0xffffff810a037810 */ /* 0x000fe40007ffe0ff */
[----:B------:R-:W0:Y:S01]  /*1320*/  MUFU.RCP R7, R8 ;  /* 0x0000000800077308 */ /* 0x000e220000001000 */
[----:B------:R-:W-:Y:S02]  /*1330*/  FADD.FTZ R9, -R8, -RZ ;  /* 0x800000ff08097221 */ /* 0x000fe40000010100 */
[C---:B------:R-:W-:Y:S01]  /*1340*/  IMAD R0, R3.reuse, -0x800000, R0 ;  /* 0xff80000003007824 */ /* 0x040fe200078e0200 */
[----:B------:R-:W-:-:S05]  /*1350*/  IADD3 R3, PT, PT, R3, 0x7f, -R12 ;  /* 0x0000007f03037810 */ /* 0x000fca0007ffe80c */
        /* <DEDUP_REMOVED lines=22> */
[----:B------:R-:W-:Y:S01]  /*14c0*/  IADD3 R9, PT, PT, R8, 0x20, RZ ;  /* 0x0000002008097810 */ /* 0x000fe20007ffe0ff */
[-CC-:B------:R-:W-:Y:S01]  /*14d0*/  FFMA.RM R3, R14, R10.reuse, R11.reuse ;  /* 0x0000000a0e037223 */ /* 0x180fe2000000400b */
[----:B------:R-:W-:Y:S02]  /*14e0*/  ISETP.NE.AND P2, PT, R8, RZ, PT ;  /* 0x000000ff0800720c */ /* 0x000fe40003f45270 */
        /* <DEDUP_REMOVED lines=18> */
.L_x_219:
[----:B------:R-:W-:-:S04]  /*1610*/  LOP3.LUT R7, R7, 0x80000000, RZ, 0xc0, !PT ;  /* 0x8000000007077812 */ /* 0x000fc800078ec0ff */
[----:B------:R-:W-:Y:S01]  /*1620*/  LOP3.LUT R7, R7, 0x7f800000, RZ, 0xfc, !PT ;  /* 0x7f80000007077812 */ /* 0x000fe200078efcff */
[----:B------:R-:W-:Y:S06]  /*1630*/  BRA `(.L_x_220) ;  /* 0x0000000000287947 */ /* 0x000fec0003800000 */
.L_x_218:
[----:B------:R-:W-:Y:S01]  /*1640*/  LEA R7, R3, R7, 0x17 ;  /* 0x0000000703077211 */ /* 0x000fe200078eb8ff */
[----:B------:R-:W-:Y:S06]  /*1650*/  BRA `(.L_x_220) ;  /* 0x0000000000207947 */ /* 0x000fec0003800000 */
.L_x_217:
[----:B------:R-:W-:-:S04]  /*1660*/  LOP3.LUT R0, R3, 0x80000000, R0, 0x48, !PT ;  /* 0x8000000003007812 */ /* 0x000fc800078e4800 */
[----:B------:R-:W-:Y:S01]  /*1670*/  LOP3.LUT R7, R0, 0x7f800000, RZ, 0xfc, !PT ;  /* 0x7f80000000077812 */ /* 0x000fe200078efcff */
[----:B------:R-:W-:Y:S06]  /*1680*/  BRA `(.L_x_220) ;  /* 0x0000000000147947 */ /* 0x000fec0003800000 */
.L_x_216:
[----:B------:R-:W-:Y:S01]  /*1690*/  LOP3.LUT R7, R3, 0x80000000, R0, 0x48, !PT ;  /* 0x8000000003077812 */ /* 0x000fe200078e4800 */
[----:B------:R-:W-:Y:S06]  /*16a0*/  BRA `(.L_x_220) ;  /* 0x00000000000c7947 */ /* 0x000fec0003800000 */
.L_x_215:
[----:B------:R-:W0:Y:S01]  /*16b0*/  MUFU.RSQ R7, -QNAN ;  /* 0xffc0000000077908 */ /* 0x000e220000001400 */
[----:B------:R-:W-:Y:S05]  /*16c0*/  BRA `(.L_x_220) ;  /* 0x0000000000047947 */ /* 0x000fea0003800000 */
.L_x_214:
[----:B------:R-:W-:-:S07]  /*16d0*/  FADD.FTZ R7, R0, R3 ;  /* 0x0000000300077221 */ /* 0x000fce0000010000 */
.L_x_220:
[----:B0-----:R-:W-:Y:S01]  /*16e0*/  MOV R0, R7 ;  /* 0x0000000700007202 */ /* 0x001fe20000000f00 */
[----:B------:R-:W-:Y:S01]  /*16f0*/  HFMA2 R7, -RZ, RZ, 0, 0 ;  /* 0x00000000ff077431 */ /* 0x000fe200000001ff */
[----:B------:R-:W-:-:S04]  /*1700*/  MOV R6, R4 ;  /* 0x0000000400067202 */ /* 0x000fc80000000f00 */
[----:B------:R-:W-:Y:S05]  /*1710*/  RET.REL.NODEC R6 `(_Z5cInv2P6float2S0_ii) ;  /* 0xffffffe806387950 */ /* 0x000fea0003c3ffff */
.L_x_221:
        /* <DEDUP_REMOVED lines=14> */
.L_x_233:


//--------------------- .nv.global.init           --------------------------
	.section	.nv.global.init,"aw",@progbits
	.align	4
.nv.global.init:
	.type		__cudart_i2opi_f,@object
	.size		__cudart_i2opi_f,(.L_0 - __cudart_i2opi_f)
__cudart_i2opi_f:
        /*0000*/ 	.byte	0x41, 0x90, 0x43, 0x3c, 0x99, 0x95, 0x62, 0xdb, 0xc0, 0xdd, 0x34, 0xf5, 0xd1, 0x57, 0x27, 0xfc
        /*0010*/ 	.byte	0x29, 0x15, 0x44, 0x4e, 0x6e, 0x83, 0xf9, 0xa2
.L_0:


//--------------------- .nv.shared.reserved.0     --------------------------
	.section	.nv.shared.reserved.0,"aw",@nobits
	.weak		__nv_reservedSMEM_offset_0_alias
	.size		__nv_reservedSMEM_offset_0_alias, 0, 64
	.other		__nv_reservedSMEM_offset_0_alias,@"STO_CUDA_RESERVED_SHARED STV_DEFAULT"
__nv_reservedSMEM_offset_0_alias:
	.zero		0
	.zero		64


//--------------------- .nv.shared._Z6bChol2P6float2ii --------------------------
	.section	.nv.shared._Z6bChol2P6float2ii,"aw",@nobits
	.sectionflags	@""
	.align	8
.nv.shared._Z6bChol2P6float2ii:
	.zero		1032


//--------------------- .nv.constant0._Z29Ltriangle_complex_matrix_multPK6float2S1_PS_iii --------------------------
	.section	.nv.constant0._Z29Ltriangle_complex_matrix_multPK6float2S1_PS_iii,"a",@progbits
	.sectionflags	@""
	.align	4
.nv.constant0._Z29Ltriangle_complex_matrix_multPK6float2S1_PS_iii:
	.zero		932


//--------------------- .nv.constant0._Z19complex_matrix_multPK6float2S1_PS_iii --------------------------
	.section	.nv.constant0._Z19complex_matrix_multPK6float2S1_PS_iii,"a",@progbits
	.sectionflags	@""
	.align	4
.nv.constant0._Z19complex_matrix_multPK6float2S1_PS_iii:
	.zero		932


//--------------------- .nv.constant0._Z19hermitian_transposePK6float2PS_ii --------------------------
	.section	.nv.constant0._Z19hermitian_transposePK6float2PS_ii,"a",@progbits
	.sectionflags	@""
	.align	4
.nv.constant0._Z19hermitian_transposePK6float2PS_ii:
	.zero		920


//--------------------- .nv.constant0._Z5bCholP6float2ii --------------------------
	.section	.nv.constant0._Z5bCholP6float2ii,"a",@progbits
	.sectionflags	@""
	.align	4
.nv.constant0._Z5bCholP6float2ii:
	.zero		912


//--------------------- .nv.constant0._Z6bChol2P6float2ii --------------------------
	.section	.nv.constant0._Z6bChol2P6float2ii,"a",@progbits
	.sectionflags	@""
	.align	4
.nv.constant0._Z6bChol2P6float2ii:
	.zero		912


//--------------------- .nv.constant0._Z6bChol3P6float2ii --------------------------
	.section	.nv.constant0._Z6bChol3P6float2ii,"a",@progbits
	.sectionflags	@""
	.align	4
.nv.constant0._Z6bChol3P6float2ii:
	.zero		912


//--------------------- .nv.constant0._Z5cInv1P6float2S0_ii --------------------------
	.section	.nv.constant0._Z5cInv1P6float2S0_ii,"a",@progbits
	.sectionflags	@""
	.align	4
.nv.constant0._Z5cInv1P6float2S0_ii:
	.zero		920


//--------------------- .nv.constant0._Z5cInv2P6float2S0_ii --------------------------
	.section	.nv.constant0._Z5cInv2P6float2S0_ii,"a",@progbits
	.sectionflags	@""
	.align	4
.nv.constant0._Z5cInv2P6float2S0_ii:
	.zero		920


//--------------------- SYMBOLS --------------------------

	.type		.nv.reservedSmem.offset0,@object
	.size		.nv.reservedSmem.offset0,0x4
	.type		.nv.reservedSmem.cap,@object
	.size		.nv.reservedSmem.cap,0x4
